// auto-generated by cutlass_sweep.grouped_gemm — config: {"arch": "sm_90", "cluster_m": 2, "cluster_n": 1, "dtype": "e4m3", "schedule": "cooperative", "tile_k": 64, "tile_m": 256, "tile_n": 256}
#include "cutlass/cutlass.h"
#include "cutlass/gemm/group_array_problem_shape.hpp"
#include "cutlass/gemm/collective/collective_builder.hpp"
#include "cutlass/gemm/device/gemm_universal_adapter.h"
#include "cutlass/gemm/kernel/gemm_universal.hpp"
#include "cutlass/epilogue/collective/collective_builder.hpp"

using Elem = cutlass::float_e4m3_t;
using Acc  = float;
using ElemC = cutlass::half_t;
using TileShape    = cute::Shape<cute::_256, cute::_256, cute::_64>;
using ClusterShape = cute::Shape<cute::_2, cute::_1, cute::_1>;
using ProblemShape = cutlass::gemm::GroupProblemShape<cute::Shape<int,int,int>>;

using CollectiveEpilogue = typename cutlass::epilogue::collective::CollectiveBuilder<
    cutlass::arch::Sm90, cutlass::arch::OpClassTensorOp,
    TileShape, ClusterShape,
    cutlass::epilogue::collective::EpilogueTileAuto,
    Acc, Acc,
    ElemC, cutlass::layout::ColumnMajor *, 128 / cutlass::sizeof_bits<ElemC>::value,
    ElemC, cutlass::layout::ColumnMajor *, 128 / cutlass::sizeof_bits<ElemC>::value,
    cutlass::epilogue::PtrArrayTmaWarpSpecializedCooperative
  >::CollectiveOp;

using CollectiveMainloop = typename cutlass::gemm::collective::CollectiveBuilder<
    cutlass::arch::Sm90, cutlass::arch::OpClassTensorOp,
    Elem, cutlass::layout::RowMajor *, 128 / cutlass::sizeof_bits<Elem>::value,
    Elem, cutlass::layout::ColumnMajor *, 128 / cutlass::sizeof_bits<Elem>::value,
    Acc,
    TileShape, ClusterShape,
    cutlass::gemm::collective::StageCountAutoCarveout<
        static_cast<int>(sizeof(typename CollectiveEpilogue::SharedStorage))>,
    cutlass::gemm::KernelPtrArrayTmaWarpSpecializedCooperativeFP8FastAccum
  >::CollectiveOp;

using GemmKernel = cutlass::gemm::kernel::GemmUniversal<
    ProblemShape, CollectiveMainloop, CollectiveEpilogue>;
using Gemm = cutlass::gemm::device::GemmUniversalAdapter<GemmKernel>;

auto* _anchor = &cutlass::device_kernel<GemmKernel>;


// ===== COMPILED SASS (sm_90a) =====

	.target	sm_90a

	.elftype	@"ET_EXEC"


//--------------------- .note.nv.tkinfo           --------------------------
	.section	.note.nv.tkinfo,"",@"SHT_NOTE"
	.sectionflags	@"SHF_NOTE_NV_TKINFO"
	.tkinfo
        /*0018*/ 	.word	0x00000002
        /*0030*/ 	.string	""
        /*0030*/ 	.string	"ptxas"
        /*0030*/ 	.string	"Cuda compilation tools, release 13.0, V13.0.88"
        /*0030*/ 	.string	"Build cuda_13.0.r13.0/compiler.36424714_0"
        /*0030*/ 	.string	"-arch sm_90a -m 64 "



//--------------------- .note.nv.cuinfo           --------------------------
	.section	.note.nv.cuinfo,"",@"SHT_NOTE"
	.sectionflags	@"SHF_NOTE_NV_CUINFO"
        /*0018*/ 	.short	0x0002
        /*001a*/ 	.short	0x005a
        /*001c*/ 	.short	0x0082
	.zero		2


//--------------------- .nv.info                  --------------------------
	.section	.nv.info,"",@"SHT_CUDA_INFO"
	.align	4


	//----- nvinfo : EIATTR_REGCOUNT
	.align		4
        /*0000*/ 	.byte	0x04, 0x2f
        /*0002*/ 	.short	(.L_15 - .L_14)
	.align		4
.L_14:
        /*0004*/ 	.word	index@(_ZN7cutlass13device_kernelINS_4gemm6kernel13GemmUniversalINS1_17GroupProblemShapeIN4cute5tupleIJiiiEEEEENS1_10collective13CollectiveMmaINS1_39MainloopSm90ArrayTmaGmmaWarpSpecializedILi6ENS6_IJNS5_1CILi2EEENSC_ILi1EEESE_EEENS1_55KernelPtrArrayTmaWarpSpecializedCooperativeFP8FastAccumEEENS6_IJNSC_ILi256EEESI_NSC_ILi64EEEEEENS_12float_e4m3_tEPNS6_IJlSE_NSC_ILi0EEEEEESL_SO_NS5_8TiledMMAINS5_8MMA_AtomIJNS5_4SM904GMMA31MMA_64x256x32_F32E4M3E4M3_SS_TNILNSS_7ScaleInE1ELSU_1EEEEEENS5_6LayoutISF_NS6_IJSE_SM_SM_EEEEENS6_IJNS5_10UnderscoreES10_S10_EEEEENS5_13SM90_TMA_LOADENS5_14ComposedLayoutINS5_7SwizzleILi2ELi4ELi3EEENS5_18smem_ptr_flag_bitsILi8EEENSX_INS6_IJNSC_ILi8EEESJ_EEENS6_IJSJ_SE_EEEEEEEvNS5_8identityENS5_23SM90_TMA_LOAD_MULTICASTES1D_vS1E_EENS_8epilogue10collective18CollectiveEpilogueINS1H_30Sm90PtrArrayTmaWarpSpecializedILi4ELi2ELi16ELb1ELb0ELi2EEEJSK_NS6_IJNSC_ILi128EEENSC_ILi32EEEEEENS_6half_tEPNS6_IJSE_lSM_EEES1P_S1R_NS1H_6fusion15FusionCallbacksIS1L_NS1S_17LinearCombinationIS1P_fS1P_fLNS_15FloatRoundStyleE2EEESK_S1O_JEEES13_NS14_INS15_ILi3ELi4ELi3EEENS17_ILi16EEENSX_INS6_IJSJ_S19_EEENS6_IJSE_SJ_EEEEEEENS5_17SM75_U16x8_LDSM_TENS5_14SM90_TMA_STOREES23_NS5_17SM90_U16x8_STSM_TENS5_9Copy_AtomIJNS5_17SM90_U32x4_STSM_NES1P_EEEvEEEvvEEEEvNT_6ParamsE)
        /*0008*/ 	.word	0x000000a8


	//----- nvinfo : EIATTR_FRAME_SIZE
	.align		4
.L_15:
        /*000c*/ 	.byte	0x04, 0x11
        /*000e*/ 	.short	(.L_17 - .L_16)
	.align		4
.L_16:
        /*0010*/ 	.word	index@($__internal_0_$__cuda_sm20_div_u64)
        /*0014*/ 	.word	0x000004e8


	//----- nvinfo : EIATTR_FRAME_SIZE
	.align		4
.L_17:
        /*0018*/ 	.byte	0x04, 0x11
        /*001a*/ 	.short	(.L_19 - .L_18)
	.align		4
.L_18:
        /*001c*/ 	.word	index@(_ZN7cutlass13device_kernelINS_4gemm6kernel13GemmUniversalINS1_17GroupProblemShapeIN4cute5tupleIJiiiEEEEENS1_10collective13CollectiveMmaINS1_39MainloopSm90ArrayTmaGmmaWarpSpecializedILi6ENS6_IJNS5_1CILi2EEENSC_ILi1EEESE_EEENS1_55KernelPtrArrayTmaWarpSpecializedCooperativeFP8FastAccumEEENS6_IJNSC_ILi256EEESI_NSC_ILi64EEEEEENS_12float_e4m3_tEPNS6_IJlSE_NSC_ILi0EEEEEESL_SO_NS5_8TiledMMAINS5_8MMA_AtomIJNS5_4SM904GMMA31MMA_64x256x32_F32E4M3E4M3_SS_TNILNSS_7ScaleInE1ELSU_1EEEEEENS5_6LayoutISF_NS6_IJSE_SM_SM_EEEEENS6_IJNS5_10UnderscoreES10_S10_EEEEENS5_13SM90_TMA_LOADENS5_14ComposedLayoutINS5_7SwizzleILi2ELi4ELi3EEENS5_18smem_ptr_flag_bitsILi8EEENSX_INS6_IJNSC_ILi8EEESJ_EEENS6_IJSJ_SE_EEEEEEEvNS5_8identityENS5_23SM90_TMA_LOAD_MULTICASTES1D_vS1E_EENS_8epilogue10collective18CollectiveEpilogueINS1H_30Sm90PtrArrayTmaWarpSpecializedILi4ELi2ELi16ELb1ELb0ELi2EEEJSK_NS6_IJNSC_ILi128EEENSC_ILi32EEEEEENS_6half_tEPNS6_IJSE_lSM_EEES1P_S1R_NS1H_6fusion15FusionCallbacksIS1L_NS1S_17LinearCombinationIS1P_fS1P_fLNS_15FloatRoundStyleE2EEESK_S1O_JEEES13_NS14_INS15_ILi3ELi4ELi3EEENS17_ILi16EEENSX_INS6_IJSJ_S19_EEENS6_IJSE_SJ_EEEEEEENS5_17SM75_U16x8_LDSM_TENS5_14SM90_TMA_STOREES23_NS5_17SM90_U16x8_STSM_TENS5_9Copy_AtomIJNS5_17SM90_U32x4_STSM_NES1P_EEEvEEEvvEEEEvNT_6ParamsE)
        /*0020*/ 	.word	0x000004e8


	//----- nvinfo : EIATTR_MIN_STACK_SIZE
	.align		4
.L_19:
        /*0024*/ 	.byte	0x04, 0x12
        /*0026*/ 	.short	(.L_21 - .L_20)
	.align		4
.L_20:
        /*0028*/ 	.word	index@(_ZN7cutlass13device_kernelINS_4gemm6kernel13GemmUniversalINS1_17GroupProblemShapeIN4cute5tupleIJiiiEEEEENS1_10collective13CollectiveMmaINS1_39MainloopSm90ArrayTmaGmmaWarpSpecializedILi6ENS6_IJNS5_1CILi2EEENSC_ILi1EEESE_EEENS1_55KernelPtrArrayTmaWarpSpecializedCooperativeFP8FastAccumEEENS6_IJNSC_ILi256EEESI_NSC_ILi64EEEEEENS_12float_e4m3_tEPNS6_IJlSE_NSC_ILi0EEEEEESL_SO_NS5_8TiledMMAINS5_8MMA_AtomIJNS5_4SM904GMMA31MMA_64x256x32_F32E4M3E4M3_SS_TNILNSS_7ScaleInE1ELSU_1EEEEEENS5_6LayoutISF_NS6_IJSE_SM_SM_EEEEENS6_IJNS5_10UnderscoreES10_S10_EEEEENS5_13SM90_TMA_LOADENS5_14ComposedLayoutINS5_7SwizzleILi2ELi4ELi3EEENS5_18smem_ptr_flag_bitsILi8EEENSX_INS6_IJNSC_ILi8EEESJ_EEENS6_IJSJ_SE_EEEEEEEvNS5_8identityENS5_23SM90_TMA_LOAD_MULTICASTES1D_vS1E_EENS_8epilogue10collective18CollectiveEpilogueINS1H_30Sm90PtrArrayTmaWarpSpecializedILi4ELi2ELi16ELb1ELb0ELi2EEEJSK_NS6_IJNSC_ILi128EEENSC_ILi32EEEEEENS_6half_tEPNS6_IJSE_lSM_EEES1P_S1R_NS1H_6fusion15FusionCallbacksIS1L_NS1S_17LinearCombinationIS1P_fS1P_fLNS_15FloatRoundStyleE2EEESK_S1O_JEEES13_NS14_INS15_ILi3ELi4ELi3EEENS17_ILi16EEENSX_INS6_IJSJ_S19_EEENS6_IJSE_SJ_EEEEEEENS5_17SM75_U16x8_LDSM_TENS5_14SM90_TMA_STOREES23_NS5_17SM90_U16x8_STSM_TENS5_9Copy_AtomIJNS5_17SM90_U32x4_STSM_NES1P_EEEvEEEvvEEEEvNT_6ParamsE)
        /*002c*/ 	.word	0x000004e8
.L_21:


//--------------------- .nv.compat                --------------------------
	.section	.nv.compat,"",@"SHT_CUDA_COMPAT_INFO"
	.align	4
        /*0000*/ 	.byte	0x02, 0x09, 0x01, 0x00, 0x02, 0x02, 0x04, 0x00, 0x02, 0x05, 0x05, 0x00, 0x03, 0x07, 0x01, 0x01
        /*0010*/ 	.byte	0x02, 0x03, 0x03, 0x00, 0x02, 0x06, 0x01, 0x00, 0x04, 0x0b, 0x08, 0x00, 0x00, 0x00, 0x00, 0x00
        /*0020*/ 	.byte	0x00, 0x00, 0x00, 0x00


//--------------------- .nv.info._ZN7cutlass13device_kernelINS_4gemm6kernel13GemmUniversalINS1_17GroupProblemShapeIN4cute5tupleIJiiiEEEEENS1_10collective13CollectiveMmaINS1_39MainloopSm90ArrayTmaGmmaWarpSpecializedILi6ENS6_IJNS5_1CILi2EEENSC_ILi1EEESE_EEENS1_55KernelPtrArrayTmaWarpSpecializedCooperativeFP8FastAccumEEENS6_IJNSC_ILi256EEESI_NSC_ILi64EEEEEENS_12float_e4m3_tEPNS6_IJlSE_NSC_ILi0EEEEEESL_SO_NS5_8TiledMMAINS5_8MMA_AtomIJNS5_4SM904GMMA31MMA_64x256x32_F32E4M3E4M3_SS_TNILNSS_7ScaleInE1ELSU_1EEEEEENS5_6LayoutISF_NS6_IJSE_SM_SM_EEEEENS6_IJNS5_10UnderscoreES10_S10_EEEEENS5_13SM90_TMA_LOADENS5_14ComposedLayoutINS5_7SwizzleILi2ELi4ELi3EEENS5_18smem_ptr_flag_bitsILi8EEENSX_INS6_IJNSC_ILi8EEESJ_EEENS6_IJSJ_SE_EEEEEEEvNS5_8identityENS5_23SM90_TMA_LOAD_MULTICASTES1D_vS1E_EENS_8epilogue10collective18CollectiveEpilogueINS1H_30Sm90PtrArrayTmaWarpSpecializedILi4ELi2ELi16ELb1ELb0ELi2EEEJSK_NS6_IJNSC_ILi128EEENSC_ILi32EEEEEENS_6half_tEPNS6_IJSE_lSM_EEES1P_S1R_NS1H_6fusion15FusionCallbacksIS1L_NS1S_17LinearCombinationIS1P_fS1P_fLNS_15FloatRoundStyleE2EEESK_S1O_JEEES13_NS14_INS15_ILi3ELi4ELi3EEENS17_ILi16EEENSX_INS6_IJSJ_S19_EEENS6_IJSE_SJ_EEEEEEENS5_17SM75_U16x8_LDSM_TENS5_14SM90_TMA_STOREES23_NS5_17SM90_U16x8_STSM_TENS5_9Copy_AtomIJNS5_17SM90_U32x4_STSM_NES1P_EEEvEEEvvEEEEvNT_6ParamsE --------------------------
	.section	.nv.info._ZN7cutlass13device_kernelINS_4gemm6kernel13GemmUniversalINS1_17GroupProblemShapeIN4cute5tupleIJiiiEEEEENS1_10collective13CollectiveMmaINS1_39MainloopSm90ArrayTmaGmmaWarpSpecializedILi6ENS6_IJNS5_1CILi2EEENSC_ILi1EEESE_EEENS1_55KernelPtrArrayTmaWarpSpecializedCooperativeFP8FastAccumEEENS6_IJNSC_ILi256EEESI_NSC_ILi64EEEEEENS_12float_e4m3_tEPNS6_IJlSE_NSC_ILi0EEEEEESL_SO_NS5_8TiledMMAINS5_8MMA_AtomIJNS5_4SM904GMMA31MMA_64x256x32_F32E4M3E4M3_SS_TNILNSS_7ScaleInE1ELSU_1EEEEEENS5_6LayoutISF_NS6_IJSE_SM_SM_EEEEENS6_IJNS5_10UnderscoreES10_S10_EEEEENS5_13SM90_TMA_LOADENS5_14ComposedLayoutINS5_7SwizzleILi2ELi4ELi3EEENS5_18smem_ptr_flag_bitsILi8EEENSX_INS6_IJNSC_ILi8EEESJ_EEENS6_IJSJ_SE_EEEEEEEvNS5_8identityENS5_23SM90_TMA_LOAD_MULTICASTES1D_vS1E_EENS_8epilogue10collective18CollectiveEpilogueINS1H_30Sm90PtrArrayTmaWarpSpecializedILi4ELi2ELi16ELb1ELb0ELi2EEEJSK_NS6_IJNSC_ILi128EEENSC_ILi32EEEEEENS_6half_tEPNS6_IJSE_lSM_EEES1P_S1R_NS1H_6fusion15FusionCallbacksIS1L_NS1S_17LinearCombinationIS1P_fS1P_fLNS_15FloatRoundStyleE2EEESK_S1O_JEEES13_NS14_INS15_ILi3ELi4ELi3EEENS17_ILi16EEENSX_INS6_IJSJ_S19_EEENS6_IJSE_SJ_EEEEEEENS5_17SM75_U16x8_LDSM_TENS5_14SM90_TMA_STOREES23_NS5_17SM90_U16x8_STSM_TENS5_9Copy_AtomIJNS5_17SM90_U32x4_STSM_NES1P_EEEvEEEvvEEEEvNT_6ParamsE,"",@"SHT_CUDA_INFO"
	.sectionflags	@""
	.align	4


	//----- nvinfo : EIATTR_CUDA_API_VERSION
	.align		4
        /*0000*/ 	.byte	0x04, 0x37
        /*0002*/ 	.short	(.L_23 - .L_22)
.L_22:
        /*0004*/ 	.word	0x00000082


	//----- nvinfo : EIATTR_KPARAM_INFO
	.align		4
.L_23:
        /*0008*/ 	.byte	0x04, 0x17
        /*000a*/ 	.short	(.L_25 - .L_24)
.L_24:
        /*000c*/ 	.word	0x00000000
        /*0010*/ 	.short	0x0000
        /*0012*/ 	.short	0x0070
        /*0014*/ 	.byte	0x00, 0xf0, 0x01, 0x1c


	//----- nvinfo : EIATTR_SPARSE_MMA_MASK
	.align		4
.L_25:
        /*0018*/ 	.byte	0x03, 0x50
        /*001a*/ 	.short	0x0000


	//----- nvinfo : EIATTR_MAXREG_COUNT
	.align		4
        /*001c*/ 	.byte	0x03, 0x1b
        /*001e*/ 	.short	0x00a8


	//----- nvinfo : EIATTR_NUM_BARRIERS
	.align		4
        /*0020*/ 	.byte	0x02, 0x4c
        /*0022*/ 	.byte	0x02
	.zero		1


	//----- nvinfo : EIATTR_EXTERNS
	.align		4
        /*0024*/ 	.byte	0x04, 0x0f
        /*0026*/ 	.short	(.L_27 - .L_26)


	//   ....[0]....
	.align		4
.L_26:
        /*0028*/ 	.word	index@(__assertfail)


	//----- nvinfo : EIATTR_ANNOTATIONS
	.align		4
.L_27:
        /*002c*/ 	.byte	0x04, 0x55
        /*002e*/ 	.short	(.L_29 - .L_28)


	//   ....[0]....
.L_28:
        /*0030*/ 	.word	0x00000001
        /*0034*/ 	.byte	0xa0, 0x3a, 0x00, 0x00, 0x01, 0x00, 0x00, 0x00, 0xe0, 0x3a, 0x00, 0x00, 0x01, 0x00, 0x00, 0x00
        /* <DEDUP_REMOVED lines=418> */
        /*1a64*/ 	.byte	0xc0, 0x26, 0x01, 0x00, 0x01, 0x00, 0x00, 0x00, 0x10, 0x27, 0x01, 0x00


	//----- nvinfo : EIATTR_MERCURY_ISA_VERSION
	.align		4
.L_29:
        /*1a70*/ 	.byte	0x03, 0x5f
        /*1a72*/ 	.short	0x0101


	//----- nvinfo : EIATTR_INT_WARP_WIDE_INSTR_OFFSETS
	.align		4
        /*1a74*/ 	.byte	0x04, 0x31
        /*1a76*/ 	.short	(.L_31 - .L_30)


	//   ....[0]....
.L_30:
        /*1a78*/ 	.word	0x00001320


	//   ....[1]....
        /*1a7c*/ 	.word	0x00001340


	//   ....[2]....
        /*1a80*/ 	.word	0x00001470


	//----- nvinfo : EIATTR_COOP_GROUP_MASK_REGIDS
	.align		4
.L_31:
        /*1a84*/ 	.byte	0x04, 0x29
        /*1a86*/ 	.short	(.L_33 - .L_32)


	//   ....[0]....
.L_32:
        /*1a88*/ 	.word	0xffffffff


	//   ....[1]....
        /*1a8c*/ 	.word	0xffffffff


	//   ....[2]....
        /*1a90*/ 	.word	0xffffffff


	//   ....[3]....
        /*1a94*/ 	.word	0xffffffff


	//   ....[4]....
        /*1a98*/ 	.word	0xffffffff


	//   ....[5]....
        /*1a9c*/ 	.word	0xffffffff


	//   ....[6]....
        /*1aa0*/ 	.word	0xffffffff


	//   ....[7]....
        /*1aa4*/ 	.word	0xffffffff


	//   ....[8]....
        /*1aa8*/ 	.word	0xffffffff


	//   ....[9]....
        /*1aac*/ 	.word	0xffffffff


	//   ....[10]....
        /*1ab0*/ 	.word	0xffffffff


	//   ....[11]....
        /*1ab4*/ 	.word	0xffffffff


	//   ....[12]....
        /*1ab8*/ 	.word	0xffffffff


	//   ....[13]....
        /*1abc*/ 	.word	0xffffffff


	//   ....[14]....
        /*1ac0*/ 	.word	0xffffffff


	//   ....[15]....
        /*1ac4*/ 	.word	0xffffffff


	//   ....[16]....
        /*1ac8*/ 	.word	0xffffffff


	//   ....[17]....
        /*1acc*/ 	.word	0xffffffff


	//   ....[18]....
        /*1ad0*/ 	.word	0xffffffff


	//   ....[19]....
        /*1ad4*/ 	.word	0xffffffff


	//   ....[20]....
        /*1ad8*/ 	.word	0xffffffff


	//   ....[21]....
        /*1adc*/ 	.word	0xffffffff


	//   ....[22]....
        /*1ae0*/ 	.word	0xffffffff


	//   ....[23]....
        /*1ae4*/ 	.word	0xffffffff


	//   ....[24]....
        /*1ae8*/ 	.word	0xffffffff


	//   ....[25]....
        /*1aec*/ 	.word	0xffffffff


	//   ....[26]....
        /*1af0*/ 	.word	0xffffffff


	//   ....[27]....
        /*1af4*/ 	.word	0xffffffff


	//   ....[28]....
        /*1af8*/ 	.word	0xffffffff


	//   ....[29]....
        /*1afc*/ 	.word	0xffffffff


	//   ....[30]....
        /*1b00*/ 	.word	0xffffffff


	//   ....[31]....
        /*1b04*/ 	.word	0xffffffff


	//   ....[32]....
        /*1b08*/ 	.word	0xffffffff


	//   ....[33]....
        /*1b0c*/ 	.word	0xffffffff


	//   ....[34]....
        /*1b10*/ 	.word	0xffffffff


	//   ....[35]....
        /*1b14*/ 	.word	0xffffffff


	//   ....[36]....
        /*1b18*/ 	.word	0xffffffff


	//   ....[37]....
        /*1b1c*/ 	.word	0xffffffff


	//   ....[38]....
        /*1b20*/ 	.word	0xffffffff


	//   ....[39]....
        /*1b24*/ 	.word	0xffffffff


	//   ....[40]....
        /*1b28*/ 	.word	0xffffffff


	//   ....[41]....
        /*1b2c*/ 	.word	0xffffffff


	//   ....[42]....
        /*1b30*/ 	.word	0xffffffff


	//   ....[43]....
        /*1b34*/ 	.word	0xffffffff


	//   ....[44]....
        /*1b38*/ 	.word	0xffffffff


	//   ....[45]....
        /*1b3c*/ 	.word	0xffffffff


	//   ....[46]....
        /*1b40*/ 	.word	0xffffffff


	//   ....[47]....
        /*1b44*/ 	.word	0xffffffff


	//   ....[48]....
        /*1b48*/ 	.word	0xffffffff


	//   ....[49]....
        /*1b4c*/ 	.word	0xffffffff


	//   ....[50]....
        /*1b50*/ 	.word	0xffffffff


	//   ....[51]....
        /*1b54*/ 	.word	0xffffffff


	//   ....[52]....
        /*1b58*/ 	.word	0xffffffff


	//   ....[53]....
        /*1b5c*/ 	.word	0xffffffff


	//   ....[54]....
        /*1b60*/ 	.word	0xffffffff


	//   ....[55]....
        /*1b64*/ 	.word	0xffffffff


	//   ....[56]....
        /*1b68*/ 	.word	0xffffffff


	//   ....[57]....
        /*1b6c*/ 	.word	0xffffffff


	//   ....[58]....
        /*1b70*/ 	.word	0xffffffff


	//   ....[59]....
        /*1b74*/ 	.word	0xffffffff


	//   ....[60]....
        /*1b78*/ 	.word	0xffffffff


	//   ....[61]....
        /*1b7c*/ 	.word	0xffffffff


	//   ....[62]....
        /*1b80*/ 	.word	0xffffffff


	//   ....[63]....
        /*1b84*/ 	.word	0xffffffff


	//   ....[64]....
        /*1b88*/ 	.word	0xffffffff


	//   ....[65]....
        /*1b8c*/ 	.word	0xffffffff


	//   ....[66]....
        /*1b90*/ 	.word	0xffffffff


	//   ....[67]....
        /*1b94*/ 	.word	0xffffffff


	//   ....[68]....
        /*1b98*/ 	.word	0xffffffff


	//   ....[69]....
        /*1b9c*/ 	.word	0xffffffff


	//   ....[70]....
        /*1ba0*/ 	.word	0xffffffff


	//   ....[71]....
        /*1ba4*/ 	.word	0xffffffff


	//   ....[72]....
        /*1ba8*/ 	.word	0xffffffff


	//   ....[73]....
        /*1bac*/ 	.word	0xffffffff


	//   ....[74]....
        /*1bb0*/ 	.word	0xffffffff


	//   ....[75]....
        /*1bb4*/ 	.word	0xffffffff


	//   ....[76]....
        /*1bb8*/ 	.word	0xffffffff


	//   ....[77]....
        /*1bbc*/ 	.word	0xffffffff


	//   ....[78]....
        /*1bc0*/ 	.word	0xffffffff


	//   ....[79]....
        /*1bc4*/ 	.word	0x0500000f


	//----- nvinfo : EIATTR_COOP_GROUP_INSTR_OFFSETS
	.align		4
.L_33:
        /*1bc8*/ 	.byte	0x04, 0x28
        /*1bca*/ 	.short	(.L_35 - .L_34)


	//   ....[0]....
.L_34:
        /*1bcc*/ 	.word	0x00000850


	//   ....[1]....
        /*1bd0*/ 	.word	0x000008a0


	//   ....[2]....
        /*1bd4*/ 	.word	0x00000d30


	//   ....[3]....
        /*1bd8*/ 	.word	0x00000f70


	//   ....[4]....
        /*1bdc*/ 	.word	0x000011e0


	//   ....[5]....
        /*1be0*/ 	.word	0x00001590


	//   ....[6]....
        /*1be4*/ 	.word	0x00001cf0


	//   ....[7]....
        /*1be8*/ 	.word	0x00001d20


	//   ....[8]....
        /*1bec*/ 	.word	0x00001da0


	//   ....[9]....
        /*1bf0*/ 	.word	0x00001db0


	//   ....[10]....
        /*1bf4*/ 	.word	0x00001df0


	//   ....[11]....
        /*1bf8*/ 	.word	0x00001e10


	//   ....[12]....
        /*1bfc*/ 	.word	0x00001e50


	//   ....[13]....
        /*1c00*/ 	.word	0x00001e70


	//   ....[14]....
        /*1c04*/ 	.word	0x00001eb0


	//   ....[15]....
        /*1c08*/ 	.word	0x00001ed0


	//   ....[16]....
        /*1c0c*/ 	.word	0x00001f40


	//   ....[17]....
        /*1c10*/ 	.word	0x00002060


	//   ....[18]....
        /*1c14*/ 	.word	0x000020e0


	//   ....[19]....
        /*1c18*/ 	.word	0x000026c0


	//   ....[20]....
        /*1c1c*/ 	.word	0x000026d0


	//   ....[21]....
        /*1c20*/ 	.word	0x00002720


	//   ....[22]....
        /*1c24*/ 	.word	0x00002730


	//   ....[23]....
        /*1c28*/ 	.word	0x00002780


	//   ....[24]....
        /*1c2c*/ 	.word	0x00002790


	//   ....[25]....
        /*1c30*/ 	.word	0x000027e0


	//   ....[26]....
        /*1c34*/ 	.word	0x000027f0


	//   ....[27]....
        /*1c38*/ 	.word	0x00002840


	//   ....[28]....
        /*1c3c*/ 	.word	0x00002850


	//   ....[29]....
        /*1c40*/ 	.word	0x000028e0


	//   ....[30]....
        /*1c44*/ 	.word	0x00002940


	//   ....[31]....
        /*1c48*/ 	.word	0x000029d0


	//   ....[32]....
        /*1c4c*/ 	.word	0x000029f0


	//   ....[33]....
        /*1c50*/ 	.word	0x00002a00


	//   ....[34]....
        /*1c54*/ 	.word	0x00002a10


	//   ....[35]....
        /*1c58*/ 	.word	0x00002a20


	//   ....[36]....
        /*1c5c*/ 	.word	0x00002a30


	//   ....[37]....
        /*1c60*/ 	.word	0x00002fd0


	//   ....[38]....
        /*1c64*/ 	.word	0x00003270


	//   ....[39]....
        /*1c68*/ 	.word	0x00003620


	//   ....[40]....
        /*1c6c*/ 	.word	0x00004480


	//   ....[41]....
        /*1c70*/ 	.word	0x0000f6f0


	//   ....[42]....
        /*1c74*/ 	.word	0x0000fbd0


	//   ....[43]....
        /*1c78*/ 	.word	0x0000ff70


	//   ....[44]....
        /*1c7c*/ 	.word	0x00012190


	//   ....[45]....
        /*1c80*/ 	.word	0x000128c0


	//   ....[46]....
        /*1c84*/ 	.word	0x00012db0


	//   ....[47]....
        /*1c88*/ 	.word	0x00013bd0


	//   ....[48]....
        /*1c8c*/ 	.word	0x00014b20


	//   ....[49]....
        /*1c90*/ 	.word	0x00014b40


	//   ....[50]....
        /*1c94*/ 	.word	0x00014b90


	//   ....[51]....
        /*1c98*/ 	.word	0x00014bb0


	//   ....[52]....
        /*1c9c*/ 	.word	0x00014bf0


	//   ....[53]....
        /*1ca0*/ 	.word	0x00014c20


	//   ....[54]....
        /*1ca4*/ 	.word	0x00014c60


	//   ....[55]....
        /*1ca8*/ 	.word	0x00014c90


	//   ....[56]....
        /*1cac*/ 	.word	0x00014cd0


	//   ....[57]....
        /*1cb0*/ 	.word	0x00014d00


	//   ....[58]....
        /*1cb4*/ 	.word	0x00014d90


	//   ....[59]....
        /*1cb8*/ 	.word	0x00014eb0


	//   ....[60]....
        /*1cbc*/ 	.word	0x00014ed0


	//   ....[61]....
        /*1cc0*/ 	.word	0x00015530


	//   ....[62]....
        /*1cc4*/ 	.word	0x00015540


	//   ....[63]....
        /*1cc8*/ 	.word	0x00015590


	//   ....[64]....
        /*1ccc*/ 	.word	0x000155a0


	//   ....[65]....
        /*1cd0*/ 	.word	0x000155f0


	//   ....[66]....
        /*1cd4*/ 	.word	0x00015600


	//   ....[67]....
        /*1cd8*/ 	.word	0x00015650


	//   ....[68]....
        /*1cdc*/ 	.word	0x00015660


	//   ....[69]....
        /*1ce0*/ 	.word	0x000156b0


	//   ....[70]....
        /*1ce4*/ 	.word	0x000156c0


	//   ....[71]....
        /*1ce8*/ 	.word	0x00015750


	//   ....[72]....
        /*1cec*/ 	.word	0x000157c0


	//   ....[73]....
        /*1cf0*/ 	.word	0x00015850


	//   ....[74]....
        /*1cf4*/ 	.word	0x00015870


	//   ....[75]....
        /*1cf8*/ 	.word	0x00015880


	//   ....[76]....
        /*1cfc*/ 	.word	0x00015890


	//   ....[77]....
        /*1d00*/ 	.word	0x000158a0


	//   ....[78]....
        /*1d04*/ 	.word	0x000158b0


	//   ....[79]....
        /*1d08*/ 	.word	0x000175e0


	//----- nvinfo : EIATTR_REG_RECONFIG
	.align		4
.L_35:
        /*1d0c*/ 	.byte	0x01, 0x54
	.zero		2


	//----- nvinfo : EIATTR_SYSCALL_OFFSETS
	.align		4
        /*1d10*/ 	.byte	0x04, 0x46
        /*1d12*/ 	.short	(.L_37 - .L_36)


	//   ....[0]....
.L_36:
        /*1d14*/ 	.word	0x00008490


	//   ....[1]....
        /*1d18*/ 	.word	0x00008580


	//----- nvinfo : EIATTR_MBARRIER_INSTR_OFFSETS
	.align		4
.L_37:
        /*1d1c*/ 	.byte	0x04, 0x39
        /*1d1e*/ 	.short	(.L_39 - .L_38)


	//   ....[0]....
.L_38:
        /*1d20*/ 	.word	0x00000c10
        /*1d24*/ 	.word	0x000000ff
        /*1d28*/ 	.word	0x00038400
        /*1d2c*/ 	.short	0x0100
        /*1d2e*/ 	.byte	0x0b
	.zero		1


	//   ....[1]....
        /*1d30*/ 	.word	0x00000c20
        /*1d34*/ 	.word	0x000000ff
        /*1d38*/ 	.word	0x00038440
        /*1d3c*/ 	.short	0x0100
        /*1d3e*/ 	.byte	0x0b
	.zero		1


	//   ....[2]....
        /*1d40*/ 	.word	0x00000c30
        /*1d44*/ 	.word	0x000000ff
        /*1d48*/ 	.word	0x00038408
        /*1d4c*/ 	.short	0x0100
        /*1d4e*/ 	.byte	0x0b
	.zero		1


	//   ....[3]....
        /*1d50*/ 	.word	0x00000c40
        /*1d54*/ 	.word	0x000000ff
        /*1d58*/ 	.word	0x00038448
        /*1d5c*/ 	.short	0x0100
        /*1d5e*/ 	.byte	0x0b
	.zero		1


	//   ....[4]....
        /*1d60*/ 	.word	0x00000c50
        /*1d64*/ 	.word	0x000000ff
        /*1d68*/ 	.word	0x00038410
        /*1d6c*/ 	.short	0x0100
        /*1d6e*/ 	.byte	0x0b
	.zero		1


	//   ....[5]....
        /*1d70*/ 	.word	0x00000c60
        /*1d74*/ 	.word	0x000000ff
        /*1d78*/ 	.word	0x00038450
        /*1d7c*/ 	.short	0x0100
        /*1d7e*/ 	.byte	0x0b
	.zero		1


	//   ....[6]....
        /*1d80*/ 	.word	0x00000c70
        /*1d84*/ 	.word	0x000000ff
        /*1d88*/ 	.word	0x00038418
        /*1d8c*/ 	.short	0x0100
        /*1d8e*/ 	.byte	0x0b
	.zero		1


	//   ....[7]....
        /*1d90*/ 	.word	0x00000c80
        /*1d94*/ 	.word	0x000000ff
        /*1d98*/ 	.word	0x00038458
        /*1d9c*/ 	.short	0x0100
        /*1d9e*/ 	.byte	0x0b
	.zero		1


	//   ....[8]....
        /*1da0*/ 	.word	0x00000c90
        /*1da4*/ 	.word	0x000000ff
        /*1da8*/ 	.word	0x00038420
        /*1dac*/ 	.short	0x0100
        /*1dae*/ 	.byte	0x0b
	.zero		1


	//   ....[9]....
        /*1db0*/ 	.word	0x00000ca0
        /*1db4*/ 	.word	0x000000ff
        /*1db8*/ 	.word	0x00038460
        /*1dbc*/ 	.short	0x0100
        /*1dbe*/ 	.byte	0x0b
	.zero		1


	//   ....[10]....
        /*1dc0*/ 	.word	0x00000cb0
        /*1dc4*/ 	.word	0x000000ff
        /*1dc8*/ 	.word	0x00038428
        /*1dcc*/ 	.short	0x0100
        /*1dce*/ 	.byte	0x0b
	.zero		1


	//   ....[11]....
        /*1dd0*/ 	.word	0x00000cc0
        /*1dd4*/ 	.word	0x000000ff
        /*1dd8*/ 	.word	0x00038468
        /*1ddc*/ 	.short	0x0100
        /*1dde*/ 	.byte	0x0b
	.zero		1


	//   ....[12]....
        /*1de0*/ 	.word	0x00000cd0
        /*1de4*/ 	.word	0x000000ff
        /*1de8*/ 	.word	0x00038430
        /*1dec*/ 	.short	0x0100
        /*1dee*/ 	.byte	0x0b
	.zero		1


	//   ....[13]....
        /*1df0*/ 	.word	0x00000ce0
        /*1df4*/ 	.word	0x000000ff
        /*1df8*/ 	.word	0x00038470
        /*1dfc*/ 	.short	0x0100
        /*1dfe*/ 	.byte	0x0b
	.zero		1


	//   ....[14]....
        /*1e00*/ 	.word	0x00000cf0
        /*1e04*/ 	.word	0x000000ff
        /*1e08*/ 	.word	0x00038438
        /*1e0c*/ 	.short	0x0100
        /*1e0e*/ 	.byte	0x0b
	.zero		1


	//   ....[15]....
        /*1e10*/ 	.word	0x00000d00
        /*1e14*/ 	.word	0x000000ff
        /*1e18*/ 	.word	0x00038478
        /*1e1c*/ 	.short	0x0100
        /*1e1e*/ 	.byte	0x0b
	.zero		1


	//   ....[16]....
        /*1e20*/ 	.word	0x00000ea0
        /*1e24*/ 	.word	0x000000ff
        /*1e28*/ 	.word	0x00038480
        /*1e2c*/ 	.short	0x0100
        /*1e2e*/ 	.byte	0x0b
	.zero		1


	//   ....[17]....
        /*1e30*/ 	.word	0x00000eb0
        /*1e34*/ 	.word	0x000000ff
        /*1e38*/ 	.word	0x000384b0
        /*1e3c*/ 	.short	0x0100
        /*1e3e*/ 	.byte	0x0b
	.zero		1


	//   ....[18]....
        /*1e40*/ 	.word	0x00000ec0
        /*1e44*/ 	.word	0x000000ff
        /*1e48*/ 	.word	0x00038488
        /*1e4c*/ 	.short	0x0100
        /*1e4e*/ 	.byte	0x0b
	.zero		1


	//   ....[19]....
        /*1e50*/ 	.word	0x00000ed0
        /*1e54*/ 	.word	0x000000ff
        /*1e58*/ 	.word	0x000384b8
        /*1e5c*/ 	.short	0x0100
        /*1e5e*/ 	.byte	0x0b
	.zero		1


	//   ....[20]....
        /*1e60*/ 	.word	0x00000ee0
        /*1e64*/ 	.word	0x000000ff
        /*1e68*/ 	.word	0x00038490
        /*1e6c*/ 	.short	0x0100
        /*1e6e*/ 	.byte	0x0b
	.zero		1


	//   ....[21]....
        /*1e70*/ 	.word	0x00000ef0
        /*1e74*/ 	.word	0x000000ff
        /*1e78*/ 	.word	0x000384c0
        /*1e7c*/ 	.short	0x0100
        /*1e7e*/ 	.byte	0x0b
	.zero		1


	//   ....[22]....
        /*1e80*/ 	.word	0x00000f00
        /*1e84*/ 	.word	0x000000ff
        /*1e88*/ 	.word	0x00038498
        /*1e8c*/ 	.short	0x0100
        /*1e8e*/ 	.byte	0x0b
	.zero		1


	//   ....[23]....
        /*1e90*/ 	.word	0x00000f10
        /*1e94*/ 	.word	0x000000ff
        /*1e98*/ 	.word	0x000384c8
        /*1e9c*/ 	.short	0x0100
        /*1e9e*/ 	.byte	0x0b
	.zero		1


	//   ....[24]....
        /*1ea0*/ 	.word	0x00000f20
        /*1ea4*/ 	.word	0x000000ff
        /*1ea8*/ 	.word	0x000384a0
        /*1eac*/ 	.short	0x0100
        /*1eae*/ 	.byte	0x0b
	.zero		1


	//   ....[25]....
        /*1eb0*/ 	.word	0x00000f30
        /*1eb4*/ 	.word	0x000000ff
        /*1eb8*/ 	.word	0x000384d0
        /*1ebc*/ 	.short	0x0100
        /*1ebe*/ 	.byte	0x0b
	.zero		1


	//   ....[26]....
        /*1ec0*/ 	.word	0x00000f40
        /*1ec4*/ 	.word	0x000000ff
        /*1ec8*/ 	.word	0x000384a8
        /*1ecc*/ 	.short	0x0100
        /*1ece*/ 	.byte	0x0b
	.zero		1


	//   ....[27]....
        /*1ed0*/ 	.word	0x00000f50
        /*1ed4*/ 	.word	0x000000ff
        /*1ed8*/ 	.word	0x000384d8
        /*1edc*/ 	.short	0x0100
        /*1ede*/ 	.byte	0x0b
	.zero		1


	//   ....[28]....
        /*1ee0*/ 	.word	0x00001140
        /*1ee4*/ 	.word	0x000000ff
        /*1ee8*/ 	.word	0x000384e0
        /*1eec*/ 	.short	0x0100
        /*1eee*/ 	.byte	0x06
	.zero		1


	//   ....[29]....
        /*1ef0*/ 	.word	0x00001150
        /*1ef4*/ 	.word	0x000000ff
        /*1ef8*/ 	.word	0x00038500
        /*1efc*/ 	.short	0x0100
        /*1efe*/ 	.byte	0x06
	.zero		1


	//   ....[30]....
        /*1f00*/ 	.word	0x00001160
        /*1f04*/ 	.word	0x000000ff
        /*1f08*/ 	.word	0x000384e8
        /*1f0c*/ 	.short	0x0100
        /*1f0e*/ 	.byte	0x06
	.zero		1


	//   ....[31]....
        /*1f10*/ 	.word	0x00001170
        /*1f14*/ 	.word	0x000000ff
        /*1f18*/ 	.word	0x00038508
        /*1f1c*/ 	.short	0x0100
        /*1f1e*/ 	.byte	0x06
	.zero		1


	//   ....[32]....
        /*1f20*/ 	.word	0x00001180
        /*1f24*/ 	.word	0x000000ff
        /*1f28*/ 	.word	0x000384f0
        /*1f2c*/ 	.short	0x0100
        /*1f2e*/ 	.byte	0x06
	.zero		1


	//   ....[33]....
        /*1f30*/ 	.word	0x00001190
        /*1f34*/ 	.word	0x000000ff
        /*1f38*/ 	.word	0x00038510
        /*1f3c*/ 	.short	0x0100
        /*1f3e*/ 	.byte	0x06
	.zero		1


	//   ....[34]....
        /*1f40*/ 	.word	0x000011a0
        /*1f44*/ 	.word	0x000000ff
        /*1f48*/ 	.word	0x000384f8
        /*1f4c*/ 	.short	0x0100
        /*1f4e*/ 	.byte	0x06
	.zero		1


	//   ....[35]....
        /*1f50*/ 	.word	0x000011b0
        /*1f54*/ 	.word	0x000000ff
        /*1f58*/ 	.word	0x00038518
        /*1f5c*/ 	.short	0x0100
        /*1f5e*/ 	.byte	0x06
	.zero		1


	//   ....[36]....
        /*1f60*/ 	.word	0x000014c0
        /*1f64*/ 	.word	0x000000ff
        /*1f68*/ 	.word	0x00038520
        /*1f6c*/ 	.short	0x0100
        /*1f6e*/ 	.byte	0x06
	.zero		1


	//   ....[37]....
        /*1f70*/ 	.word	0x00001520
        /*1f74*/ 	.word	0x000000ff
        /*1f78*/ 	.word	0x00038528
        /*1f7c*/ 	.short	0x0100
        /*1f7e*/ 	.byte	0x06
	.zero		1


	//   ....[38]....
        /*1f80*/ 	.word	0x00004810
        /*1f84*/ 	.word	0x000000ff
        /*1f88*/ 	.word	0x00038480
        /*1f8c*/ 	.short	0x010a
        /*1f8e*/ 	.byte	0x04
	.zero		1


	//   ....[39]....
        /*1f90*/ 	.word	0x00004850
        /*1f94*/ 	.word	0x000000ff
        /*1f98*/ 	.word	0x00038480
        /*1f9c*/ 	.short	0x010a
        /*1f9e*/ 	.byte	0x04
	.zero		1


	//   ....[40]....
        /*1fa0*/ 	.word	0x00005e70
        /*1fa4*/ 	.word	0x000000ff
        /*1fa8*/ 	.word	0x00038480
        /*1fac*/ 	.short	0x010a
        /*1fae*/ 	.byte	0x04
	.zero		1


	//   ....[41]....
        /*1fb0*/ 	.word	0x00005eb0
        /*1fb4*/ 	.word	0x000000ff
        /*1fb8*/ 	.word	0x00038480
        /*1fbc*/ 	.short	0x010a
        /*1fbe*/ 	.byte	0x04
	.zero		1


	//   ....[42]....
        /*1fc0*/ 	.word	0x00007fd0
        /*1fc4*/ 	.word	0x00000004
        /*1fc8*/ 	.word	0x00000000
        /*1fcc*/ 	.short	0x0101
        /*1fce*/ 	.byte	0x3f
	.zero		1


	//   ....[43]....
        /*1fd0*/ 	.word	0x000081b0
        /*1fd4*/ 	.word	0x00000000
        /*1fd8*/ 	.word	0x00000000
        /*1fdc*/ 	.short	0x0101
        /*1fde*/ 	.byte	0x3f
	.zero		1


	//   ....[44]....
        /*1fe0*/ 	.word	0x00008920
        /*1fe4*/ 	.word	0x000000ff
        /*1fe8*/ 	.word	0x000384e0
        /*1fec*/ 	.short	0x010a
        /*1fee*/ 	.byte	0x2b
	.zero		1


	//   ....[45]....
        /*1ff0*/ 	.word	0x000090c0
        /*1ff4*/ 	.word	0x000000ff
        /*1ff8*/ 	.word	0x00000000
        /*1ffc*/ 	.short	0x0101
        /*1ffe*/ 	.byte	0x04
	.zero		1


	//   ....[46]....
        /*2000*/ 	.word	0x000090f0
        /*2004*/ 	.word	0x000000ff
        /*2008*/ 	.word	0x000384e8
        /*200c*/ 	.short	0x010a
        /*200e*/ 	.byte	0x2b
	.zero		1


	//   ....[47]....
        /*2010*/ 	.word	0x00009690
        /*2014*/ 	.word	0x000000ff
        /*2018*/ 	.word	0x00000000
        /*201c*/ 	.short	0x0101
        /*201e*/ 	.byte	0x04
	.zero		1


	//   ....[48]....
        /*2020*/ 	.word	0x000096c0
        /*2024*/ 	.word	0x000000ff
        /*2028*/ 	.word	0x000384f0
        /*202c*/ 	.short	0x010a
        /*202e*/ 	.byte	0x2b
	.zero		1


	//   ....[49]....
        /*2030*/ 	.word	0x00009d90
        /*2034*/ 	.word	0x000000ff
        /*2038*/ 	.word	0x00000000
        /*203c*/ 	.short	0x0101
        /*203e*/ 	.byte	0x04
	.zero		1


	//   ....[50]....
        /*2040*/ 	.word	0x00009dc0
        /*2044*/ 	.word	0x000000ff
        /*2048*/ 	.word	0x000384f8
        /*204c*/ 	.short	0x010a
        /*204e*/ 	.byte	0x2b
	.zero		1


	//   ....[51]....
        /*2050*/ 	.word	0x0000a390
        /*2054*/ 	.word	0x000000ff
        /*2058*/ 	.word	0x00000000
        /*205c*/ 	.short	0x0101
        /*205e*/ 	.byte	0x04
	.zero		1


	//   ....[52]....
        /*2060*/ 	.word	0x0000a3e0
        /*2064*/ 	.word	0x000000ff
        /*2068*/ 	.word	0x000384e0
        /*206c*/ 	.short	0x010a
        /*206e*/ 	.byte	0x2b
	.zero		1


	//   ....[53]....
        /*2070*/ 	.word	0x0000aab0
        /*2074*/ 	.word	0x000000ff
        /*2078*/ 	.word	0x00000000
        /*207c*/ 	.short	0x0101
        /*207e*/ 	.byte	0x04
	.zero		1


	//   ....[54]....
        /*2080*/ 	.word	0x0000aae0
        /*2084*/ 	.word	0x000000ff
        /*2088*/ 	.word	0x000384e8
        /*208c*/ 	.short	0x010a
        /*208e*/ 	.byte	0x2b
	.zero		1


	//   ....[55]....
        /*2090*/ 	.word	0x0000b0b0
        /*2094*/ 	.word	0x000000ff
        /*2098*/ 	.word	0x00000000
        /*209c*/ 	.short	0x0101
        /*209e*/ 	.byte	0x04
	.zero		1


	//   ....[56]....
        /*20a0*/ 	.word	0x0000b0e0
        /*20a4*/ 	.word	0x000000ff
        /*20a8*/ 	.word	0x000384f0
        /*20ac*/ 	.short	0x010a
        /*20ae*/ 	.byte	0x2b
	.zero		1


	//   ....[57]....
        /*20b0*/ 	.word	0x0000b7b0
        /*20b4*/ 	.word	0x000000ff
        /*20b8*/ 	.word	0x00000000
        /*20bc*/ 	.short	0x0101
        /*20be*/ 	.byte	0x04
	.zero		1


	//   ....[58]....
        /*20c0*/ 	.word	0x0000b7e0
        /*20c4*/ 	.word	0x000000ff
        /*20c8*/ 	.word	0x000384f8
        /*20cc*/ 	.short	0x010a
        /*20ce*/ 	.byte	0x2b
	.zero		1


	//   ....[59]....
        /*20d0*/ 	.word	0x0000bdb0
        /*20d4*/ 	.word	0x000000ff
        /*20d8*/ 	.word	0x00000000
        /*20dc*/ 	.short	0x0101
        /*20de*/ 	.byte	0x04
	.zero		1


	//   ....[60]....
        /*20e0*/ 	.word	0x0000bde0
        /*20e4*/ 	.word	0x000000ff
        /*20e8*/ 	.word	0x000384e0
        /*20ec*/ 	.short	0x010a
        /*20ee*/ 	.byte	0x2b
	.zero		1


	//   ....[61]....
        /*20f0*/ 	.word	0x0000c4b0
        /*20f4*/ 	.word	0x000000ff
        /*20f8*/ 	.word	0x00000000
        /*20fc*/ 	.short	0x0101
        /*20fe*/ 	.byte	0x04
	.zero		1


	//   ....[62]....
        /*2100*/ 	.word	0x0000c4e0
        /*2104*/ 	.word	0x000000ff
        /*2108*/ 	.word	0x000384e8
        /*210c*/ 	.short	0x010a
        /*210e*/ 	.byte	0x2b
	.zero		1


	//   ....[63]....
        /*2110*/ 	.word	0x0000cab0
        /*2114*/ 	.word	0x000000ff
        /*2118*/ 	.word	0x00000000
        /*211c*/ 	.short	0x0101
        /*211e*/ 	.byte	0x04
	.zero		1


	//   ....[64]....
        /*2120*/ 	.word	0x0000cae0
        /*2124*/ 	.word	0x000000ff
        /*2128*/ 	.word	0x000384f0
        /*212c*/ 	.short	0x010a
        /*212e*/ 	.byte	0x2b
	.zero		1


	//   ....[65]....
        /*2130*/ 	.word	0x0000d1b0
        /*2134*/ 	.word	0x000000ff
        /*2138*/ 	.word	0x00000000
        /*213c*/ 	.short	0x0101
        /*213e*/ 	.byte	0x04
	.zero		1


	//   ....[66]....
        /*2140*/ 	.word	0x0000d1e0
        /*2144*/ 	.word	0x000000ff
        /*2148*/ 	.word	0x000384f8
        /*214c*/ 	.short	0x010a
        /*214e*/ 	.byte	0x2b
	.zero		1


	//   ....[67]....
        /*2150*/ 	.word	0x0000d7b0
        /*2154*/ 	.word	0x000000ff
        /*2158*/ 	.word	0x00000000
        /*215c*/ 	.short	0x0101
        /*215e*/ 	.byte	0x04
	.zero		1


	//   ....[68]....
        /*2160*/ 	.word	0x0000d7e0
        /*2164*/ 	.word	0x000000ff
        /*2168*/ 	.word	0x000384e0
        /*216c*/ 	.short	0x010a
        /*216e*/ 	.byte	0x2b
	.zero		1


	//   ....[69]....
        /*2170*/ 	.word	0x0000deb0
        /*2174*/ 	.word	0x000000ff
        /*2178*/ 	.word	0x00000000
        /*217c*/ 	.short	0x0101
        /*217e*/ 	.byte	0x04
	.zero		1


	//   ....[70]....
        /*2180*/ 	.word	0x0000dee0
        /*2184*/ 	.word	0x000000ff
        /*2188*/ 	.word	0x000384e8
        /*218c*/ 	.short	0x010a
        /*218e*/ 	.byte	0x2b
	.zero		1


	//   ....[71]....
        /*2190*/ 	.word	0x0000e4b0
        /*2194*/ 	.word	0x000000ff
        /*2198*/ 	.word	0x00000000
        /*219c*/ 	.short	0x0101
        /*219e*/ 	.byte	0x04
	.zero		1


	//   ....[72]....
        /*21a0*/ 	.word	0x0000e4e0
        /*21a4*/ 	.word	0x000000ff
        /*21a8*/ 	.word	0x000384f0
        /*21ac*/ 	.short	0x010a
        /*21ae*/ 	.byte	0x2b
	.zero		1


	//   ....[73]....
        /*21b0*/ 	.word	0x0000ebb0
        /*21b4*/ 	.word	0x000000ff
        /*21b8*/ 	.word	0x00000000
        /*21bc*/ 	.short	0x0101
        /*21be*/ 	.byte	0x04
	.zero		1


	//   ....[74]....
        /*21c0*/ 	.word	0x0000ebe0
        /*21c4*/ 	.word	0x000000ff
        /*21c8*/ 	.word	0x000384f8
        /*21cc*/ 	.short	0x010a
        /*21ce*/ 	.byte	0x2b
	.zero		1


	//   ....[75]....
        /*21d0*/ 	.word	0x0000f230
        /*21d4*/ 	.word	0x000000ff
        /*21d8*/ 	.word	0x00000000
        /*21dc*/ 	.short	0x0101
        /*21de*/ 	.byte	0x05
	.zero		1


	//   ....[76]....
        /*21e0*/ 	.word	0x0000f280
        /*21e4*/ 	.word	0x000000ff
        /*21e8*/ 	.word	0x00038400
        /*21ec*/ 	.short	0x010a
        /*21ee*/ 	.byte	0x04
	.zero		1


	//   ....[77]....
        /*21f0*/ 	.word	0x0000f390
        /*21f4*/ 	.word	0x000000ff
        /*21f8*/ 	.word	0x00000000
        /*21fc*/ 	.short	0x0101
        /*21fe*/ 	.byte	0x04
	.zero		1


	//   ....[78]....
        /*2200*/ 	.word	0x0000f8c0
        /*2204*/ 	.word	0x000000ff
        /*2208*/ 	.word	0x00000000
        /*220c*/ 	.short	0x0101
        /*220e*/ 	.byte	0x2b
	.zero		1


	//   ....[79]....
        /*2210*/ 	.word	0x00010080
        /*2214*/ 	.word	0x000000ff
        /*2218*/ 	.word	0x00038528
        /*221c*/ 	.short	0x010a
        /*221e*/ 	.byte	0x23
	.zero		1


	//   ....[80]....
        /*2220*/ 	.word	0x00010180
        /*2224*/ 	.word	0x000000ff
        /*2228*/ 	.word	0x00038400
        /*222c*/ 	.short	0x010a
        /*222e*/ 	.byte	0x08
	.zero		1


	//   ....[81]....
        /*2230*/ 	.word	0x000102b0
        /*2234*/ 	.word	0x000000ff
        /*2238*/ 	.word	0x00000000
        /*223c*/ 	.short	0x0101
        /*223e*/ 	.byte	0x08
	.zero		1


	//   ....[82]....
        /*2240*/ 	.word	0x000104a0
        /*2244*/ 	.word	0x000000ff
        /*2248*/ 	.word	0x00038500
        /*224c*/ 	.short	0x010a
        /*224e*/ 	.byte	0x23
	.zero		1


	//   ....[83]....
        /*2250*/ 	.word	0x000105b0
        /*2254*/ 	.word	0x000000ff
        /*2258*/ 	.word	0x000384e0
        /*225c*/ 	.short	0x010b
        /*225e*/ 	.byte	0x23
	.zero		1


	//   ....[84]....
        /*2260*/ 	.word	0x00010610
        /*2264*/ 	.word	0x000000ff
        /*2268*/ 	.word	0x00000000
        /*226c*/ 	.short	0x0101
        /*226e*/ 	.byte	0x09
	.zero		1


	//   ....[85]....
        /*2270*/ 	.word	0x00010640
        /*2274*/ 	.word	0x000000ff
        /*2278*/ 	.word	0x00038508
        /*227c*/ 	.short	0x010a
        /*227e*/ 	.byte	0x23
	.zero		1


	//   ....[86]....
        /*2280*/ 	.word	0x00010770
        /*2284*/ 	.word	0x000000ff
        /*2288*/ 	.word	0x000384e8
        /*228c*/ 	.short	0x010b
        /*228e*/ 	.byte	0x23
	.zero		1


	//   ....[87]....
        /*2290*/ 	.word	0x000107e0
        /*2294*/ 	.word	0x000000ff
        /*2298*/ 	.word	0x00000000
        /*229c*/ 	.short	0x0101
        /*229e*/ 	.byte	0x08
	.zero		1


	//   ....[88]....
        /*22a0*/ 	.word	0x00010810
        /*22a4*/ 	.word	0x000000ff
        /*22a8*/ 	.word	0x00038510
        /*22ac*/ 	.short	0x010a
        /*22ae*/ 	.byte	0x23
	.zero		1


	//   ....[89]....
        /*22b0*/ 	.word	0x00010930
        /*22b4*/ 	.word	0x000000ff
        /*22b8*/ 	.word	0x000384f0
        /*22bc*/ 	.short	0x010b
        /*22be*/ 	.byte	0x23
	.zero		1


	//   ....[90]....
        /*22c0*/ 	.word	0x00010990
        /*22c4*/ 	.word	0x000000ff
        /*22c8*/ 	.word	0x00000000
        /*22cc*/ 	.short	0x0101
        /*22ce*/ 	.byte	0x2a
	.zero		1


	//   ....[91]....
        /*22d0*/ 	.word	0x000109c0
        /*22d4*/ 	.word	0x000000ff
        /*22d8*/ 	.word	0x00038518
        /*22dc*/ 	.short	0x010a
        /*22de*/ 	.byte	0x23
	.zero		1


	//   ....[92]....
        /*22e0*/ 	.word	0x00010ae0
        /*22e4*/ 	.word	0x000000ff
        /*22e8*/ 	.word	0x000384f8
        /*22ec*/ 	.short	0x010b
        /*22ee*/ 	.byte	0x23
	.zero		1


	//   ....[93]....
        /*22f0*/ 	.word	0x00010b50
        /*22f4*/ 	.word	0x000000ff
        /*22f8*/ 	.word	0x00000000
        /*22fc*/ 	.short	0x0101
        /*22fe*/ 	.byte	0x2b
	.zero		1


	//   ....[94]....
        /*2300*/ 	.word	0x00010b90
        /*2304*/ 	.word	0x000000ff
        /*2308*/ 	.word	0x00038500
        /*230c*/ 	.short	0x010a
        /*230e*/ 	.byte	0x23
	.zero		1


	//   ....[95]....
        /*2310*/ 	.word	0x00010ca0
        /*2314*/ 	.word	0x000000ff
        /*2318*/ 	.word	0x000384e0
        /*231c*/ 	.short	0x010b
        /*231e*/ 	.byte	0x23
	.zero		1


	//   ....[96]....
        /*2320*/ 	.word	0x00010ce0
        /*2324*/ 	.word	0x000000ff
        /*2328*/ 	.word	0x00000000
        /*232c*/ 	.short	0x0101
        /*232e*/ 	.byte	0x09
	.zero		1


	//   ....[97]....
        /*2330*/ 	.word	0x00010d10
        /*2334*/ 	.word	0x000000ff
        /*2338*/ 	.word	0x00038508
        /*233c*/ 	.short	0x010a
        /*233e*/ 	.byte	0x23
	.zero		1


	//   ....[98]....
        /*2340*/ 	.word	0x00010e30
        /*2344*/ 	.word	0x000000ff
        /*2348*/ 	.word	0x000384e8
        /*234c*/ 	.short	0x010b
        /*234e*/ 	.byte	0x23
	.zero		1


	//   ....[99]....
        /*2350*/ 	.word	0x00010e70
        /*2354*/ 	.word	0x000000ff
        /*2358*/ 	.word	0x00000000
        /*235c*/ 	.short	0x0101
        /*235e*/ 	.byte	0x08
	.zero		1


	//   ....[100]....
        /*2360*/ 	.word	0x00010eb0
        /*2364*/ 	.word	0x000000ff
        /*2368*/ 	.word	0x00038510
        /*236c*/ 	.short	0x010a
        /*236e*/ 	.byte	0x23
	.zero		1


	//   ....[101]....
        /*2370*/ 	.word	0x00010fc0
        /*2374*/ 	.word	0x000000ff
        /*2378*/ 	.word	0x000384f0
        /*237c*/ 	.short	0x010b
        /*237e*/ 	.byte	0x23
	.zero		1


	//   ....[102]....
        /*2380*/ 	.word	0x00011000
        /*2384*/ 	.word	0x000000ff
        /*2388*/ 	.word	0x00000000
        /*238c*/ 	.short	0x0101
        /*238e*/ 	.byte	0x2a
	.zero		1


	//   ....[103]....
        /*2390*/ 	.word	0x00011030
        /*2394*/ 	.word	0x000000ff
        /*2398*/ 	.word	0x00038518
        /*239c*/ 	.short	0x010a
        /*239e*/ 	.byte	0x23
	.zero		1


	//   ....[104]....
        /*23a0*/ 	.word	0x00011150
        /*23a4*/ 	.word	0x000000ff
        /*23a8*/ 	.word	0x000384f8
        /*23ac*/ 	.short	0x010b
        /*23ae*/ 	.byte	0x23
	.zero		1


	//   ....[105]....
        /*23b0*/ 	.word	0x00011190
        /*23b4*/ 	.word	0x000000ff
        /*23b8*/ 	.word	0x00000000
        /*23bc*/ 	.short	0x0101
        /*23be*/ 	.byte	0x2b
	.zero		1


	//   ....[106]....
        /*23c0*/ 	.word	0x000111d0
        /*23c4*/ 	.word	0x000000ff
        /*23c8*/ 	.word	0x00038500
        /*23cc*/ 	.short	0x010a
        /*23ce*/ 	.byte	0x23
	.zero		1


	//   ....[107]....
        /*23d0*/ 	.word	0x000112e0
        /*23d4*/ 	.word	0x000000ff
        /*23d8*/ 	.word	0x000384e0
        /*23dc*/ 	.short	0x010b
        /*23de*/ 	.byte	0x23
	.zero		1


	//   ....[108]....
        /*23e0*/ 	.word	0x00011320
        /*23e4*/ 	.word	0x000000ff
        /*23e8*/ 	.word	0x00000000
        /*23ec*/ 	.short	0x0101
        /*23ee*/ 	.byte	0x09
	.zero		1


	//   ....[109]....
        /*23f0*/ 	.word	0x00011350
        /*23f4*/ 	.word	0x000000ff
        /*23f8*/ 	.word	0x00038508
        /*23fc*/ 	.short	0x010a
        /*23fe*/ 	.byte	0x23
	.zero		1


	//   ....[110]....
        /*2400*/ 	.word	0x00011470
        /*2404*/ 	.word	0x000000ff
        /*2408*/ 	.word	0x000384e8
        /*240c*/ 	.short	0x010b
        /*240e*/ 	.byte	0x23
	.zero		1


	//   ....[111]....
        /*2410*/ 	.word	0x000114b0
        /*2414*/ 	.word	0x000000ff
        /*2418*/ 	.word	0x00000000
        /*241c*/ 	.short	0x0101
        /*241e*/ 	.byte	0x08
	.zero		1


	//   ....[112]....
        /*2420*/ 	.word	0x000114f0
        /*2424*/ 	.word	0x000000ff
        /*2428*/ 	.word	0x00038510
        /*242c*/ 	.short	0x010a
        /*242e*/ 	.byte	0x23
	.zero		1


	//   ....[113]....
        /*2430*/ 	.word	0x00011600
        /*2434*/ 	.word	0x000000ff
        /*2438*/ 	.word	0x000384f0
        /*243c*/ 	.short	0x010b
        /*243e*/ 	.byte	0x23
	.zero		1


	//   ....[114]....
        /*2440*/ 	.word	0x00011640
        /*2444*/ 	.word	0x000000ff
        /*2448*/ 	.word	0x00000000
        /*244c*/ 	.short	0x0101
        /*244e*/ 	.byte	0x2a
	.zero		1


	//   ....[115]....
        /*2450*/ 	.word	0x00011670
        /*2454*/ 	.word	0x000000ff
        /*2458*/ 	.word	0x00038518
        /*245c*/ 	.short	0x010a
        /*245e*/ 	.byte	0x23
	.zero		1


	//   ....[116]....
        /*2460*/ 	.word	0x00011790
        /*2464*/ 	.word	0x000000ff
        /*2468*/ 	.word	0x000384f8
        /*246c*/ 	.short	0x010b
        /*246e*/ 	.byte	0x23
	.zero		1


	//   ....[117]....
        /*2470*/ 	.word	0x000117d0
        /*2474*/ 	.word	0x000000ff
        /*2478*/ 	.word	0x00000000
        /*247c*/ 	.short	0x0101
        /*247e*/ 	.byte	0x2b
	.zero		1


	//   ....[118]....
        /*2480*/ 	.word	0x00011810
        /*2484*/ 	.word	0x000000ff
        /*2488*/ 	.word	0x00038500
        /*248c*/ 	.short	0x010a
        /*248e*/ 	.byte	0x23
	.zero		1


	//   ....[119]....
        /*2490*/ 	.word	0x00011920
        /*2494*/ 	.word	0x000000ff
        /*2498*/ 	.word	0x000384e0
        /*249c*/ 	.short	0x010b
        /*249e*/ 	.byte	0x23
	.zero		1


	//   ....[120]....
        /*24a0*/ 	.word	0x00011960
        /*24a4*/ 	.word	0x000000ff
        /*24a8*/ 	.word	0x00000000
        /*24ac*/ 	.short	0x0101
        /*24ae*/ 	.byte	0x09
	.zero		1


	//   ....[121]....
        /*24b0*/ 	.word	0x00011990
        /*24b4*/ 	.word	0x000000ff
        /*24b8*/ 	.word	0x00038508
        /*24bc*/ 	.short	0x010a
        /*24be*/ 	.byte	0x23
	.zero		1


	//   ....[122]....
        /*24c0*/ 	.word	0x00011aa0
        /*24c4*/ 	.word	0x000000ff
        /*24c8*/ 	.word	0x000384e8
        /*24cc*/ 	.short	0x010b
        /*24ce*/ 	.byte	0x23
	.zero		1


	//   ....[123]....
        /*24d0*/ 	.word	0x00011ae0
        /*24d4*/ 	.word	0x000000ff
        /*24d8*/ 	.word	0x00000000
        /*24dc*/ 	.short	0x0101
        /*24de*/ 	.byte	0x08
	.zero		1


	//   ....[124]....
        /*24e0*/ 	.word	0x00011b20
        /*24e4*/ 	.word	0x000000ff
        /*24e8*/ 	.word	0x00038510
        /*24ec*/ 	.short	0x010a
        /*24ee*/ 	.byte	0x23
	.zero		1


	//   ....[125]....
        /*24f0*/ 	.word	0x00011c20
        /*24f4*/ 	.word	0x000000ff
        /*24f8*/ 	.word	0x000384f0
        /*24fc*/ 	.short	0x010b
        /*24fe*/ 	.byte	0x23
	.zero		1


	//   ....[126]....
        /*2500*/ 	.word	0x00011c60
        /*2504*/ 	.word	0x000000ff
        /*2508*/ 	.word	0x00000000
        /*250c*/ 	.short	0x0101
        /*250e*/ 	.byte	0x2a
	.zero		1


	//   ....[127]....
        /*2510*/ 	.word	0x00011c90
        /*2514*/ 	.word	0x000000ff
        /*2518*/ 	.word	0x00038518
        /*251c*/ 	.short	0x010a
        /*251e*/ 	.byte	0x23
	.zero		1


	//   ....[128]....
        /*2520*/ 	.word	0x00011db0
        /*2524*/ 	.word	0x000000ff
        /*2528*/ 	.word	0x000384f8
        /*252c*/ 	.short	0x010b
        /*252e*/ 	.byte	0x23
	.zero		1


	//   ....[129]....
        /*2530*/ 	.word	0x00011e00
        /*2534*/ 	.word	0x000000ff
        /*2538*/ 	.word	0x00000000
        /*253c*/ 	.short	0x0101
        /*253e*/ 	.byte	0x2b
	.zero		1


	//   ....[130]....
        /*2540*/ 	.word	0x00012350
        /*2544*/ 	.word	0x000000ff
        /*2548*/ 	.word	0x00038500
        /*254c*/ 	.short	0x010a
        /*254e*/ 	.byte	0x23
	.zero		1


	//   ....[131]....
        /*2550*/ 	.word	0x00012390
        /*2554*/ 	.word	0x000000ff
        /*2558*/ 	.word	0x00038508
        /*255c*/ 	.short	0x010a
        /*255e*/ 	.byte	0x23
	.zero		1


	//   ....[132]....
        /*2560*/ 	.word	0x000123d0
        /*2564*/ 	.word	0x000000ff
        /*2568*/ 	.word	0x00038510
        /*256c*/ 	.short	0x010a
        /*256e*/ 	.byte	0x23
	.zero		1


	//   ....[133]....
        /*2570*/ 	.word	0x00012440
        /*2574*/ 	.word	0x00000003
        /*2578*/ 	.word	0x00038518
        /*257c*/ 	.short	0x010a
        /*257e*/ 	.byte	0x3f
	.zero		1


	//   ....[134]....
        /*2580*/ 	.word	0x000131c0
        /*2584*/ 	.word	0x0000000c
        /*2588*/ 	.word	0x000384b0
        /*258c*/ 	.short	0x010a
        /*258e*/ 	.byte	0x3f
	.zero		1


	//   ....[135]....
        /*2590*/ 	.word	0x00013480
        /*2594*/ 	.word	0x000000ff
        /*2598*/ 	.word	0x00038528
        /*259c*/ 	.short	0x0101
        /*259e*/ 	.byte	0x11
	.zero		1


	//   ....[136]....
        /*25a0*/ 	.word	0x00013540
        /*25a4*/ 	.word	0x00000003
        /*25a8*/ 	.word	0x00038400
        /*25ac*/ 	.short	0x010a
        /*25ae*/ 	.byte	0x3f
	.zero		1


	//   ....[137]....
        /*25b0*/ 	.word	0x00013680
        /*25b4*/ 	.word	0x00000002
        /*25b8*/ 	.word	0x00000000
        /*25bc*/ 	.short	0x0101
        /*25be*/ 	.byte	0x3f
	.zero		1


	//   ....[138]....
        /*25c0*/ 	.word	0x00013e60
        /*25c4*/ 	.word	0x00000007
        /*25c8*/ 	.word	0x00000000
        /*25cc*/ 	.short	0x010a
        /*25ce*/ 	.byte	0x3f
	.zero		1


	//   ....[139]....
        /*25d0*/ 	.word	0x00013ee0
        /*25d4*/ 	.word	0x00000008
        /*25d8*/ 	.word	0x00000000
        /*25dc*/ 	.short	0x010a
        /*25de*/ 	.byte	0x3f
	.zero		1


	//   ....[140]....
        /*25e0*/ 	.word	0x00013f70
        /*25e4*/ 	.word	0x00000009
        /*25e8*/ 	.word	0x00000000
        /*25ec*/ 	.short	0x010a
        /*25ee*/ 	.byte	0x3f
	.zero		1


	//   ....[141]....
        /*25f0*/ 	.word	0x00014000
        /*25f4*/ 	.word	0x00000008
        /*25f8*/ 	.word	0x00000000
        /*25fc*/ 	.short	0x010a
        /*25fe*/ 	.byte	0x3f
	.zero		1


	//   ....[142]....
        /*2600*/ 	.word	0x00014090
        /*2604*/ 	.word	0x0000000b
        /*2608*/ 	.word	0x00000000
        /*260c*/ 	.short	0x010a
        /*260e*/ 	.byte	0x3f
	.zero		1


	//   ....[143]....
        /*2610*/ 	.word	0x00014120
        /*2614*/ 	.word	0x00000003
        /*2618*/ 	.word	0x00000000
        /*261c*/ 	.short	0x010a
        /*261e*/ 	.byte	0x3f
	.zero		1


	//   ....[144]....
        /*2620*/ 	.word	0x00015da0
        /*2624*/ 	.word	0x0000000c
        /*2628*/ 	.word	0x00038440
        /*262c*/ 	.short	0x010a
        /*262e*/ 	.byte	0x3f
	.zero		1


	//   ....[145]....
        /*2630*/ 	.word	0x00015ec0
        /*2634*/ 	.word	0x0000000c
        /*2638*/ 	.word	0x00038400
        /*263c*/ 	.short	0x0101
        /*263e*/ 	.byte	0x3f
	.zero		1


	//   ....[146]....
        /*2640*/ 	.word	0x00015f90
        /*2644*/ 	.word	0x00000003
        /*2648*/ 	.word	0x00038440
        /*264c*/ 	.short	0x010a
        /*264e*/ 	.byte	0x3f
	.zero		1


	//   ....[147]....
        /*2650*/ 	.word	0x00016040
        /*2654*/ 	.word	0x00000003
        /*2658*/ 	.word	0x00038440
        /*265c*/ 	.short	0x010a
        /*265e*/ 	.byte	0x3f
	.zero		1


	//   ....[148]....
        /*2660*/ 	.word	0x000160f0
        /*2664*/ 	.word	0x00000003
        /*2668*/ 	.word	0x00038440
        /*266c*/ 	.short	0x010a
        /*266e*/ 	.byte	0x3f
	.zero		1


	//   ....[149]....
        /*2670*/ 	.word	0x000161a0
        /*2674*/ 	.word	0x00000003
        /*2678*/ 	.word	0x00038440
        /*267c*/ 	.short	0x010a
        /*267e*/ 	.byte	0x3f
	.zero		1


	//   ....[150]....
        /*2680*/ 	.word	0x00016250
        /*2684*/ 	.word	0x00000003
        /*2688*/ 	.word	0x00038440
        /*268c*/ 	.short	0x010a
        /*268e*/ 	.byte	0x3f
	.zero		1


	//   ....[151]....
        /*2690*/ 	.word	0x00016300
        /*2694*/ 	.word	0x00000003
        /*2698*/ 	.word	0x00038440
        /*269c*/ 	.short	0x010a
        /*269e*/ 	.byte	0x3f
	.zero		1


	//   ....[152]....
        /*26a0*/ 	.word	0x000163b0
        /*26a4*/ 	.word	0x00000003
        /*26a8*/ 	.word	0x00038440
        /*26ac*/ 	.short	0x010a
        /*26ae*/ 	.byte	0x3f
	.zero		1


	//   ....[153]....
        /*26b0*/ 	.word	0x00016460
        /*26b4*/ 	.word	0x00000003
        /*26b8*/ 	.word	0x00038440
        /*26bc*/ 	.short	0x010a
        /*26be*/ 	.byte	0x3f
	.zero		1


	//   ....[154]....
        /*26c0*/ 	.word	0x000164c0
        /*26c4*/ 	.word	0x00000003
        /*26c8*/ 	.word	0x00038480
        /*26cc*/ 	.short	0x010a
        /*26ce*/ 	.byte	0x3f
	.zero		1


	//   ....[155]....
        /*26d0*/ 	.word	0x00016520
        /*26d4*/ 	.word	0x00000008
        /*26d8*/ 	.word	0x00038480
        /*26dc*/ 	.short	0x010a
        /*26de*/ 	.byte	0x3f
	.zero		1


	//   ....[156]....
        /*26e0*/ 	.word	0x000165e0
        /*26e4*/ 	.word	0x00000004
        /*26e8*/ 	.word	0x000384e0
        /*26ec*/ 	.short	0x010a
        /*26ee*/ 	.byte	0x3f
	.zero		1


	//   ....[157]....
        /*26f0*/ 	.word	0x00016640
        /*26f4*/ 	.word	0x0000000c
        /*26f8*/ 	.word	0x000384e8
        /*26fc*/ 	.short	0x010a
        /*26fe*/ 	.byte	0x3f
	.zero		1


	//   ....[158]....
        /*2700*/ 	.word	0x000166a0
        /*2704*/ 	.word	0x0000000c
        /*2708*/ 	.word	0x000384f0
        /*270c*/ 	.short	0x010a
        /*270e*/ 	.byte	0x3f
	.zero		1


	//   ....[159]....
        /*2710*/ 	.word	0x00016700
        /*2714*/ 	.word	0x0000000c
        /*2718*/ 	.word	0x000384f8
        /*271c*/ 	.short	0x010a
        /*271e*/ 	.byte	0x3f
	.zero		1


	//   ....[160]....
        /*2720*/ 	.word	0x00016760
        /*2724*/ 	.word	0x0000000d
        /*2728*/ 	.word	0x000384e0
        /*272c*/ 	.short	0x010a
        /*272e*/ 	.byte	0x3f
	.zero		1


	//   ....[161]....
        /*2730*/ 	.word	0x000167c0
        /*2734*/ 	.word	0x0000000d
        /*2738*/ 	.word	0x000384e8
        /*273c*/ 	.short	0x010a
        /*273e*/ 	.byte	0x3f
	.zero		1


	//   ....[162]....
        /*2740*/ 	.word	0x00016820
        /*2744*/ 	.word	0x0000000d
        /*2748*/ 	.word	0x000384f0
        /*274c*/ 	.short	0x010a
        /*274e*/ 	.byte	0x3f
	.zero		1


	//   ....[163]....
        /*2750*/ 	.word	0x00016880
        /*2754*/ 	.word	0x0000000d
        /*2758*/ 	.word	0x000384f8
        /*275c*/ 	.short	0x010a
        /*275e*/ 	.byte	0x3f
	.zero		1


	//   ....[164]....
        /*2760*/ 	.word	0x000168e0
        /*2764*/ 	.word	0x0000000c
        /*2768*/ 	.word	0x000384e0
        /*276c*/ 	.short	0x010a
        /*276e*/ 	.byte	0x3f
	.zero		1


	//   ....[165]....
        /*2770*/ 	.word	0x00016940
        /*2774*/ 	.word	0x0000000c
        /*2778*/ 	.word	0x000384e8
        /*277c*/ 	.short	0x010a
        /*277e*/ 	.byte	0x3f
	.zero		1


	//   ....[166]....
        /*2780*/ 	.word	0x000169a0
        /*2784*/ 	.word	0x0000000c
        /*2788*/ 	.word	0x000384f0
        /*278c*/ 	.short	0x010a
        /*278e*/ 	.byte	0x3f
	.zero		1


	//   ....[167]....
        /*2790*/ 	.word	0x00016a00
        /*2794*/ 	.word	0x0000000c
        /*2798*/ 	.word	0x000384f8
        /*279c*/ 	.short	0x010a
        /*279e*/ 	.byte	0x3f
	.zero		1


	//   ....[168]....
        /*27a0*/ 	.word	0x00016a60
        /*27a4*/ 	.word	0x0000000d
        /*27a8*/ 	.word	0x000384e0
        /*27ac*/ 	.short	0x010a
        /*27ae*/ 	.byte	0x3f
	.zero		1


	//   ....[169]....
        /*27b0*/ 	.word	0x00016ac0
        /*27b4*/ 	.word	0x0000000d
        /*27b8*/ 	.word	0x000384e8
        /*27bc*/ 	.short	0x010a
        /*27be*/ 	.byte	0x3f
	.zero		1


	//   ....[170]....
        /*27c0*/ 	.word	0x00016b20
        /*27c4*/ 	.word	0x0000000d
        /*27c8*/ 	.word	0x000384f0
        /*27cc*/ 	.short	0x010a
        /*27ce*/ 	.byte	0x3f
	.zero		1


	//   ....[171]....
        /*27d0*/ 	.word	0x00016b80
        /*27d4*/ 	.word	0x0000000d
        /*27d8*/ 	.word	0x000384f8
        /*27dc*/ 	.short	0x010a
        /*27de*/ 	.byte	0x3f
	.zero		1


	//   ....[172]....
        /*27e0*/ 	.word	0x00016be0
        /*27e4*/ 	.word	0x00000003
        /*27e8*/ 	.word	0x00038400
        /*27ec*/ 	.short	0x010a
        /*27ee*/ 	.byte	0x3f
	.zero		1


	//   ....[173]....
        /*27f0*/ 	.word	0x00016c40
        /*27f4*/ 	.word	0x00000003
        /*27f8*/ 	.word	0x00038528
        /*27fc*/ 	.short	0x010a
        /*27fe*/ 	.byte	0x3f
	.zero		1


	//   ....[174]....
        /*2800*/ 	.word	0x00016ca0
        /*2804*/ 	.word	0x00000003
        /*2808*/ 	.word	0x00038400
        /*280c*/ 	.short	0x010a
        /*280e*/ 	.byte	0x3f
	.zero		1


	//   ....[175]....
        /*2810*/ 	.word	0x00016d00
        /*2814*/ 	.word	0x00000003
        /*2818*/ 	.word	0x00038500
        /*281c*/ 	.short	0x010a
        /*281e*/ 	.byte	0x3f
	.zero		1


	//   ....[176]....
        /*2820*/ 	.word	0x00016d60
        /*2824*/ 	.word	0x00000003
        /*2828*/ 	.word	0x00038508
        /*282c*/ 	.short	0x010a
        /*282e*/ 	.byte	0x3f
	.zero		1


	//   ....[177]....
        /*2830*/ 	.word	0x00016dc0
        /*2834*/ 	.word	0x00000003
        /*2838*/ 	.word	0x00038510
        /*283c*/ 	.short	0x010a
        /*283e*/ 	.byte	0x3f
	.zero		1


	//   ....[178]....
        /*2840*/ 	.word	0x00016e20
        /*2844*/ 	.word	0x00000003
        /*2848*/ 	.word	0x00038518
        /*284c*/ 	.short	0x010a
        /*284e*/ 	.byte	0x3f
	.zero		1


	//   ....[179]....
        /*2850*/ 	.word	0x00016e80
        /*2854*/ 	.word	0x00000003
        /*2858*/ 	.word	0x00038500
        /*285c*/ 	.short	0x010a
        /*285e*/ 	.byte	0x3f
	.zero		1


	//   ....[180]....
        /*2860*/ 	.word	0x00016ee0
        /*2864*/ 	.word	0x00000003
        /*2868*/ 	.word	0x00038508
        /*286c*/ 	.short	0x010a
        /*286e*/ 	.byte	0x3f
	.zero		1


	//   ....[181]....
        /*2870*/ 	.word	0x00016f40
        /*2874*/ 	.word	0x00000003
        /*2878*/ 	.word	0x00038510
        /*287c*/ 	.short	0x010a
        /*287e*/ 	.byte	0x3f
	.zero		1


	//   ....[182]....
        /*2880*/ 	.word	0x00016fa0
        /*2884*/ 	.word	0x00000003
        /*2888*/ 	.word	0x00038518
        /*288c*/ 	.short	0x010a
        /*288e*/ 	.byte	0x3f
	.zero		1


	//   ....[183]....
        /*2890*/ 	.word	0x00017000
        /*2894*/ 	.word	0x00000003
        /*2898*/ 	.word	0x00038500
        /*289c*/ 	.short	0x010a
        /*289e*/ 	.byte	0x3f
	.zero		1


	//   ....[184]....
        /*28a0*/ 	.word	0x00017060
        /*28a4*/ 	.word	0x00000003
        /*28a8*/ 	.word	0x00038508
        /*28ac*/ 	.short	0x010a
        /*28ae*/ 	.byte	0x3f
	.zero		1


	//   ....[185]....
        /*28b0*/ 	.word	0x000170c0
        /*28b4*/ 	.word	0x00000003
        /*28b8*/ 	.word	0x00038510
        /*28bc*/ 	.short	0x010a
        /*28be*/ 	.byte	0x3f
	.zero		1


	//   ....[186]....
        /*28c0*/ 	.word	0x00017120
        /*28c4*/ 	.word	0x00000003
        /*28c8*/ 	.word	0x00038518
        /*28cc*/ 	.short	0x010a
        /*28ce*/ 	.byte	0x3f
	.zero		1


	//   ....[187]....
        /*28d0*/ 	.word	0x00017180
        /*28d4*/ 	.word	0x00000003
        /*28d8*/ 	.word	0x00038500
        /*28dc*/ 	.short	0x010a
        /*28de*/ 	.byte	0x3f
	.zero		1


	//   ....[188]....
        /*28e0*/ 	.word	0x000171e0
        /*28e4*/ 	.word	0x00000003
        /*28e8*/ 	.word	0x00038508
        /*28ec*/ 	.short	0x010a
        /*28ee*/ 	.byte	0x3f
	.zero		1


	//   ....[189]....
        /*28f0*/ 	.word	0x00017240
        /*28f4*/ 	.word	0x00000003
        /*28f8*/ 	.word	0x00038510
        /*28fc*/ 	.short	0x010a
        /*28fe*/ 	.byte	0x3f
	.zero		1


	//   ....[190]....
        /*2900*/ 	.word	0x000172a0
        /*2904*/ 	.word	0x00000003
        /*2908*/ 	.word	0x00038518
        /*290c*/ 	.short	0x010a
        /*290e*/ 	.byte	0x3f
	.zero		1


	//   ....[191]....
        /*2910*/ 	.word	0x00017300
        /*2914*/ 	.word	0x00000003
        /*2918*/ 	.word	0x00038500
        /*291c*/ 	.short	0x010a
        /*291e*/ 	.byte	0x3f
	.zero		1


	//   ....[192]....
        /*2920*/ 	.word	0x00017360
        /*2924*/ 	.word	0x00000003
        /*2928*/ 	.word	0x00038508
        /*292c*/ 	.short	0x010a
        /*292e*/ 	.byte	0x3f
	.zero		1


	//   ....[193]....
        /*2930*/ 	.word	0x000173c0
        /*2934*/ 	.word	0x00000003
        /*2938*/ 	.word	0x00038510
        /*293c*/ 	.short	0x010a
        /*293e*/ 	.byte	0x3f
	.zero		1


	//   ....[194]....
        /*2940*/ 	.word	0x00017490
        /*2944*/ 	.word	0x0000000c
        /*2948*/ 	.word	0x000384b0
        /*294c*/ 	.short	0x010a
        /*294e*/ 	.byte	0x3f
	.zero		1


	//   ....[195]....
        /*2950*/ 	.word	0x000174e0
        /*2954*/ 	.word	0x00000003
        /*2958*/ 	.word	0x00038400
        /*295c*/ 	.short	0x010a
        /*295e*/ 	.byte	0x3f
	.zero		1


	//   ....[196]....
        /*2960*/ 	.word	0x000176f0
        /*2964*/ 	.word	0x00000007
        /*2968*/ 	.word	0x00000000
        /*296c*/ 	.short	0x010a
        /*296e*/ 	.byte	0x3f
	.zero		1


	//   ....[197]....
        /*2970*/ 	.word	0x00017740
        /*2974*/ 	.word	0x00000008
        /*2978*/ 	.word	0x00000000
        /*297c*/ 	.short	0x010a
        /*297e*/ 	.byte	0x3f
	.zero		1


	//   ....[198]....
        /*2980*/ 	.word	0x00017790
        /*2984*/ 	.word	0x00000009
        /*2988*/ 	.word	0x00000000
        /*298c*/ 	.short	0x010a
        /*298e*/ 	.byte	0x3f
	.zero		1


	//   ....[199]....
        /*2990*/ 	.word	0x000177e0
        /*2994*/ 	.word	0x00000008
        /*2998*/ 	.word	0x00000000
        /*299c*/ 	.short	0x010a
        /*299e*/ 	.byte	0x3f
	.zero		1


	//   ....[200]....
        /*29a0*/ 	.word	0x00017830
        /*29a4*/ 	.word	0x0000000b
        /*29a8*/ 	.word	0x00000000
        /*29ac*/ 	.short	0x010a
        /*29ae*/ 	.byte	0x3f
	.zero		1


	//   ....[201]....
        /*29b0*/ 	.word	0x00017880
        /*29b4*/ 	.word	0x0000000c
        /*29b8*/ 	.word	0x00038440
        /*29bc*/ 	.short	0x010a
        /*29be*/ 	.byte	0x3f
	.zero		1


	//   ....[202]....
        /*29c0*/ 	.word	0x000178d0
        /*29c4*/ 	.word	0x00000003
        /*29c8*/ 	.word	0x00038440
        /*29cc*/ 	.short	0x010a
        /*29ce*/ 	.byte	0x3f
	.zero		1


	//   ....[203]....
        /*29d0*/ 	.word	0x00017920
        /*29d4*/ 	.word	0x00000003
        /*29d8*/ 	.word	0x00038440
        /*29dc*/ 	.short	0x010a
        /*29de*/ 	.byte	0x3f
	.zero		1


	//   ....[204]....
        /*29e0*/ 	.word	0x00017970
        /*29e4*/ 	.word	0x00000003
        /*29e8*/ 	.word	0x00038440
        /*29ec*/ 	.short	0x010a
        /*29ee*/ 	.byte	0x3f
	.zero		1


	//   ....[205]....
        /*29f0*/ 	.word	0x000179c0
        /*29f4*/ 	.word	0x00000003
        /*29f8*/ 	.word	0x00038440
        /*29fc*/ 	.short	0x010a
        /*29fe*/ 	.byte	0x3f
	.zero		1


	//   ....[206]....
        /*2a00*/ 	.word	0x00017a10
        /*2a04*/ 	.word	0x00000003
        /*2a08*/ 	.word	0x00038440
        /*2a0c*/ 	.short	0x010a
        /*2a0e*/ 	.byte	0x3f
	.zero		1


	//   ....[207]....
        /*2a10*/ 	.word	0x00017a60
        /*2a14*/ 	.word	0x00000003
        /*2a18*/ 	.word	0x00038440
        /*2a1c*/ 	.short	0x010a
        /*2a1e*/ 	.byte	0x3f
	.zero		1


	//   ....[208]....
        /*2a20*/ 	.word	0x00017ab0
        /*2a24*/ 	.word	0x00000003
        /*2a28*/ 	.word	0x00038440
        /*2a2c*/ 	.short	0x010a
        /*2a2e*/ 	.byte	0x3f
	.zero		1


	//----- nvinfo : EIATTR_NUM_MBARRIERS
	.align		4
.L_39:
        /*2a30*/ 	.byte	0x03, 0x38
        /*2a32*/ 	.short	0x0026


	//----- nvinfo : EIATTR_EXIT_INSTR_OFFSETS
	.align		4
        /*2a34*/ 	.byte	0x04, 0x1c
        /*2a36*/ 	.short	(.L_41 - .L_40)


	//   ....[0]....
.L_40:
        /*2a38*/ 	.word	0x00002ec0


	//   ....[1]....
        /*2a3c*/ 	.word	0x00002f80


	//   ....[2]....
        /*2a40*/ 	.word	0x0000f8d0


	//   ....[3]....
        /*2a44*/ 	.word	0x0000f970


	//   ....[4]....
        /*2a48*/ 	.word	0x00012490


	//   ....[5]....
        /*2a4c*/ 	.word	0x00014170


	//   ....[6]....
        /*2a50*/ 	.word	0x00016490


	//----- nvinfo : EIATTR_MAX_THREADS
	.align		4
.L_41:
        /*2a54*/ 	.byte	0x04, 0x05
        /*2a56*/ 	.short	(.L_43 - .L_42)
.L_42:
        /*2a58*/ 	.word	0x00000180
        /*2a5c*/ 	.word	0x00000001
        /*2a60*/ 	.word	0x00000001


	//----- nvinfo : EIATTR_CRS_STACK_SIZE
	.align		4
.L_43:
        /*2a64*/ 	.byte	0x04, 0x1e
        /*2a66*/ 	.short	(.L_45 - .L_44)
.L_44:
        /*2a68*/ 	.word	0x00000000


	//----- nvinfo : EIATTR_CBANK_PARAM_SIZE
	.align		4
.L_45:
        /*2a6c*/ 	.byte	0x03, 0x19
        /*2a6e*/ 	.short	0x0770


	//----- nvinfo : EIATTR_PARAM_CBANK
	.align		4
        /*2a70*/ 	.byte	0x04, 0x0a
        /*2a72*/ 	.short	(.L_47 - .L_46)
	.align		4
.L_46:
        /*2a74*/ 	.word	index@(.nv.constant0._ZN7cutlass13device_kernelINS_4gemm6kernel13GemmUniversalINS1_17GroupProblemShapeIN4cute5tupleIJiiiEEEEENS1_10collective13CollectiveMmaINS1_39MainloopSm90ArrayTmaGmmaWarpSpecializedILi6ENS6_IJNS5_1CILi2EEENSC_ILi1EEESE_EEENS1_55KernelPtrArrayTmaWarpSpecializedCooperativeFP8FastAccumEEENS6_IJNSC_ILi256EEESI_NSC_ILi64EEEEEENS_12float_e4m3_tEPNS6_IJlSE_NSC_ILi0EEEEEESL_SO_NS5_8TiledMMAINS5_8MMA_AtomIJNS5_4SM904GMMA31MMA_64x256x32_F32E4M3E4M3_SS_TNILNSS_7ScaleInE1ELSU_1EEEEEENS5_6LayoutISF_NS6_IJSE_SM_SM_EEEEENS6_IJNS5_10UnderscoreES10_S10_EEEEENS5_13SM90_TMA_LOADENS5_14ComposedLayoutINS5_7SwizzleILi2ELi4ELi3EEENS5_18smem_ptr_flag_bitsILi8EEENSX_INS6_IJNSC_ILi8EEESJ_EEENS6_IJSJ_SE_EEEEEEEvNS5_8identityENS5_23SM90_TMA_LOAD_MULTICASTES1D_vS1E_EENS_8epilogue10collective18CollectiveEpilogueINS1H_30Sm90PtrArrayTmaWarpSpecializedILi4ELi2ELi16ELb1ELb0ELi2EEEJSK_NS6_IJNSC_ILi128EEENSC_ILi32EEEEEENS_6half_tEPNS6_IJSE_lSM_EEES1P_S1R_NS1H_6fusion15FusionCallbacksIS1L_NS1S_17LinearCombinationIS1P_fS1P_fLNS_15FloatRoundStyleE2EEESK_S1O_JEEES13_NS14_INS15_ILi3ELi4ELi3EEENS17_ILi16EEENSX_INS6_IJSJ_S19_EEENS6_IJSE_SJ_EEEEEEENS5_17SM75_U16x8_LDSM_TENS5_14SM90_TMA_STOREES23_NS5_17SM90_U16x8_STSM_TENS5_9Copy_AtomIJNS5_17SM90_U32x4_STSM_NES1P_EEEvEEEvvEEEEvNT_6ParamsE)
        /*2a78*/ 	.short	0x0210
        /*2a7a*/ 	.short	0x0770


	//----- nvinfo : EIATTR_SW_WAR
	.align		4
.L_47:
        /*2a7c*/ 	.byte	0x04, 0x36
        /*2a7e*/ 	.short	(.L_49 - .L_48)
.L_48:
        /*2a80*/ 	.word	0x00000008
.L_49:


//--------------------- .nv.callgraph             --------------------------
	.section	.nv.callgraph,"",@"SHT_CUDA_CALLGRAPH"
	.align	4
	.sectionentsize	8
	.align		4
        /*0000*/ 	.word	0x00000000
	.align		4
        /*0004*/ 	.word	0xffffffff
	.align		4
        /*0008*/ 	.word	index@(_ZN7cutlass13device_kernelINS_4gemm6kernel13GemmUniversalINS1_17GroupProblemShapeIN4cute5tupleIJiiiEEEEENS1_10collective13CollectiveMmaINS1_39MainloopSm90ArrayTmaGmmaWarpSpecializedILi6ENS6_IJNS5_1CILi2EEENSC_ILi1EEESE_EEENS1_55KernelPtrArrayTmaWarpSpecializedCooperativeFP8FastAccumEEENS6_IJNSC_ILi256EEESI_NSC_ILi64EEEEEENS_12float_e4m3_tEPNS6_IJlSE_NSC_ILi0EEEEEESL_SO_NS5_8TiledMMAINS5_8MMA_AtomIJNS5_4SM904GMMA31MMA_64x256x32_F32E4M3E4M3_SS_TNILNSS_7ScaleInE1ELSU_1EEEEEENS5_6LayoutISF_NS6_IJSE_SM_SM_EEEEENS6_IJNS5_10UnderscoreES10_S10_EEEEENS5_13SM90_TMA_LOADENS5_14ComposedLayoutINS5_7SwizzleILi2ELi4ELi3EEENS5_18smem_ptr_flag_bitsILi8EEENSX_INS6_IJNSC_ILi8EEESJ_EEENS6_IJSJ_SE_EEEEEEEvNS5_8identityENS5_23SM90_TMA_LOAD_MULTICASTES1D_vS1E_EENS_8epilogue10collective18CollectiveEpilogueINS1H_30Sm90PtrArrayTmaWarpSpecializedILi4ELi2ELi16ELb1ELb0ELi2EEEJSK_NS6_IJNSC_ILi128EEENSC_ILi32EEEEEENS_6half_tEPNS6_IJSE_lSM_EEES1P_S1R_NS1H_6fusion15FusionCallbacksIS1L_NS1S_17LinearCombinationIS1P_fS1P_fLNS_15FloatRoundStyleE2EEESK_S1O_JEEES13_NS14_INS15_ILi3ELi4ELi3EEENS17_ILi16EEENSX_INS6_IJSJ_S19_EEENS6_IJSE_SJ_EEEEEEENS5_17SM75_U16x8_LDSM_TENS5_14SM90_TMA_STOREES23_NS5_17SM90_U16x8_STSM_TENS5_9Copy_AtomIJNS5_17SM90_U32x4_STSM_NES1P_EEEvEEEvvEEEEvNT_6ParamsE)
	.align		4
        /*000c*/ 	.word	index@(__assertfail)
	.align		4
        /*0010*/ 	.word	0x00000000
	.align		4
        /*0014*/ 	.word	0xfffffffe
	.align		4
        /*0018*/ 	.word	0x00000000
	.align		4
        /*001c*/ 	.word	0xfffffffd
	.align		4
        /*0020*/ 	.word	0x00000000
	.align		4
        /*0024*/ 	.word	0xfffffffc


//--------------------- .nv.constant4             --------------------------
	.section	.nv.constant4,"a",@progbits
	.align	8
	.align		8
.nv.constant4:
        /*0000*/ 	.dword	__assertfail
	.align		8
        /*0008*/ 	.dword	__unnamed_1
	.align		8
        /*0010*/ 	.dword	_ZN39_INTERNAL_61a6130b_4_k_cu_16630766_37314cuda3std3__45__cpo5beginE
	.align		8
        /*0018*/ 	.dword	_ZN39_INTERNAL_61a6130b_4_k_cu_16630766_37314cuda3std3__45__cpo3endE
	.align		8
        /*0020*/ 	.dword	_ZN39_INTERNAL_61a6130b_4_k_cu_16630766_37314cuda3std3__45__cpo6cbeginE
	.align		8
        /*0028*/ 	.dword	_ZN39_INTERNAL_61a6130b_4_k_cu_16630766_37314cuda3std3__45__cpo4cendE
	.align		8
        /*0030*/ 	.dword	_ZN39_INTERNAL_61a6130b_4_k_cu_16630766_37314cuda3std3__441_GLOBAL__N__61a6130b_4_k_cu_16630766_37316ignoreE
	.align		8
        /*0038*/ 	.dword	_ZN39_INTERNAL_61a6130b_4_k_cu_16630766_37314cuda3std3__419piecewise_constructE
	.align		8
        /*0040*/ 	.dword	_ZN39_INTERNAL_61a6130b_4_k_cu_16630766_37314cuda3std3__48in_placeE
	.align		8
        /*0048*/ 	.dword	_ZN39_INTERNAL_61a6130b_4_k_cu_16630766_37314cuda3std6ranges3__45__cpo4swapE
	.align		8
        /*0050*/ 	.dword	_ZN39_INTERNAL_61a6130b_4_k_cu_16630766_37314cuda3std6ranges3__45__cpo9iter_moveE
	.align		8
        /*0058*/ 	.dword	_ZN39_INTERNAL_61a6130b_4_k_cu_16630766_37314cute7productE
	.align		8
        /*0060*/ 	.dword	_ZN39_INTERNAL_61a6130b_4_k_cu_16630766_37314cute1_E
	.align		8
        /*0068*/ 	.dword	$str$24
	.align		8
        /*0070*/ 	.dword	$str$25


//--------------------- .text._ZN7cutlass13device_kernelINS_4gemm6kernel13GemmUniversalINS1_17GroupProblemShapeIN4cute5tupleIJiiiEEEEENS1_10collective13CollectiveMmaINS1_39MainloopSm90ArrayTmaGmmaWarpSpecializedILi6ENS6_IJNS5_1CILi2EEENSC_ILi1EEESE_EEENS1_55KernelPtrArrayTmaWarpSpecializedCooperativeFP8FastAccumEEENS6_IJNSC_ILi256EEESI_NSC_ILi64EEEEEENS_12float_e4m3_tEPNS6_IJlSE_NSC_ILi0EEEEEESL_SO_NS5_8TiledMMAINS5_8MMA_AtomIJNS5_4SM904GMMA31MMA_64x256x32_F32E4M3E4M3_SS_TNILNSS_7ScaleInE1ELSU_1EEEEEENS5_6LayoutISF_NS6_IJSE_SM_SM_EEEEENS6_IJNS5_10UnderscoreES10_S10_EEEEENS5_13SM90_TMA_LOADENS5_14ComposedLayoutINS5_7SwizzleILi2ELi4ELi3EEENS5_18smem_ptr_flag_bitsILi8EEENSX_INS6_IJNSC_ILi8EEESJ_EEENS6_IJSJ_SE_EEEEEEEvNS5_8identityENS5_23SM90_TMA_LOAD_MULTICASTES1D_vS1E_EENS_8epilogue10collective18CollectiveEpilogueINS1H_30Sm90PtrArrayTmaWarpSpecializedILi4ELi2ELi16ELb1ELb0ELi2EEEJSK_NS6_IJNSC_ILi128EEENSC_ILi32EEEEEENS_6half_tEPNS6_IJSE_lSM_EEES1P_S1R_NS1H_6fusion15FusionCallbacksIS1L_NS1S_17LinearCombinationIS1P_fS1P_fLNS_15FloatRoundStyleE2EEESK_S1O_JEEES13_NS14_INS15_ILi3ELi4ELi3EEENS17_ILi16EEENSX_INS6_IJSJ_S19_EEENS6_IJSE_SJ_EEEEEEENS5_17SM75_U16x8_LDSM_TENS5_14SM90_TMA_STOREES23_NS5_17SM90_U16x8_STSM_TENS5_9Copy_AtomIJNS5_17SM90_U32x4_STSM_NES1P_EEEvEEEvvEEEEvNT_6ParamsE --------------------------
	.section	.text._ZN7cutlass13device_kernelINS_4gemm6kernel13GemmUniversalINS1_17GroupProblemShapeIN4cute5tupleIJiiiEEEEENS1_10collective13CollectiveMmaINS1_39MainloopSm90ArrayTmaGmmaWarpSpecializedILi6ENS6_IJNS5_1CILi2EEENSC_ILi1EEESE_EEENS1_55KernelPtrArrayTmaWarpSpecializedCooperativeFP8FastAccumEEENS6_IJNSC_ILi256EEESI_NSC_ILi64EEEEEENS_12float_e4m3_tEPNS6_IJlSE_NSC_ILi0EEEEEESL_SO_NS5_8TiledMMAINS5_8MMA_AtomIJNS5_4SM904GMMA31MMA_64x256x32_F32E4M3E4M3_SS_TNILNSS_7ScaleInE1ELSU_1EEEEEENS5_6LayoutISF_NS6_IJSE_SM_SM_EEEEENS6_IJNS5_10UnderscoreES10_S10_EEEEENS5_13SM90_TMA_LOADENS5_14ComposedLayoutINS5_7SwizzleILi2ELi4ELi3EEENS5_18smem_ptr_flag_bitsILi8EEENSX_INS6_IJNSC_ILi8EEESJ_EEENS6_IJSJ_SE_EEEEEEEvNS5_8identityENS5_23SM90_TMA_LOAD_MULTICASTES1D_vS1E_EENS_8epilogue10collective18CollectiveEpilogueINS1H_30Sm90PtrArrayTmaWarpSpecializedILi4ELi2ELi16ELb1ELb0ELi2EEEJSK_NS6_IJNSC_ILi128EEENSC_ILi32EEEEEENS_6half_tEPNS6_IJSE_lSM_EEES1P_S1R_NS1H_6fusion15FusionCallbacksIS1L_NS1S_17LinearCombinationIS1P_fS1P_fLNS_15FloatRoundStyleE2EEESK_S1O_JEEES13_NS14_INS15_ILi3ELi4ELi3EEENS17_ILi16EEENSX_INS6_IJSJ_S19_EEENS6_IJSE_SJ_EEEEEEENS5_17SM75_U16x8_LDSM_TENS5_14SM90_TMA_STOREES23_NS5_17SM90_U16x8_STSM_TENS5_9Copy_AtomIJNS5_17SM90_U32x4_STSM_NES1P_EEEvEEEvvEEEEvNT_6ParamsE,"ax",@progbits
	.align	128
.text._ZN7cutlass13device_kernelINS_4gemm6kernel13GemmUniversalINS1_17GroupProblemShapeIN4cute5tupleIJiiiEEEEENS1_10collective13CollectiveMmaINS1_39MainloopSm90ArrayTmaGmmaWarpSpecializedILi6ENS6_IJNS5_1CILi2EEENSC_ILi1EEESE_EEENS1_55KernelPtrArrayTmaWarpSpecializedCooperativeFP8FastAccumEEENS6_IJNSC_ILi256EEESI_NSC_ILi64EEEEEENS_12float_e4m3_tEPNS6_IJlSE_NSC_ILi0EEEEEESL_SO_NS5_8TiledMMAINS5_8MMA_AtomIJNS5_4SM904GMMA31MMA_64x256x32_F32E4M3E4M3_SS_TNILNSS_7ScaleInE1ELSU_1EEEEEENS5_6LayoutISF_NS6_IJSE_SM_SM_EEEEENS6_IJNS5_10UnderscoreES10_S10_EEEEENS5_13SM90_TMA_LOADENS5_14ComposedLayoutINS5_7SwizzleILi2ELi4ELi3EEENS5_18smem_ptr_flag_bitsILi8EEENSX_INS6_IJNSC_ILi8EEESJ_EEENS6_IJSJ_SE_EEEEEEEvNS5_8identityENS5_23SM90_TMA_LOAD_MULTICASTES1D_vS1E_EENS_8epilogue10collective18CollectiveEpilogueINS1H_30Sm90PtrArrayTmaWarpSpecializedILi4ELi2ELi16ELb1ELb0ELi2EEEJSK_NS6_IJNSC_ILi128EEENSC_ILi32EEEEEENS_6half_tEPNS6_IJSE_lSM_EEES1P_S1R_NS1H_6fusion15FusionCallbacksIS1L_NS1S_17LinearCombinationIS1P_fS1P_fLNS_15FloatRoundStyleE2EEESK_S1O_JEEES13_NS14_INS15_ILi3ELi4ELi3EEENS17_ILi16EEENSX_INS6_IJSJ_S19_EEENS6_IJSE_SJ_EEEEEEENS5_17SM75_U16x8_LDSM_TENS5_14SM90_TMA_STOREES23_NS5_17SM90_U16x8_STSM_TENS5_9Copy_AtomIJNS5_17SM90_U32x4_STSM_NES1P_EEEvEEEvvEEEEvNT_6ParamsE:
        .type           _ZN7cutlass13device_kernelINS_4gemm6kernel13GemmUniversalINS1_17GroupProblemShapeIN4cute5tupleIJiiiEEEEENS1_10collective13CollectiveMmaINS1_39MainloopSm90ArrayTmaGmmaWarpSpecializedILi6ENS6_IJNS5_1CILi2EEENSC_ILi1EEESE_EEENS1_55KernelPtrArrayTmaWarpSpecializedCooperativeFP8FastAccumEEENS6_IJNSC_ILi256EEESI_NSC_ILi64EEEEEENS_12float_e4m3_tEPNS6_IJlSE_NSC_ILi0EEEEEESL_SO_NS5_8TiledMMAINS5_8MMA_AtomIJNS5_4SM904GMMA31MMA_64x256x32_F32E4M3E4M3_SS_TNILNSS_7ScaleInE1ELSU_1EEEEEENS5_6LayoutISF_NS6_IJSE_SM_SM_EEEEENS6_IJNS5_10UnderscoreES10_S10_EEEEENS5_13SM90_TMA_LOADENS5_14ComposedLayoutINS5_7SwizzleILi2ELi4ELi3EEENS5_18smem_ptr_flag_bitsILi8EEENSX_INS6_IJNSC_ILi8EEESJ_EEENS6_IJSJ_SE_EEEEEEEvNS5_8identityENS5_23SM90_TMA_LOAD_MULTICASTES1D_vS1E_EENS_8epilogue10collective18CollectiveEpilogueINS1H_30Sm90PtrArrayTmaWarpSpecializedILi4ELi2ELi16ELb1ELb0ELi2EEEJSK_NS6_IJNSC_ILi128EEENSC_ILi32EEEEEENS_6half_tEPNS6_IJSE_lSM_EEES1P_S1R_NS1H_6fusion15FusionCallbacksIS1L_NS1S_17LinearCombinationIS1P_fS1P_fLNS_15FloatRoundStyleE2EEESK_S1O_JEEES13_NS14_INS15_ILi3ELi4ELi3EEENS17_ILi16EEENSX_INS6_IJSJ_S19_EEENS6_IJSE_SJ_EEEEEEENS5_17SM75_U16x8_LDSM_TENS5_14SM90_TMA_STOREES23_NS5_17SM90_U16x8_STSM_TENS5_9Copy_AtomIJNS5_17SM90_U32x4_STSM_NES1P_EEEvEEEvvEEEEvNT_6ParamsE,@function
        .size           _ZN7cutlass13device_kernelINS_4gemm6kernel13GemmUniversalINS1_17GroupProblemShapeIN4cute5tupleIJiiiEEEEENS1_10collective13CollectiveMmaINS1_39MainloopSm90ArrayTmaGmmaWarpSpecializedILi6ENS6_IJNS5_1CILi2EEENSC_ILi1EEESE_EEENS1_55KernelPtrArrayTmaWarpSpecializedCooperativeFP8FastAccumEEENS6_IJNSC_ILi256EEESI_NSC_ILi64EEEEEENS_12float_e4m3_tEPNS6_IJlSE_NSC_ILi0EEEEEESL_SO_NS5_8TiledMMAINS5_8MMA_AtomIJNS5_4SM904GMMA31MMA_64x256x32_F32E4M3E4M3_SS_TNILNSS_7ScaleInE1ELSU_1EEEEEENS5_6LayoutISF_NS6_IJSE_SM_SM_EEEEENS6_IJNS5_10UnderscoreES10_S10_EEEEENS5_13SM90_TMA_LOADENS5_14ComposedLayoutINS5_7SwizzleILi2ELi4ELi3EEENS5_18smem_ptr_flag_bitsILi8EEENSX_INS6_IJNSC_ILi8EEESJ_EEENS6_IJSJ_SE_EEEEEEEvNS5_8identityENS5_23SM90_TMA_LOAD_MULTICASTES1D_vS1E_EENS_8epilogue10collective18CollectiveEpilogueINS1H_30Sm90PtrArrayTmaWarpSpecializedILi4ELi2ELi16ELb1ELb0ELi2EEEJSK_NS6_IJNSC_ILi128EEENSC_ILi32EEEEEENS_6half_tEPNS6_IJSE_lSM_EEES1P_S1R_NS1H_6fusion15FusionCallbacksIS1L_NS1S_17LinearCombinationIS1P_fS1P_fLNS_15FloatRoundStyleE2EEESK_S1O_JEEES13_NS14_INS15_ILi3ELi4ELi3EEENS17_ILi16EEENSX_INS6_IJSJ_S19_EEENS6_IJSE_SJ_EEEEEEENS5_17SM75_U16x8_LDSM_TENS5_14SM90_TMA_STOREES23_NS5_17SM90_U16x8_STSM_TENS5_9Copy_AtomIJNS5_17SM90_U32x4_STSM_NES1P_EEEvEEEvvEEEEvNT_6ParamsE,(.L_x_426 - _ZN7cutlass13device_kernelINS_4gemm6kernel13GemmUniversalINS1_17GroupProblemShapeIN4cute5tupleIJiiiEEEEENS1_10collective13CollectiveMmaINS1_39MainloopSm90ArrayTmaGmmaWarpSpecializedILi6ENS6_IJNS5_1CILi2EEENSC_ILi1EEESE_EEENS1_55KernelPtrArrayTmaWarpSpecializedCooperativeFP8FastAccumEEENS6_IJNSC_ILi256EEESI_NSC_ILi64EEEEEENS_12float_e4m3_tEPNS6_IJlSE_NSC_ILi0EEEEEESL_SO_NS5_8TiledMMAINS5_8MMA_AtomIJNS5_4SM904GMMA31MMA_64x256x32_F32E4M3E4M3_SS_TNILNSS_7ScaleInE1ELSU_1EEEEEENS5_6LayoutISF_NS6_IJSE_SM_SM_EEEEENS6_IJNS5_10UnderscoreES10_S10_EEEEENS5_13SM90_TMA_LOADENS5_14ComposedLayoutINS5_7SwizzleILi2ELi4ELi3EEENS5_18smem_ptr_flag_bitsILi8EEENSX_INS6_IJNSC_ILi8EEESJ_EEENS6_IJSJ_SE_EEEEEEEvNS5_8identityENS5_23SM90_TMA_LOAD_MULTICASTES1D_vS1E_EENS_8epilogue10collective18CollectiveEpilogueINS1H_30Sm90PtrArrayTmaWarpSpecializedILi4ELi2ELi16ELb1ELb0ELi2EEEJSK_NS6_IJNSC_ILi128EEENSC_ILi32EEEEEENS_6half_tEPNS6_IJSE_lSM_EEES1P_S1R_NS1H_6fusion15FusionCallbacksIS1L_NS1S_17LinearCombinationIS1P_fS1P_fLNS_15FloatRoundStyleE2EEESK_S1O_JEEES13_NS14_INS15_ILi3ELi4ELi3EEENS17_ILi16EEENSX_INS6_IJSJ_S19_EEENS6_IJSE_SJ_EEEEEEENS5_17SM75_U16x8_LDSM_TENS5_14SM90_TMA_STOREES23_NS5_17SM90_U16x8_STSM_TENS5_9Copy_AtomIJNS5_17SM90_U32x4_STSM_NES1P_EEEvEEEvvEEEEvNT_6ParamsE)
        .other          _ZN7cutlass13device_kernelINS_4gemm6kernel13GemmUniversalINS1_17GroupProblemShapeIN4cute5tupleIJiiiEEEEENS1_10collective13CollectiveMmaINS1_39MainloopSm90ArrayTmaGmmaWarpSpecializedILi6ENS6_IJNS5_1CILi2EEENSC_ILi1EEESE_EEENS1_55KernelPtrArrayTmaWarpSpecializedCooperativeFP8FastAccumEEENS6_IJNSC_ILi256EEESI_NSC_ILi64EEEEEENS_12float_e4m3_tEPNS6_IJlSE_NSC_ILi0EEEEEESL_SO_NS5_8TiledMMAINS5_8MMA_AtomIJNS5_4SM904GMMA31MMA_64x256x32_F32E4M3E4M3_SS_TNILNSS_7ScaleInE1ELSU_1EEEEEENS5_6LayoutISF_NS6_IJSE_SM_SM_EEEEENS6_IJNS5_10UnderscoreES10_S10_EEEEENS5_13SM90_TMA_LOADENS5_14ComposedLayoutINS5_7SwizzleILi2ELi4ELi3EEENS5_18smem_ptr_flag_bitsILi8EEENSX_INS6_IJNSC_ILi8EEESJ_EEENS6_IJSJ_SE_EEEEEEEvNS5_8identityENS5_23SM90_TMA_LOAD_MULTICASTES1D_vS1E_EENS_8epilogue10collective18CollectiveEpilogueINS1H_30Sm90PtrArrayTmaWarpSpecializedILi4ELi2ELi16ELb1ELb0ELi2EEEJSK_NS6_IJNSC_ILi128EEENSC_ILi32EEEEEENS_6half_tEPNS6_IJSE_lSM_EEES1P_S1R_NS1H_6fusion15FusionCallbacksIS1L_NS1S_17LinearCombinationIS1P_fS1P_fLNS_15FloatRoundStyleE2EEESK_S1O_JEEES13_NS14_INS15_ILi3ELi4ELi3EEENS17_ILi16EEENSX_INS6_IJSJ_S19_EEENS6_IJSE_SJ_EEEEEEENS5_17SM75_U16x8_LDSM_TENS5_14SM90_TMA_STOREES23_NS5_17SM90_U16x8_STSM_TENS5_9Copy_AtomIJNS5_17SM90_U32x4_STSM_NES1P_EEEvEEEvvEEEEvNT_6ParamsE,@"STO_CUDA_ENTRY STV_DEFAULT"
_ZN7cutlass13device_kernelINS_4gemm6kernel13GemmUniversalINS1_17GroupProblemShapeIN4cute5tupleIJiiiEEEEENS1_10collective13CollectiveMmaINS1_39MainloopSm90ArrayTmaGmmaWarpSpecializedILi6ENS6_IJNS5_1CILi2EEENSC_ILi1EEESE_EEENS1_55KernelPtrArrayTmaWarpSpecializedCooperativeFP8FastAccumEEENS6_IJNSC_ILi256EEESI_NSC_ILi64EEEEEENS_12float_e4m3_tEPNS6_IJlSE_NSC_ILi0EEEEEESL_SO_NS5_8TiledMMAINS5_8MMA_AtomIJNS5_4SM904GMMA31MMA_64x256x32_F32E4M3E4M3_SS_TNILNSS_7ScaleInE1ELSU_1EEEEEENS5_6LayoutISF_NS6_IJSE_SM_SM_EEEEENS6_IJNS5_10UnderscoreES10_S10_EEEEENS5_13SM90_TMA_LOADENS5_14ComposedLayoutINS5_7SwizzleILi2ELi4ELi3EEENS5_18smem_ptr_flag_bitsILi8EEENSX_INS6_IJNSC_ILi8EEESJ_EEENS6_IJSJ_SE_EEEEEEEvNS5_8identityENS5_23SM90_TMA_LOAD_MULTICASTES1D_vS1E_EENS_8epilogue10collective18CollectiveEpilogueINS1H_30Sm90PtrArrayTmaWarpSpecializedILi4ELi2ELi16ELb1ELb0ELi2EEEJSK_NS6_IJNSC_ILi128EEENSC_ILi32EEEEEENS_6half_tEPNS6_IJSE_lSM_EEES1P_S1R_NS1H_6fusion15FusionCallbacksIS1L_NS1S_17LinearCombinationIS1P_fS1P_fLNS_15FloatRoundStyleE2EEESK_S1O_JEEES13_NS14_INS15_ILi3ELi4ELi3EEENS17_ILi16EEENSX_INS6_IJSJ_S19_EEENS6_IJSE_SJ_EEEEEEENS5_17SM75_U16x8_LDSM_TENS5_14SM90_TMA_STOREES23_NS5_17SM90_U16x8_STSM_TENS5_9Copy_AtomIJNS5_17SM90_U32x4_STSM_NES1P_EEEvEEEvvEEEEvNT_6ParamsE:
[----:B------:R-:W1:Y:S02]  /*0000*/  LDC R1, c[0x0][0x28] ;  /* 0x00000a00ff017b82 */ /* 0x000e640000000800 */
[----:B-1----:R-:W-:-:S06]  /*0010*/  VIADD R1, R1, 0xfffffb18 ;  /* 0xfffffb1801017836 */ /* 0x002fcc0000000000 */
[----:B------:R-:W1:Y:S01]  /*0020*/  LDC.64 R4, c[0x0][0x918] ;  /* 0x00024600ff047b82 */ /* 0x000e620000000a00 */
[----:B------:R-:W-:Y:S01]  /*0030*/  ULDC.64 UR56, c[0x0][0x208] ;  /* 0x0000820000387ab9 */ /* 0x000fe20000000a00 */
[----:B------:R-:W2:Y:S01]  /*0040*/  S2R R21, SR_TID.X ;  /* 0x0000000000157919 */ /* 0x000ea20000002100 */
[----:B------:R-:W-:Y:S01]  /*0050*/  ULDC UR4, c[0x0][0x910] ;  /* 0x0002440000047ab9 */ /* 0x000fe20000000800 */
[----:B------:R-:W-:Y:S01]  /*0060*/  ULDC.64 UR20, c[0x0][0x8d0] ;  /* 0x0002340000147ab9 */ /* 0x000fe20000000a00 */
[----:B------:R-:W-:Y:S01]  /*0070*/  ULDC.64 UR14, c[0x0][0x8c8] ;  /* 0x00023200000e7ab9 */ /* 0x000fe20000000a00 */
[----:B------:R-:W-:Y:S01]  /*0080*/  MOV R8, RZ ;  /* 0x000000ff00087202 */ /* 0x000fe20000000f00 */
[----:B------:R-:W-:Y:S01]  /*0090*/  IMAD.MOV.U32 R0, RZ, RZ, RZ ;  /* 0x000000ffff007224 */ /* 0x000fe200078e00ff */
[----:B------:R-:W3:Y:S01]  /*00a0*/  S2UR UR8, SR_CTAID.Y ;  /* 0x00000000000879c3 */ /* 0x000ee20000002600 */
[----:B------:R-:W-:Y:S01]  /*00b0*/  ULDC.64 UR16, c[0x0][0x8e0] ;  /* 0x0002380000107ab9 */ /* 0x000fe20000000a00 */
[----:B------:R-:W-:Y:S01]  /*00c0*/  ULDC.64 UR22, c[0x0][0x8e8] ;  /* 0x00023a0000167ab9 */ /* 0x000fe20000000a00 */
[----:B-1----:R-:W4:Y:S01]  /*00d0*/  LDG.E R7, desc[UR56][R4.64] ;  /* 0x0000003804077981 */ /* 0x002f22000c1e1900 */
[----:B------:R-:W-:-:S03]  /*00e0*/  IMAD.U32 R11, RZ, RZ, UR4 ;  /* 0x00000004ff0b7e24 */ /* 0x000fc6000f8e00ff */
[----:B------:R-:W4:Y:S01]  /*00f0*/  LDG.E R6, desc[UR56][R4.64+0x4] ;  /* 0x0000043804067981 */ /* 0x000f22000c1e1900 */
[----:B--2---:R-:W-:Y:S01]  /*0100*/  LOP3.LUT R20, R21, 0x1f, RZ, 0xc0, !PT ;  /* 0x0000001f15147812 */ /* 0x004fe200078ec0ff */
[----:B------:R-:W-:Y:S01]  /*0110*/  UISETP.NE.U32.AND UP0, UPT, UR20, URZ, UPT ;  /* 0x0000003f1400728c */ /* 0x000fe2000bf05070 */
[----:B------:R-:W1:Y:S01]  /*0120*/  S2UR UR40, SR_CTAID.X ;  /* 0x00000000002879c3 */ /* 0x000e620000002500 */
[----:B------:R-:W-:Y:S01]  /*0130*/  ULDC UR4, c[0x0][0x908] ;  /* 0x0002420000047ab9 */ /* 0x000fe20000000800 */
[----:B------:R-:W-:Y:S01]  /*0140*/  ISETP.GE.AND P0, PT, R20, R11, PT ;  /* 0x0000000b1400720c */ /* 0x000fe20003f06270 */
[----:B------:R-:W-:Y:S02]  /*0150*/  UISETP.NE.AND.EX UP0, UPT, UR21, URZ, UPT, UP0 ;  /* 0x0000003f1500728c */ /* 0x000fe4000bf05300 */
[----:B------:R-:W-:-:S09]  /*0160*/  UISETP.NE.AND UP3, UPT, UR4, 0x1, UPT ;  /* 0x000000010400788c */ /* 0x000fd2000bf65270 */
[----:B------:R-:W-:Y:S01]  /*0170*/  @UP0 ULDC UR10, c[0x0][0x8dc] ;  /* 0x00023700000a0ab9 */ /* 0x000fe20000000800 */
[----:B------:R-:W2:Y:S01]  /*0180*/  @!P0 LDC.64 R2, c[0x0][0x918] ;  /* 0x00024600ff028b82 */ /* 0x000ea20000000a00 */
[----:B---3--:R-:W-:Y:S01]  /*0190*/  @UP3 UMOV UR6, UR8 ;  /* 0x0000000800063c82 */ /* 0x008fe20008000000 */
[----:B------:R-:W-:Y:S01]  /*01a0*/  @UP3 ULDC UR18, c[0x0][0x10] ;  /* 0x0000040000123ab9 */ /* 0x000fe20000000800 */
[----:B------:R-:W-:Y:S01]  /*01b0*/  @UP3 UMOV UR4, UR6 ;  /* 0x0000000600043c82 */ /* 0x000fe20008000000 */
[----:B------:R-:W-:Y:S01]  /*01c0*/  @UP3 UMOV UR5, URZ ;  /* 0x0000003f00053c82 */ /* 0x000fe20008000000 */
[----:B------:R-:W-:Y:S01]  /*01d0*/  @!UP3 UMOV UR6, UR8 ;  /* 0x000000080006bc82 */ /* 0x000fe20008000000 */
[----:B-1----:R-:W-:Y:S01]  /*01e0*/  @UP3 UIMAD.WIDE.U32 UR18, UR40, UR18, UR4 ;  /* 0x00000012281232a5 */ /* 0x002fe2000f8e0004 */
[----:B------:R-:W-:Y:S01]  /*01f0*/  @UP3 UMOV UR9, URZ ;  /* 0x0000003f00093c82 */ /* 0x000fe20008000000 */
[----:B--2---:R-:W-:-:S05]  /*0200*/  @!P0 IMAD.WIDE.U32 R2, R20, 0xc, R2 ;  /* 0x0000000c14028825 */ /* 0x004fca00078e0002 */
[----:B------:R1:W5:Y:S04]  /*0210*/  @!P0 LDG.E R8, desc[UR56][R2.64] ;  /* 0x0000003802088981 */ /* 0x000368000c1e1900 */
[----:B------:R1:W5:Y:S01]  /*0220*/  @!P0 LDG.E R0, desc[UR56][R2.64+0x4] ;  /* 0x0000043802008981 */ /* 0x000362000c1e1900 */
[----:B------:R-:W-:Y:S01]  /*0230*/  ISETP.NE.U32.AND P0, PT, RZ, UR22, PT ;  /* 0x00000016ff007c0c */ /* 0x000fe2000bf05070 */
[----:B------:R-:W-:-:S03]  /*0240*/  @!UP3 ULDC UR7, c[0x0][0xc] ;  /* 0x000003000007bab9 */ /* 0x000fc60000000800 */
[----:B------:R-:W-:Y:S01]  /*0250*/  ISETP.NE.AND.EX P0, PT, RZ, UR23, PT, P0 ;  /* 0x00000017ff007c0c */ /* 0x000fe2000bf05300 */
[----:B------:R-:W-:Y:S01]  /*0260*/  UMOV UR41, URZ ;  /* 0x0000003f00297c82 */ /* 0x000fe20008000000 */
[----:B------:R-:W-:Y:S01]  /*0270*/  @UP3 UIADD3 UR9, UR19, UR9, URZ ;  /* 0x0000000913093290 */ /* 0x000fe2000fffe03f */
[----:B----4-:R-:W-:Y:S02]  /*0280*/  R2UR UR12, R7 ;  /* 0x00000000070c72ca */ /* 0x010fe400000e0000 */
[----:B------:R-:W-:-:S11]  /*0290*/  R2UR UR26, R6 ;  /* 0x00000000061a72ca */ /* 0x000fd600000e0000 */
[----:B------:R-:W-:-:S04]  /*02a0*/  UIADD3 UR11, UP1, UR12, UR14, URZ ;  /* 0x0000000e0c0b7290 */ /* 0x000fc8000ff3e03f */
[----:B------:R-:W-:Y:S02]  /*02b0*/  ULEA.HI.X.SX32 UR12, UR12, UR15, 0x1, UP1 ;  /* 0x0000000f0c0c7291 */ /* 0x000fe400088f0e3f */
[----:B------:R-:W-:-:S04]  /*02c0*/  UIADD3 UR11, UP1, UR11, -0x1, URZ ;  /* 0xffffffff0b0b7890 */ /* 0x000fc8000ff3e03f */
[----:B------:R-:W-:Y:S02]  /*02d0*/  UIADD3.X UR12, UR12, -0x1, URZ, UP1, !UPT ;  /* 0xffffffff0c0c7890 */ /* 0x000fe40008ffe43f */
[----:B------:R-:W-:-:S04]  /*02e0*/  @UP0 UIADD3 UR10, UP1, UR11, UR10, URZ ;  /* 0x0000000a0b0a0290 */ /* 0x000fc8000ff3e03f */
[----:B------:R-:W-:Y:S02]  /*02f0*/  @UP0 UIADD3.X UR28, URZ, UR12, URZ, UP1, !UPT ;  /* 0x0000000c3f1c0290 */ /* 0x000fe40008ffe43f */
[----:B------:R-:W-:Y:S02]  /*0300*/  UIADD3 UR13, UP1, UR26, UR16, URZ ;  /* 0x000000101a0d7290 */ /* 0x000fe4000ff3e03f */
[----:B------:R-:W-:Y:S02]  /*0310*/  @UP0 UIMAD.WIDE.U32 UR24, UR28, UR20, URZ ;  /* 0x000000141c1802a5 */ /* 0x000fe4000f8e003f */
[----:B------:R-:W-:Y:S02]  /*0320*/  ULEA.HI.X.SX32 UR8, UR26, UR17, 0x1, UP1 ;  /* 0x000000111a087291 */ /* 0x000fe400088f0e3f */
[----:B------:R-:W-:Y:S02]  /*0330*/  @UP0 UIMAD.WIDE.U32 UR24, UP1, UR10, UR21, UR24 ;  /* 0x000000150a1802a5 */ /* 0x000fe4000f820018 */
[----:B------:R-:W-:-:S02]  /*0340*/  @UP0 UIMAD.WIDE.U32 UR4, UR10, UR20, URZ ;  /* 0x000000140a0402a5 */ /* 0x000fc4000f8e003f */
[----:B------:R-:W-:Y:S02]  /*0350*/  @UP0 UIADD3.X UR27, URZ, URZ, URZ, UP1, !UPT ;  /* 0x0000003f3f1b0290 */ /* 0x000fe40008ffe43f */
[----:B------:R-:W-:Y:S01]  /*0360*/  @UP0 UIADD3 URZ, UP1, UR5, UR24, URZ ;  /* 0x00000018053f0290 */ /* 0x000fe2000ff3e03f */
[----:B------:R-:W-:Y:S01]  /*0370*/  @UP0 UMOV UR26, UR25 ;  /* 0x00000019001a0c82 */ /* 0x000fe20008000000 */
[----:B------:R-:W-:Y:S02]  /*0380*/  @!UP3 UIMAD.WIDE.U32 UR4, UR7, UR6, UR40 ;  /* 0x000000060704b2a5 */ /* 0x000fe4000f8e0028 */
[----:B------:R-:W-:Y:S02]  /*0390*/  @UP0 UIMAD.WIDE.U32.X UR24, UR28, UR21, UR26, UP1 ;  /* 0x000000151c1802a5 */ /* 0x000fe400088e041a */
[----:B------:R-:W-:Y:S01]  /*03a0*/  UIADD3 UR13, UP2, UR13, -0x1, URZ ;  /* 0xffffffff0d0d7890 */ /* 0x000fe2000ff5e03f */
[----:B------:R-:W-:Y:S02]  /*03b0*/  @UP3 UMOV UR10, UR18 ;  /* 0x00000012000a3c82 */ /* 0x000fe40008000000 */
[----:B------:R-:W-:Y:S01]  /*03c0*/  @!UP3 UMOV UR10, UR4 ;  /* 0x00000004000abc82 */ /* 0x000fe20008000000 */
[----:B------:R-:W-:Y:S01]  /*03d0*/  UIADD3.X UR19, UR8, -0x1, URZ, UP2, !UPT ;  /* 0xffffffff08137890 */ /* 0x000fe200097fe43f */
[----:B------:R-:W-:Y:S01]  /*03e0*/  @!UP3 UMOV UR9, UR5 ;  /* 0x000000050009bc82 */ /* 0x000fe20008000000 */
[----:B------:R-:W-:Y:S01]  /*03f0*/  @UP0 UMOV UR11, UR24 ;  /* 0x00000018000b0c82 */ /* 0x000fe20008000000 */
[----:B------:R-:W-:Y:S01]  /*0400*/  @UP0 UMOV UR12, UR25 ;  /* 0x00000019000c0c82 */ /* 0x000fe20008000000 */
[----:B-1----:R-:W-:Y:S08]  /*0410*/  @!P0 BRA `(.L_x_0) ;  /* 0x0000000000308947 */ /* 0x002ff00003800000 */
[----:B------:R-:W-:Y:S02]  /*0420*/  ULDC UR7, c[0x0][0x8f4] ;  /* 0x00023d0000077ab9 */ /* 0x000fe40000000800 */
[----:B------:R-:W-:-:S04]  /*0430*/  UIADD3 UR7, UP1, UR13, UR7, URZ ;  /* 0x000000070d077290 */ /* 0x000fc8000ff3e03f */
[----:B------:R-:W-:-:S04]  /*0440*/  UIADD3.X UR8, URZ, UR19, URZ, UP1, !UPT ;  /* 0x000000133f087290 */ /* 0x000fc80008ffe43f */
[----:B------:R-:W-:-:S04]  /*0450*/  UIMAD.WIDE.U32 UR4, UR8, UR22, URZ ;  /* 0x00000016080472a5 */ /* 0x000fc8000f8e003f */
[----:B------:R-:W-:Y:S02]  /*0460*/  UIMAD.WIDE.U32 UR18, UP1, UR7, UR23, UR4 ;  /* 0x00000017071272a5 */ /* 0x000fe4000f820004 */
[----:B------:R-:W-:Y:S02]  /*0470*/  UIMAD.WIDE.U32 UR4, UR7, UR22, URZ ;  /* 0x00000016070472a5 */ /* 0x000fe4000f8e003f */
[----:B------:R-:W-:Y:S02]  /*0480*/  UIADD3.X UR25, URZ, URZ, URZ, UP1, !UPT ;  /* 0x0000003f3f197290 */ /* 0x000fe40008ffe43f */
[----:B------:R-:W-:Y:S01]  /*0490*/  UIADD3 URZ, UP1, UR5, UR18, URZ ;  /* 0x00000012053f7290 */ /* 0x000fe2000ff3e03f */
[----:B------:R-:W-:-:S03]  /*04a0*/  UMOV UR24, UR19 ;  /* 0x0000001300187c82 */ /* 0x000fc60008000000 */
[----:B------:R-:W-:-:S07]  /*04b0*/  UIMAD.WIDE.U32.X UR4, UR8, UR23, UR24, UP1 ;  /* 0x00000017080472a5 */ /* 0x000fce00088e0418 */
[----:B------:R-:W-:Y:S01]  /*04c0*/  UMOV UR13, UR4 ;  /* 0x00000004000d7c82 */ /* 0x000fe20008000000 */
[----:B------:R-:W-:-:S05]  /*04d0*/  UMOV UR19, UR5 ;  /* 0x0000000500137c82 */ /* 0x000fca0008000000 */
.L_x_0:
[----:B------:R-:W-:Y:S01]  /*04e0*/  ULDC UR8, c[0x0][0x934] ;  /* 0x00024d0000087ab9 */ /* 0x000fe20000000800 */
[----:B------:R-:W-:Y:S01]  /*04f0*/  ULDC UR7, c[0x0][0x904] ;  /* 0x0002410000077ab9 */ /* 0x000fe20000000800 */
[----:B------:R-:W-:Y:S01]  /*0500*/  ULDC UR4, c[0x0][0x938] ;  /* 0x00024e0000047ab9 */ /* 0x000fe20000000800 */
[----:B------:R-:W-:Y:S02]  /*0510*/  USHF.L.U32 UR8, UR8, UR7, URZ ;  /* 0x0000000708087299 */ /* 0x000fe4000800063f */
[----:B------:R-:W-:Y:S01]  /*0520*/  USHF.L.U32 UR7, UR4, UR7, URZ ;  /* 0x0000000704077299 */ /* 0x000fe2000800063f */
[----:B------:R-:W-:Y:S01]  /*0530*/  ULDC UR26, c[0x0][0x8d8] ;  /* 0x00023600001a7ab9 */ /* 0x000fe20000000800 */
[----:B------:R-:W-:Y:S02]  /*0540*/  ULDC UR30, c[0x0][0x8f0] ;  /* 0x00023c00001e7ab9 */ /* 0x000fe40000000800 */
[----:B------:R-:W-:Y:S01]  /*0550*/  IMAD.U32 R10, RZ, RZ, UR8 ;  /* 0x00000008ff0a7e24 */ /* 0x000fe2000f8e00ff */
[----:B------:R-:W-:Y:S01]  /*0560*/  USHF.R.U64 UR18, UR11, UR26, UR12 ;  /* 0x0000001a0b127299 */ /* 0x000fe2000800120c */
[----:B------:R-:W-:Y:S01]  /*0570*/  MOV R9, UR7 ;  /* 0x0000000700097c02 */ /* 0x000fe20008000f00 */
[----:B------:R-:W-:-:S02]  /*0580*/  USHF.R.U64 UR11, UR13, UR30, UR19 ;  /* 0x0000001e0d0b7299 */ /* 0x000fc40008001213 */
[----:B------:R-:W-:Y:S01]  /*0590*/  IABS R2, R10 ;  /* 0x0000000a00027213 */ /* 0x000fe20000000000 */
[----:B------:R-:W-:Y:S01]  /*05a0*/  UIADD3 UR18, UR18, -0x1, UR8 ;  /* 0xffffffff12127890 */ /* 0x000fe2000fffe008 */
[----:B------:R-:W-:Y:S01]  /*05b0*/  IABS R3, R9 ;  /* 0x0000000900037213 */ /* 0x000fe20000000000 */
[----:B------:R-:W-:Y:S01]  /*05c0*/  UIADD3 UR11, UR11, -0x1, UR7 ;  /* 0xffffffff0b0b7890 */ /* 0x000fe2000fffe007 */
[----:B------:R-:W-:Y:S01]  /*05d0*/  R2UR UR28, R2 ;  /* 0x00000000021c72ca */ /* 0x000fe200000e0000 */
[----:B------:R-:W-:Y:S01]  /*05e0*/  UMOV UR12, URZ ;  /* 0x0000003f000c7c82 */ /* 0x000fe20008000000 */
[----:B------:R-:W-:Y:S01]  /*05f0*/  UISETP.GE.AND UP5, UPT, UR18, URZ, UPT ;  /* 0x0000003f1200728c */ /* 0x000fe2000bfa6270 */
[----:B------:R-:W-:Y:S01]  /*0600*/  IMAD.MOV.U32 R2, RZ, RZ, R3 ;  /* 0x000000ffff027224 */ /* 0x000fe200078e0003 */
[----:B------:R-:W-:Y:S01]  /*0610*/  UISETP.NE.AND UP4, UPT, UR8, URZ, UPT ;  /* 0x0000003f0800728c */ /* 0x000fe2000bf85270 */
[----:B------:R-:W-:-:S03]  /*0620*/  UMOV UR53, 0x1 ;  /* 0x0000000100357882 */ /* 0x000fc60000000000 */
[----:B------:R-:W-:-:S05]  /*0630*/  R2UR UR27, R2 ;  /* 0x00000000021b72ca */ /* 0x000fca00000e0000 */
[----:B------:R-:W1:Y:S08]  /*0640*/  I2F.RP R2, UR28 ;  /* 0x0000001c00027d06 */ /* 0x000e700008209400 */
[----:B------:R-:W2:Y:S08]  /*0650*/  I2F.RP R4, UR27 ;  /* 0x0000001b00047d06 */ /* 0x000eb00008209400 */
[----:B-1----:R-:W1:Y:S08]  /*0660*/  MUFU.RCP R2, R2 ;  /* 0x0000000200027308 */ /* 0x002e700000001000 */
[----:B--2---:R-:W2:Y:S01]  /*0670*/  MUFU.RCP R4, R4 ;  /* 0x0000000400047308 */ /* 0x004ea20000001000 */
[----:B-1----:R-:W-:-:S02]  /*0680*/  VIADD R3, R2, 0xffffffe ;  /* 0x0ffffffe02037836 */ /* 0x002fc40000000000 */
[----:B------:R-:W-:-:S05]  /*0690*/  IMAD.U32 R2, RZ, RZ, UR18 ;  /* 0x00000012ff027e24 */ /* 0x000fca000f8e00ff */
[----:B------:R-:W1:Y:S01]  /*06a0*/  F2I.FTZ.U32.TRUNC.NTZ R3, R3 ;  /* 0x0000000300037305 */ /* 0x000e62000021f000 */
[----:B------:R-:W-:Y:S02]  /*06b0*/  IABS R2, R2 ;  /* 0x0000000200027213 */ /* 0x000fe40000000000 */
[----:B--2---:R-:W-:Y:S02]  /*06c0*/  IADD3 R5, R4, 0xffffffe, RZ ;  /* 0x0ffffffe04057810 */ /* 0x004fe40007ffe0ff */
[----:B------:R-:W-:Y:S02]  /*06d0*/  IABS R4, R10 ;  /* 0x0000000a00047213 */ /* 0x000fe40000000000 */
[----:B------:R-:W-:Y:S02]  /*06e0*/  R2UR UR32, R2 ;  /* 0x00000000022072ca */ /* 0x000fe400000e0000 */
[----:B------:R-:W2:Y:S01]  /*06f0*/  F2I.FTZ.U32.TRUNC.NTZ R5, R5 ;  /* 0x0000000500057305 */ /* 0x000ea2000021f000 */
[----:B------:R-:W-:-:S02]  /*0700*/  IADD3 R4, RZ, -R4, RZ ;  /* 0x80000004ff047210 */ /* 0x000fc40007ffe0ff */
[----:B-1----:R-:W-:Y:S01]  /*0710*/  R2UR UR13, R3 ;  /* 0x00000000030d72ca */ /* 0x002fe200000e0000 */
[----:B------:R-:W-:Y:S01]  /*0720*/  IMAD.U32 R3, RZ, RZ, UR11 ;  /* 0x0000000bff037e24 */ /* 0x000fe2000f8e00ff */
[----:B--2---:R-:W-:-:S04]  /*0730*/  R2UR UR5, R5 ;  /* 0x00000000050572ca */ /* 0x004fc800000e0000 */
[----:B------:R-:W-:Y:S01]  /*0740*/  IABS R5, R3 ;  /* 0x0000000300057213 */ /* 0x000fe20000000000 */
[----:B------:R-:W-:Y:S01]  /*0750*/  IMAD.MOV.U32 R3, RZ, RZ, R4 ;  /* 0x000000ffff037224 */ /* 0x000fe200078e0004 */
[----:B------:R-:W-:-:S05]  /*0760*/  IABS R4, R9 ;  /* 0x0000000900047213 */ /* 0x000fca0000000000 */
[----:B------:R-:W-:Y:S01]  /*0770*/  UIADD3 UR4, URZ, -UR13, URZ ;  /* 0x8000000d3f047290 */ /* 0x000fe2000fffe03f */
[----:B------:R-:W-:Y:S01]  /*0780*/  IMAD.MOV.U32 R2, RZ, RZ, R5 ;  /* 0x000000ffff027224 */ /* 0x000fe200078e0005 */
[----:B------:R-:W-:Y:S02]  /*0790*/  IADD3 R4, RZ, -R4, RZ ;  /* 0x80000004ff047210 */ /* 0x000fe40007ffe0ff */
[----:B------:R-:W-:Y:S01]  /*07a0*/  UIMAD UR4, UR4, UR28, URZ ;  /* 0x0000001c040472a4 */ /* 0x000fe2000f8e023f */
[----:B------:R-:W-:Y:S02]  /*07b0*/  R2UR UR29, R3 ;  /* 0x00000000031d72ca */ /* 0x000fe400000e0000 */
[----:B------:R-:W-:Y:S01]  /*07c0*/  R2UR UR33, R2 ;  /* 0x00000000022172ca */ /* 0x000fe200000e0000 */
[----:B------:R-:W-:Y:S01]  /*07d0*/  UIADD3 UR24, URZ, -UR5, URZ ;  /* 0x800000053f187290 */ /* 0x000fe2000fffe03f */
[----:B------:R-:W-:Y:S01]  /*07e0*/  IMAD.MOV.U32 R2, RZ, RZ, R4 ;  /* 0x000000ffff027224 */ /* 0x000fe200078e0004 */
[----:B------:R-:W-:Y:S01]  /*07f0*/  UIMAD.WIDE.U32 UR12, UR13, UR4, UR12 ;  /* 0x000000040d0c72a5 */ /* 0x000fe2000f8e000c */
[----:B------:R-:W-:Y:S01]  /*0800*/  SHF.R.U32.HI R3, RZ, 0x5, R21 ;  /* 0x00000005ff037819 */ /* 0x000fe20000011615 */
[----:B------:R-:W-:Y:S01]  /*0810*/  UIMAD UR24, UR24, UR27, URZ ;  /* 0x0000001b181872a4 */ /* 0x000fe2000f8e023f */
[----:B------:R-:W-:Y:S01]  /*0820*/  UMOV UR4, URZ ;  /* 0x0000003f00047c82 */ /* 0x000fe20008000000 */
[----:B------:R-:W-:-:S02]  /*0830*/  R2UR UR31, R2 ;  /* 0x00000000021f72ca */ /* 0x000fc400000e0000 */
[----:B------:R-:W-:Y:S01]  /*0840*/  UIMAD.WIDE.U32 UR24, UR5, UR24, UR4 ;  /* 0x00000018051872a5 */ /* 0x000fe2000f8e0004 */
[----:B------:R-:W1:Y:S01]  /*0850*/  SHFL.IDX PT, R4, R3, RZ, 0x1f ;  /* 0x00001fff03047589 */ /* 0x000e6200000e0000 */
[----:B------:R-:W-:Y:S01]  /*0860*/  UIMAD.WIDE.U32 UR4, UR13, UR32, URZ ;  /* 0x000000200d0472a5 */ /* 0x000fe2000f8e003f */
[----:B------:R-:W-:-:S03]  /*0870*/  SHF.R.U32.HI R2, RZ, 0x7, R21 ;  /* 0x00000007ff027819 */ /* 0x000fc60000011615 */
[----:B------:R-:W-:Y:S01]  /*0880*/  UIMAD UR5, UR5, UR29, UR32 ;  /* 0x0000001d050572a4 */ /* 0x000fe2000f8e0220 */
[----:B------:R-:W-:Y:S02]  /*0890*/  UMOV UR19, UR25 ;  /* 0x0000001900137c82 */ /* 0x000fe40008000000 */
[----:B------:R-:W2:Y:S01]  /*08a0*/  SHFL.IDX PT, R2, R2, RZ, 0x1f ;  /* 0x00001fff02027589 */ /* 0x000ea200000e0000 */
[----:B------:R-:W-:Y:S02]  /*08b0*/  UIMAD.WIDE.U32 UR24, UR19, UR33, URZ ;  /* 0x00000021131872a5 */ /* 0x000fe4000f8e003f */
[----:B------:R-:W-:Y:S02]  /*08c0*/  UISETP.GT.U32.AND UP1, UPT, UR28, UR5, UPT ;  /* 0x000000051c00728c */ /* 0x000fe4000bf24070 */
[----:B------:R-:W-:Y:S02]  /*08d0*/  UIMAD UR25, UR25, UR31, UR33 ;  /* 0x0000001f191972a4 */ /* 0x000fe4000f8e0221 */
[----:B------:R-:W-:-:S02]  /*08e0*/  ULOP3.LUT UR32, URZ, UR8, URZ, 0x33, !UPT ;  /* 0x000000083f207292 */ /* 0x000fc4000f8e333f */
[----:B------:R-:W-:Y:S02]  /*08f0*/  UISETP.GT.U32.AND UP2, UPT, UR27, UR25, UPT ;  /* 0x000000191b00728c */ /* 0x000fe4000bf44070 */
[----:B------:R-:W-:-:S03]  /*0900*/  ULOP3.LUT UR33, URZ, UR7, URZ, 0x33, !UPT ;  /* 0x000000073f217292 */ /* 0x000fc6000f8e333f */
[----:B------:R-:W-:Y:S01]  /*0910*/  @!UP1 UIADD3 UR5, UR5, -UR28, URZ ;  /* 0x8000001c05059290 */ /* 0x000fe2000fffe03f */
[----:B-1----:R-:W-:-:S03]  /*0920*/  R2UR UR34, R4 ;  /* 0x00000000042272ca */ /* 0x002fc600000e0000 */
[----:B------:R-:W-:Y:S02]  /*0930*/  UISETP.GT.U32.AND UP6, UPT, UR28, UR5, UPT ;  /* 0x000000051c00728c */ /* 0x000fe4000bfc4070 */
[----:B------:R-:W-:Y:S02]  /*0940*/  @!UP2 UIADD3 UR25, UR25, -UR27, URZ ;  /* 0x8000001b1919a290 */ /* 0x000fe4000fffe03f */
[----:B------:R-:W-:Y:S02]  /*0950*/  UISETP.NE.AND UP2, UPT, UR7, URZ, UPT ;  /* 0x0000003f0700728c */ /* 0x000fe4000bf45270 */
[----:B------:R-:W-:Y:S01]  /*0960*/  UISETP.GT.U32.AND UP1, UPT, UR27, UR25, UPT ;  /* 0x000000191b00728c */ /* 0x000fe2000bf24070 */
[----:B--2---:R-:W-:-:S04]  /*0970*/  R2UR UR12, R2 ;  /* 0x00000000020c72ca */ /* 0x004fc800000e0000 */
[----:B------:R-:W-:Y:S01]  /*0980*/  @!UP6 UIADD3 UR5, UR5, -UR28, URZ ;  /* 0x8000001c0505e290 */ /* 0x000fe2000fffe03f */
[----:B------:R-:W-:Y:S01]  /*0990*/  ISETP.NE.AND P1, PT, RZ, UR34, PT ;  /* 0x00000022ff007c0c */ /* 0x000fe2000bf25270 */
[----:B------:R-:W-:Y:S02]  /*09a0*/  UISETP.GE.AND UP6, UPT, UR11, URZ, UPT ;  /* 0x0000003f0b00728c */ /* 0x000fe4000bfc6270 */
[----:B------:R-:W-:Y:S02]  /*09b0*/  USHF.R.S32.HI UR4, URZ, 0x1f, UR34 ;  /* 0x0000001f3f047899 */ /* 0x000fe40008011422 */
[----:B------:R-:W-:Y:S02]  /*09c0*/  @!UP1 UIADD3 UR25, UR25, -UR27, URZ ;  /* 0x8000001b19199290 */ /* 0x000fe4000fffe03f */
[----:B------:R-:W-:Y:S02]  /*09d0*/  @!UP5 UIADD3 UR5, -UR5, URZ, URZ ;  /* 0x0000003f0505d290 */ /* 0x000fe4000fffe13f */
[----:B------:R-:W-:-:S02]  /*09e0*/  ULEA.HI UR4, UR4, UR34, URZ, 0x2 ;  /* 0x0000002204047291 */ /* 0x000fc4000f8f103f */
[----:B------:R-:W-:Y:S02]  /*09f0*/  USEL UR5, UR32, UR5, !UP4 ;  /* 0x0000000520057287 */ /* 0x000fe4000e000000 */
[----:B------:R-:W-:Y:S02]  /*0a00*/  @!UP6 UIADD3 UR25, -UR25, URZ, URZ ;  /* 0x0000003f1919e290 */ /* 0x000fe4000fffe13f */
[----:B------:R-:W-:Y:S02]  /*0a10*/  ULOP3.LUT UR4, UR4, 0xfffffffc, URZ, 0xc0, !UPT ;  /* 0xfffffffc04047892 */ /* 0x000fe4000f8ec03f */
[----:B------:R-:W-:Y:S02]  /*0a20*/  USEL UR25, UR33, UR25, !UP2 ;  /* 0x0000001921197287 */ /* 0x000fe4000d000000 */
[----:B------:R-:W-:Y:S02]  /*0a30*/  UIADD3 UR5, UR18, -UR5, URZ ;  /* 0x8000000512057290 */ /* 0x000fe4000fffe03f */
[----:B------:R-:W-:-:S02]  /*0a40*/  UIADD3 UR25, UR11, -UR25, URZ ;  /* 0x800000190b197290 */ /* 0x000fc4000fffe03f */
[----:B------:R-:W-:Y:S02]  /*0a50*/  UIADD3 UR54, UR34, -UR4, URZ ;  /* 0x8000000422367290 */ /* 0x000fe4000fffe03f */
[----:B------:R-:W-:Y:S02]  /*0a60*/  UIMAD UR24, UR5, UR25, URZ ;  /* 0x00000019051872a4 */ /* 0x000fe4000f8e023f */
[----:B------:R-:W-:Y:S02]  /*0a70*/  USEL UR4, UR25, UR5, !UP3 ;  /* 0x0000000519047287 */ /* 0x000fe4000d800000 */
[----:B------:R-:W-:Y:S02]  /*0a80*/  UISETP.NE.AND UP1, UPT, UR12, URZ, UPT ;  /* 0x0000003f0c00728c */ /* 0x000fe4000bf25270 */
[----:B------:R-:W-:Y:S02]  /*0a90*/  USHF.R.S32.HI UR25, URZ, 0x1f, UR24 ;  /* 0x0000001f3f197899 */ /* 0x000fe40008011418 */
[----:B------:R-:W-:Y:S01]  /*0aa0*/  IMAD.U32 R6, RZ, RZ, UR24 ;  /* 0x00000018ff067e24 */ /* 0x000fe2000f8e00ff */
[----:B------:R-:W-:-:S02]  /*0ab0*/  USHF.R.S32.HI UR5, URZ, 0x1f, UR4 ;  /* 0x0000001f3f057899 */ /* 0x000fc40008011404 */
[----:B------:R-:W-:Y:S01]  /*0ac0*/  IMAD.U32 R4, RZ, RZ, UR4 ;  /* 0x00000004ff047e24 */ /* 0x000fe2000f8e00ff */
[----:B------:R-:W-:Y:S01]  /*0ad0*/  UISETP.EQ.AND UP5, UPT, UR54, 0x3, !UP1 ;  /* 0x000000033600788c */ /* 0x000fe2000cfa2270 */
[----:B------:R-:W-:-:S03]  /*0ae0*/  MOV R7, UR25 ;  /* 0x0000001900077c02 */ /* 0x000fc60008000f00 */
[----:B------:R-:W-:Y:S01]  /*0af0*/  USEL UR53, UR53, 0x2, UP5 ;  /* 0x0000000235357887 */ /* 0x000fe2000a800000 */
[----:B------:R-:W-:Y:S01]  /*0b00*/  IMAD.U32 R5, RZ, RZ, UR5 ;  /* 0x00000005ff057e24 */ /* 0x000fe2000f8e00ff */
[----:B------:R-:W-:Y:S10]  /*0b10*/  @P1 BRA `(.L_x_1) ;  /* 0x0000000000841947 */ /* 0x000ff40003800000 */
[----:B------:R-:W-:Y:S01]  /*0b20*/  ELECT P1, URZ, PT ;  /* 0x00000000003f782f */ /* 0x000fe20003820000 */
[----:B------:R-:W-:-:S12]  /*0b30*/  BSSY B0, `(.L_x_1) ;  /* 0x000001f000007945 */ /* 0x000fd80003800000 */
[----:B------:R-:W-:Y:S05]  /*0b40*/  @!P1 BRA `(.L_x_2) ;  /* 0x0000000000749947 */ /* 0x000fea0003800000 */
[----:B------:R-:W1:Y:S01]  /*0b50*/  S2UR UR11, SR_CgaCtaId ;  /* 0x00000000000b79c3 */ /* 0x000e620000008800 */
[----:B------:R-:W-:Y:S01]  /*0b60*/  UMOV UR4, 0x400 ;  /* 0x0000040000047882 */ /* 0x000fe20000000000 */
[----:B------:R-:W-:Y:S01]  /*0b70*/  UMOV UR5, 0x1 ;  /* 0x0000000100057882 */ /* 0x000fe20000000000 */
[----:B------:R-:W-:Y:S02]  /*0b80*/  UMOV UR24, 0x140 ;  /* 0x0000014000187882 */ /* 0x000fe40000000000 */
[----:B------:R-:W-:-:S04]  /*0b90*/  UIADD3 UR24, -UR24, 0x100000, URZ ;  /* 0x0010000018187890 */ /* 0x000fc8000fffe13f */
[----:B------:R-:W-:Y:S02]  /*0ba0*/  USHF.L.U32 UR25, UR24, 0xb, URZ ;  /* 0x0000000b18197899 */ /* 0x000fe4000800063f */
[----:B------:R-:W-:Y:S02]  /*0bb0*/  USHF.L.U32 UR24, UR24, 0x1, URZ ;  /* 0x0000000118187899 */ /* 0x000fe4000800063f */
[----:B-1----:R-:W-:Y:S02]  /*0bc0*/  ULEA UR11, UR11, UR4, 0x18 ;  /* 0x000000040b0b7291 */ /* 0x002fe4000f8ec03f */
[----:B------:R-:W-:-:S04]  /*0bd0*/  UIADD3 UR4, -UR5, 0x100000, URZ ;  /* 0x0010000005047890 */ /* 0x000fc8000fffe13f */
[----:B------:R-:W-:Y:S02]  /*0be0*/  USHF.L.U32 UR5, UR4, 0xb, URZ ;  /* 0x0000000b04057899 */ /* 0x000fe4000800063f */
[----:B------:R-:W-:Y:S01]  /*0bf0*/  USHF.L.U32 UR4, UR4, 0x1, URZ ;  /* 0x0000000104047899 */ /* 0x000fe2000800063f */
[----:B------:R-:W1:Y:S11]  /*0c00*/  FENCE.VIEW.ASYNC.S ;  /* 0x00000000000073c6 */ /* 0x000e760000000000 */
[----:B-1----:R1:W2:Y:S01]  /*0c10*/  SYNCS.EXCH.64 URZ, [UR11+0x38400], UR4 ;  /* 0x038400040b3f75b2 */ /* 0x0022a20008000100 */
[----:B------:R1:W3:Y:S01]  /*0c20*/  SYNCS.EXCH.64 URZ, [UR11+0x38440], UR24 ;  /* 0x038440180b3f75b2 */ /* 0x0002e20008000100 */
[----:B------:R1:W4:Y:S01]  /*0c30*/  SYNCS.EXCH.64 URZ, [UR11+0x38408], UR4 ;  /* 0x038408040b3f75b2 */ /* 0x0003220008000100 */
[----:B------:R1:W1:Y:S01]  /*0c40*/  SYNCS.EXCH.64 URZ, [UR11+0x38448], UR24 ;  /* 0x038448180b3f75b2 */ /* 0x0002620008000100 */
        /* <DEDUP_REMOVED lines=12> */
[----:B------:R-:W-:Y:S01]  /*0d10*/  NOP ;  /* 0x0000000000007918 */ /* 0x000fe20000000000 */
.L_x_2:
[----:B-1----:R-:W-:Y:S05]  /*0d20*/  BSYNC B0 ;  /* 0x0000000000007941 */ /* 0x002fea0003800000 */
.L_x_1:
[----:B------:R-:W1:Y:S01]  /*0d30*/  SHFL.IDX PT, R12, R3, RZ, 0x1f ;  /* 0x00001fff030c7589 */ /* 0x000e6200000e0000 */
[----:B------:R-:W-:Y:S01]  /*0d40*/  UIADD3 UR18, UR12, -0x1, URZ ;  /* 0xffffffff0c127890 */ /* 0x000fe2000fffe03f */
[----:B------:R-:W-:Y:S01]  /*0d50*/  I2FP.F32.U32 R2, UR6 ;  /* 0x0000000600027c45 */ /* 0x000fe20008201000 */
[----:B------:R-:W-:Y:S01]  /*0d60*/  UISETP.LT.U32.AND UP6, UPT, UR54, 0x2, !UP1 ;  /* 0x000000023600788c */ /* 0x000fe2000cfc1070 */
[----:B------:R-:W-:Y:S01]  /*0d70*/  NOP ;  /* 0x0000000000007918 */ /* 0x000fe20000000000 */
[----:B------:R-:W-:Y:S02]  /*0d80*/  UISETP.GE.U32.AND UP5, UPT, UR18, 0x2, UPT ;  /* 0x000000021200788c */ /* 0x000fe4000bfa6070 */
[----:B------:R-:W-:-:S04]  /*0d90*/  USEL UR52, URZ, 0x1, !UP6 ;  /* 0x000000013f347887 */ /* 0x000fc8000f000000 */
[----:B------:R-:W-:Y:S01]  /*0da0*/  USEL UR52, UR52, 0x2, UP5 ;  /* 0x0000000234347887 */ /* 0x000fe2000a800000 */
[----:B-1----:R-:W-:-:S13]  /*0db0*/  ISETP.NE.AND P1, PT, R12, RZ, PT ;  /* 0x000000ff0c00720c */ /* 0x002fda0003f25270 */
[----:B------:R-:W-:Y:S05]  /*0dc0*/  @P1 BRA `(.L_x_3) ;  /* 0x0000000000681947 */ /* 0x000fea0003800000 */
[----:B------:R-:W1:Y:S01]  /*0dd0*/  S2UR UR5, SR_CgaCtaId ;  /* 0x00000000000579c3 */ /* 0x000e620000008800 */
[----:B------:R-:W-:Y:S01]  /*0de0*/  UMOV UR4, 0x400 ;  /* 0x0000040000047882 */ /* 0x000fe20000000000 */
[----:B------:R-:W-:Y:S01]  /*0df0*/  UMOV UR24, 0x1 ;  /* 0x0000000100187882 */ /* 0x000fe20000000000 */
[----:B------:R-:W-:Y:S01]  /*0e00*/  UMOV UR25, 0x4 ;  /* 0x0000000400197882 */ /* 0x000fe20000000000 */
[----:B------:R-:W-:Y:S01]  /*0e10*/  ELECT P1, URZ, PT ;  /* 0x00000000003f782f */ /* 0x000fe20003820000 */
[----:B-1----:R-:W-:Y:S02]  /*0e20*/  ULEA UR11, UR5, UR4, 0x18 ;  /* 0x00000004050b7291 */ /* 0x002fe4000f8ec03f */
[----:B------:R-:W-:-:S04]  /*0e30*/  UIADD3 UR4, -UR24, 0x100000, URZ ;  /* 0x0010000018047890 */ /* 0x000fc8000fffe13f */
[----:B------:R-:W-:Y:S02]  /*0e40*/  USHF.L.U32 UR5, UR4, 0xb, URZ ;  /* 0x0000000b04057899 */ /* 0x000fe4000800063f */
[----:B------:R-:W-:Y:S02]  /*0e50*/  USHF.L.U32 UR4, UR4, 0x1, URZ ;  /* 0x0000000104047899 */ /* 0x000fe4000800063f */
[----:B------:R-:W-:-:S04]  /*0e60*/  UIADD3 UR24, -UR25, 0x100000, URZ ;  /* 0x0010000019187890 */ /* 0x000fc8000fffe13f */
[----:B------:R-:W-:Y:S02]  /*0e70*/  USHF.L.U32 UR25, UR24, 0xb, URZ ;  /* 0x0000000b18197899 */ /* 0x000fe4000800063f */
[----:B------:R-:W-:Y:S01]  /*0e80*/  USHF.L.U32 UR24, UR24, 0x1, URZ ;  /* 0x0000000118187899 */ /* 0x000fe2000800063f */
[----:B------:R-:W1:Y:S03]  /*0e90*/  FENCE.VIEW.ASYNC.S ;  /* 0x00000000000073c6 */ /* 0x000e660000000000 */
[----:B-1----:R1:W1:Y:S08]  /*0ea0*/  SYNCS.EXCH.64 URZ, [UR11+0x38480], UR4 ;  /* 0x038480040b3f75b2 */ /* 0x0022700008000100 */
        /* <DEDUP_REMOVED lines=12> */
.L_x_3:
[----:B------:R-:W2:Y:S01]  /*0f70*/  SHFL.IDX PT, R15, R3, RZ, 0x1f ;  /* 0x00001fff030f7589 */ /* 0x000ea200000e0000 */
[----:B-1----:R-:W-:Y:S01]  /*0f80*/  ULDC UR4, c[0x0][0x154] ;  /* 0x0000550000047ab9 */ /* 0x002fe20000000800 */
[----:B------:R-:W1:Y:S01]  /*0f90*/  LDC R14, c[0x0][0x148] ;  /* 0x00005200ff0e7b82 */ /* 0x000e620000000800 */
[----:B------:R-:W-:Y:S01]  /*0fa0*/  FMUL R13, R2, UR4 ;  /* 0x00000004020d7c20 */ /* 0x000fe20008400000 */
[----:B------:R-:W-:Y:S01]  /*0fb0*/  UISETP.EQ.AND UP6, UPT, UR54, 0x2, !UP1 ;  /* 0x000000023600788c */ /* 0x000fe2000cfc2270 */
[----:B------:R-:W-:Y:S01]  /*0fc0*/  I2FP.F32.U32 R2, UR40 ;  /* 0x0000002800027c45 */ /* 0x000fe20008201000 */
[----:B------:R-:W-:Y:S01]  /*0fd0*/  ULDC UR4, c[0x0][0x150] ;  /* 0x0000540000047ab9 */ /* 0x000fe20000000800 */
[----:B------:R-:W-:Y:S01]  /*0fe0*/  NOP ;  /* 0x0000000000007918 */ /* 0x000fe20000000000 */
[----:B------:R-:W-:Y:S01]  /*0ff0*/  USEL UR51, URZ, 0x1, !UP6 ;  /* 0x000000013f337887 */ /* 0x000fe2000f000000 */
[----:B------:R-:W3:Y:S01]  /*1000*/  F2I.U32.TRUNC.NTZ R13, R13 ;  /* 0x0000000d000d7305 */ /* 0x000ee2000020f000 */
[----:B------:R-:W-:-:S02]  /*1010*/  FMUL R17, R2, UR4 ;  /* 0x0000000402117c20 */ /* 0x000fc40008400000 */
[----:B------:R-:W-:Y:S01]  /*1020*/  USEL UR51, UR51, 0x2, UP5 ;  /* 0x0000000233337887 */ /* 0x000fe2000a800000 */
[----:B--2---:R-:W-:Y:S02]  /*1030*/  ISETP.NE.AND P1, PT, R15, RZ, PT ;  /* 0x000000ff0f00720c */ /* 0x004fe40003f25270 */
[----:B---3--:R-:W-:-:S05]  /*1040*/  IADD3 R19, -R13, RZ, RZ ;  /* 0x000000ff0d137210 */ /* 0x008fca0007ffe1ff */
[----:B-1----:R-:W-:-:S06]  /*1050*/  IMAD R19, R14, R19, UR6 ;  /* 0x000000060e137e24 */ /* 0x002fcc000f8e0213 */
[----:B------:R-:W-:Y:S05]  /*1060*/  @P1 BRA `(.L_x_4) ;  /* 0x0000000000581947 */ /* 0x000fea0003800000 */
[----:B------:R-:W1:Y:S01]  /*1070*/  S2UR UR5, SR_CgaCtaId ;  /* 0x00000000000579c3 */ /* 0x000e620000008800 */
[----:B------:R-:W-:Y:S01]  /*1080*/  UMOV UR4, 0x400 ;  /* 0x0000040000047882 */ /* 0x000fe20000000000 */
[----:B------:R-:W-:Y:S01]  /*1090*/  UMOV UR11, 0x20 ;  /* 0x00000020000b7882 */ /* 0x000fe20000000000 */
[----:B------:R-:W-:Y:S01]  /*10a0*/  UMOV UR24, 0x100 ;  /* 0x0000010000187882 */ /* 0x000fe20000000000 */
[----:B------:R-:W-:Y:S01]  /*10b0*/  ELECT P1, URZ, PT ;  /* 0x00000000003f782f */ /* 0x000fe20003820000 */
        /* <DEDUP_REMOVED lines=10> */
[----:B------:R1:W1:Y:S01]  /*1160*/  SYNCS.EXCH.64 URZ, [UR6+0x384e8], UR4 ;  /* 0x0384e804063f75b2 */ /* 0x0002620008000100 */
[----:B------:R1:W1:Y:S01]  /*1170*/  SYNCS.EXCH.64 URZ, [UR6+0x38508], UR24 ;  /* 0x03850818063f75b2 */ /* 0x0002620008000100 */
[----:B------:R1:W1:Y:S01]  /*1180*/  SYNCS.EXCH.64 URZ, [UR6+0x384f0], UR4 ;  /* 0x0384f004063f75b2 */ /* 0x0002620008000100 */
[----:B------:R1:W1:Y:S01]  /*1190*/  SYNCS.EXCH.64 URZ, [UR6+0x38510], UR24 ;  /* 0x03851018063f75b2 */ /* 0x0002620008000100 */
[----:B------:R1:W1:Y:S01]  /*11a0*/  SYNCS.EXCH.64 URZ, [UR6+0x384f8], UR4 ;  /* 0x0384f804063f75b2 */ /* 0x0002620008000100 */
[----:B------:R1:W1:Y:S01]  /*11b0*/  SYNCS.EXCH.64 URZ, [UR6+0x38518], UR24 ;  /* 0x03851818063f75b2 */ /* 0x0002620008000100 */
[----:B------:R-:W-:Y:S01]  /*11c0*/  NOP ;  /* 0x0000000000007918 */ /* 0x000fe20000000000 */
.L_x_4:
[----:B------:R-:W-:Y:S01]  /*11d0*/  SHF.R.S32.HI R2, RZ, 0x1f, R21 ;  /* 0x0000001fff027819 */ /* 0x000fe20000011415 */
[----:B------:R-:W4:Y:S01]  /*11e0*/  SHFL.IDX PT, R15, R3, RZ, 0x1f ;  /* 0x00001fff030f7589 */ /* 0x000f2200000e0000 */
[----:B------:R-:W-:Y:S01]  /*11f0*/  ELECT P1, URZ, PT ;  /* 0x00000000003f782f */ /* 0x000fe20003820000 */
[----:B------:R-:W2:Y:S01]  /*1200*/  LDC R18, c[0x0][0x144] ;  /* 0x00005100ff127b82 */ /* 0x000ea20000000800 */
[----:B------:R-:W-:Y:S01]  /*1210*/  LEA.HI R13, R2, R21, RZ, 0x7 ;  /* 0x00000015020d7211 */ /* 0x000fe200078f38ff */
[----:B------:R-:W3:Y:S01]  /*1220*/  F2I.U32.TRUNC.NTZ R17, R17 ;  /* 0x0000001100117305 */ /* 0x000ee2000020f000 */
[----:B-1----:R-:W-:Y:S01]  /*1230*/  UMOV UR4, 0x20 ;  /* 0x0000002000047882 */ /* 0x002fe20000000000 */
[----:B------:R-:W-:Y:S01]  /*1240*/  NOP ;  /* 0x0000000000007918 */ /* 0x000fe20000000000 */
[----:B------:R-:W-:Y:S01]  /*1250*/  LOP3.LUT R14, R13, 0xffffff80, RZ, 0xc0, !PT ;  /* 0xffffff800d0e7812 */ /* 0x000fe200078ec0ff */
[----:B------:R-:W-:Y:S01]  /*1260*/  IMAD.MOV.U32 R22, RZ, RZ, 0x1 ;  /* 0x00000001ff167424 */ /* 0x000fe200078e00ff */
[----:B------:R-:W-:-:S03]  /*1270*/  ULDC UR39, c[0x0][0xc] ;  /* 0x0000030000277ab9 */ /* 0x000fc60000000800 */
[----:B------:R-:W-:-:S05]  /*1280*/  IMAD.IADD R14, R21, 0x1, -R14 ;  /* 0x00000001150e7824 */ /* 0x000fca00078e0a0e */
[----:B------:R-:W-:-:S04]  /*1290*/  SHF.R.S32.HI R13, RZ, 0x1f, R14 ;  /* 0x0000001fff0d7819 */ /* 0x000fc8000001140e */
[----:B------:R-:W-:Y:S02]  /*12a0*/  LEA.HI R13, R13, R14, RZ, 0x3 ;  /* 0x0000000e0d0d7211 */ /* 0x000fe400078f18ff */
[----:B----4-:R-:W-:Y:S02]  /*12b0*/  ISETP.NE.OR P1, PT, R15, RZ, !P1 ;  /* 0x000000ff0f00720c */ /* 0x010fe40004f25670 */
[--C-:B------:R-:W-:Y:S02]  /*12c0*/  SHF.R.S32.HI R15, RZ, 0x3, R13.reuse ;  /* 0x00000003ff0f7819 */ /* 0x100fe4000001140d */
[----:B------:R-:W-:Y:S02]  /*12d0*/  SHF.R.S32.HI R16, RZ, 0x1f, R13 ;  /* 0x0000001fff107819 */ /* 0x000fe4000001140d */
[----:B------:R-:W-:Y:S02]  /*12e0*/  SHF.R.S32.HI R13, RZ, 0x1f, R12 ;  /* 0x0000001fff0d7819 */ /* 0x000fe4000001140c */
[----:B------:R-:W-:-:S02]  /*12f0*/  LEA.HI R16, R16, R15, RZ, 0x2 ;  /* 0x0000000f10107211 */ /* 0x000fc400078f10ff */
[----:B------:R-:W-:Y:S02]  /*1300*/  LEA.HI R13, R13, R12, RZ, 0x2 ;  /* 0x0000000c0d0d7211 */ /* 0x000fe400078f10ff */
[----:B------:R-:W-:Y:S01]  /*1310*/  LOP3.LUT R16, R16, 0xfffffffc, RZ, 0xc0, !PT ;  /* 0xfffffffc10107812 */ /* 0x000fe200078ec0ff */
[----:B------:R-:W-:Y:S01]  /*1320*/  VOTEU.ALL UP5, P1 ;  /* 0x00000000003f7886 */ /* 0x000fe200008a0000 */
[----:B------:R-:W-:Y:S01]  /*1330*/  LOP3.LUT R13, R13, 0x3ffffffc, RZ, 0xc0, !PT ;  /* 0x3ffffffc0d0d7812 */ /* 0x000fe200078ec0ff */
[----:B------:R-:W-:Y:S02]  /*1340*/  VOTEU.ALL UP6, P1 ;  /* 0x00000000003f7886 */ /* 0x000fe400008c0000 */
[----:B------:R-:W-:Y:S01]  /*1350*/  IMAD.IADD R16, R15, 0x1, -R16 ;  /* 0x000000010f107824 */ /* 0x000fe200078e0a10 */
[----:B------:R-:W-:Y:S01]  /*1360*/  IADD3 R13, R12, -R13, RZ ;  /* 0x8000000d0c0d7210 */ /* 0x000fe20007ffe0ff */
[----:B---3--:R-:W-:Y:S01]  /*1370*/  IMAD.MOV R15, RZ, RZ, -R17 ;  /* 0x000000ffff0f7224 */ /* 0x008fe200078e0a11 */
[----:B------:R-:W1:Y:S01]  /*1380*/  @!UP5 S2UR UR11, SR_CgaCtaId ;  /* 0x00000000000bd9c3 */ /* 0x000e620000008800 */
[----:B------:R-:W-:Y:S01]  /*1390*/  @!UP5 UMOV UR6, 0x400 ;  /* 0x000004000006d882 */ /* 0x000fe20000000000 */
[----:B------:R-:W-:-:S04]  /*13a0*/  @!UP5 UIADD3 UR4, -UR4, 0x100000, URZ ;  /* 0x001000000404d890 */ /* 0x000fc8000fffe13f */
[----:B------:R-:W-:Y:S02]  /*13b0*/  @!UP5 USHF.L.U32 UR5, UR4, 0xb, URZ ;  /* 0x0000000b0405d899 */ /* 0x000fe4000800063f */
[----:B------:R-:W-:Y:S01]  /*13c0*/  @!UP5 USHF.L.U32 UR4, UR4, 0x1, URZ ;  /* 0x000000010404d899 */ /* 0x000fe2000800063f */
[----:B------:R-:W-:Y:S02]  /*13d0*/  IMAD R13, R13, 0x4, R16 ;  /* 0x000000040d0d7824 */ /* 0x000fe400078e0210 */
[----:B--2---:R-:W-:-:S03]  /*13e0*/  IMAD R15, R18, R15, UR40 ;  /* 0x00000028120f7e24 */ /* 0x004fc6000f8e020f */
[----:B------:R-:W-:-:S04]  /*13f0*/  LEA.HI R12, R13, R13, RZ, 0x1 ;  /* 0x0000000d0d0c7211 */ /* 0x000fc800078f08ff */
[----:B------:R-:W-:-:S04]  /*1400*/  LOP3.LUT R12, R12, 0xfffffffe, RZ, 0xc0, !PT ;  /* 0xfffffffe0c0c7812 */ /* 0x000fc800078ec0ff */
[----:B------:R-:W-:-:S04]  /*1410*/  IADD3 R12, R13, -R12, RZ ;  /* 0x8000000c0d0c7210 */ /* 0x000fc80007ffe0ff */
[----:B------:R-:W-:Y:S01]  /*1420*/  ISETP.NE.AND P2, PT, R12, R15, PT ;  /* 0x0000000f0c00720c */ /* 0x000fe20003f45270 */
[----:B------:R-:W-:Y:S01]  /*1430*/  IMAD.SHL.U32 R12, R13, 0x4, RZ ;  /* 0x000000040d0c7824 */ /* 0x000fe200078e00ff */
[----:B------:R-:W2:Y:S01]  /*1440*/  LDC R15, c[0x0][0x140] ;  /* 0x00005000ff0f7b82 */ /* 0x000ea20000000800 */
[----:B-1----:R-:W-:-:S03]  /*1450*/  @!UP5 ULEA UR6, UR11, UR6, 0x18 ;  /* 0x000000060b06d291 */ /* 0x002fc6000f8ec03f */
[----:B------:R-:W-:Y:S01]  /*1460*/  LOP3.LUT R23, R13, 0xc, R12, 0x78, !PT ;  /* 0x0000000c0d177812 */ /* 0x000fe200078e780c */
[----:B------:R-:W-:Y:S01]  /*1470*/  VOTEU.ALL UP5, P1 ;  /* 0x00000000003f7886 */ /* 0x000fe200008a0000 */
[----:B------:R-:W-:-:S04]  /*1480*/  LOP3.LUT P1, RZ, R14, 0x7, RZ, 0xc0, !PT ;  /* 0x000000070eff7812 */ /* 0x000fc8000782c0ff */
[C---:B------:R-:W-:Y:S02]  /*1490*/  ISETP.LT.U32.AND P1, PT, R23.reuse, 0x2, !P1 ;  /* 0x000000021700780c */ /* 0x040fe40004f21070 */
[----:B------:R-:W-:Y:S01]  /*14a0*/  @P2 LEA.HI R12, R23, R23, RZ, 0x1 ;  /* 0x00000017170c2211 */ /* 0x000fe200078f08ff */
[----:B------:R-:W1:Y:S02]  /*14b0*/  FENCE.VIEW.ASYNC.S ;  /* 0x00000000000073c6 */ /* 0x000e640000000000 */
[----:B-1----:R-:W1:Y:S01]  /*14c0*/  @!UP5 SYNCS.EXCH.64 URZ, [UR6+0x38520], UR4 ;  /* 0x03852004063fd5b2 */ /* 0x002e620008000100 */
[----:B------:R-:W-:Y:S02]  /*14d0*/  SEL R13, RZ, 0x1, !P1 ;  /* 0x00000001ff0d7807 */ /* 0x000fe40004800000 */
[----:B------:R-:W-:-:S04]  /*14e0*/  @P2 SHF.R.S32.HI R12, RZ, 0x1, R12 ;  /* 0x00000001ff0c2819 */ /* 0x000fc8000001140c */
[----:B------:R-:W-:Y:S02]  /*14f0*/  @P2 ISETP.NE.AND P3, PT, R12, R19, PT ;  /* 0x000000130c00220c */ /* 0x000fe40003f65270 */
[----:B--2---:R-:W-:Y:S02]  /*1500*/  ISETP.EQ.U32.AND P4, PT, R15, 0x1, PT ;  /* 0x000000010f00780c */ /* 0x004fe40003f82070 */
[----:B------:R-:W-:Y:S01]  /*1510*/  @P2 SEL R22, RZ, 0x1, P3 ;  /* 0x00000001ff162807 */ /* 0x000fe20001800000 */
[----:B------:R2:W3:Y:S03]  /*1520*/  @!UP6 SYNCS.EXCH.64 URZ, [UR6+0x38528], UR4 ;  /* 0x03852804063fe5b2 */ /* 0x0004e60008000100 */
[----:B------:R-:W-:Y:S01]  /*1530*/  LOP3.LUT R22, R22, R13, RZ, 0xc0, !PT ;  /* 0x0000000d16167212 */ /* 0x000fe200078ec0ff */
[----:B------:R-:W-:Y:S01]  /*1540*/  NOP ;  /* 0x0000000000007918 */ /* 0x000fe20000000000 */
[----:B--2---:R-:W-:-:S05]  /*1550*/  ULDC.U8 UR4, c[0x0][0x900] ;  /* 0x0002400000047ab9 */ /* 0x004fca0000000000 */
[----:B-1----:R-:W-:Y:S05]  /*1560*/  @!P4 BRA `(.L_x_5) ;  /* 0x000000000008c947 */ /* 0x002fea0003800000 */
[----:B---3--:R-:W-:Y:S01]  /*1570*/  UCGABAR_ARV ;  /* 0x00000000000079c7 */ /* 0x008fe20008000000 */
[----:B------:R-:W-:Y:S05]  /*1580*/  BRA `(.L_x_6) ;  /* 0x0000000000047947 */ /* 0x000fea0003800000 */
.L_x_5:
[----:B---3--:R-:W-:Y:S01]  /*1590*/  NOP ;  /* 0x0000000000007918 */ /* 0x008fe20000000000 */
.L_x_6:
[----:B------:R-:W-:Y:S05]  /*15a0*/  @!P4 BRA `(.L_x_7) ;  /* 0x00000000000cc947 */ /* 0x000fea0003800000 */
[----:B------:R-:W-:Y:S01]  /*15b0*/  UCGABAR_WAIT ;  /* 0x0000000000007dc7 */ /* 0x000fe20008000000 */
[----:B------:R-:W-:Y:S01]  /*15c0*/  CCTL.IVALL ;  /* 0x00000000ff00798f */ /* 0x000fe20002000000 */
[----:B------:R-:W-:Y:S05]  /*15d0*/  BRA `(.L_x_8) ;  /* 0x0000000000047947 */ /* 0x000fea0003800000 */
.L_x_7:
[----:B------:R-:W-:Y:S06]  /*15e0*/  BAR.SYNC.DEFER_BLOCKING 0x0 ;  /* 0x0000000000007b1d */ /* 0x000fec0000010000 */
.L_x_8:
[----:B------:R-:W1:Y:S01]  /*15f0*/  LDC.64 R14, c[0x0][0x8f8] ;  /* 0x00023e00ff0e7b82 */ /* 0x000e620000000a00 */
[----:B------:R-:W-:Y:S01]  /*1600*/  MOV R12, UR9 ;  /* 0x00000009000c7c02 */ /* 0x000fe20008000f00 */
[----:B------:R-:W-:Y:S01]  /*1610*/  UMOV UR6, URZ ;  /* 0x0000003f00067c82 */ /* 0x000fe20008000000 */
[----:B------:R-:W-:Y:S01]  /*1620*/  ISETP.NE.AND P2, PT, RZ, UR4, PT ;  /* 0x00000004ff007c0c */ /* 0x000fe2000bf45270 */
[----:B------:R-:W-:Y:S01]  /*1630*/  UMOV UR5, URZ ;  /* 0x0000003f00057c82 */ /* 0x000fe20008000000 */
[----:B------:R-:W-:Y:S01]  /*1640*/  UMOV UR4, URZ ;  /* 0x0000003f00047c82 */ /* 0x000fe20008000000 */
[----:B------:R-:W-:Y:S01]  /*1650*/  UMOV UR11, URZ ;  /* 0x0000003f000b7c82 */ /* 0x000fe20008000000 */
[----:B------:R-:W-:Y:S01]  /*1660*/  IMAD.MOV.U32 R16, RZ, RZ, -0x1 ;  /* 0xffffffffff107424 */ /* 0x000fe200078e00ff */
[----:B------:R-:W-:Y:S01]  /*1670*/  MOV R18, 0xffffffff ;  /* 0xffffffff00127802 */ /* 0x000fe20000000f00 */
[----:B------:R-:W-:Y:S01]  /*1680*/  IMAD.MOV.U32 R17, RZ, RZ, -0x1 ;  /* 0xffffffffff117424 */ /* 0x000fe200078e00ff */
[----:B-1----:R-:W-:-:S04]  /*1690*/  ISETP.LE.U32.AND P1, PT, R14, UR10, PT ;  /* 0x0000000a0e007c0c */ /* 0x002fc8000bf23070 */
[----:B------:R-:W-:Y:S02]  /*16a0*/  ISETP.GE.U32.AND.EX P1, PT, R12, R15, PT, P1 ;  /* 0x0000000f0c00720c */ /* 0x000fe40003f26110 */
[----:B------:R-:W-:-:S11]  /*16b0*/  P2R R15, PR, RZ, 0x4 ;  /* 0x00000004ff0f7803 */ /* 0x000fd60000000000 */
[----:B------:R-:W-:Y:S05]  /*16c0*/  @P2 BRA P1, `(.L_x_9) ;  /* 0x0000001400f82947 */ /* 0x000fea0000800000 */
[----:B------:R-:W-:Y:S01]  /*16d0*/  IMAD.U32 R13, RZ, RZ, UR9 ;  /* 0x00000009ff0d7e24 */ /* 0x000fe2000f8e00ff */
[----:B------:R-:W-:Y:S01]  /*16e0*/  ISETP.LE.U32.AND P1, PT, R6, UR10, PT ;  /* 0x0000000a06007c0c */ /* 0x000fe2000bf23070 */
[----:B------:R-:W-:Y:S01]  /*16f0*/  UMOV UR5, URZ ;  /* 0x0000003f00057c82 */ /* 0x000fe20008000000 */
[----:B------:R-:W-:Y:S01]  /*1700*/  UMOV UR4, URZ ;  /* 0x0000003f00047c82 */ /* 0x000fe20008000000 */
[----:B------:R-:W-:Y:S01]  /*1710*/  UMOV UR11, URZ ;  /* 0x0000003f000b7c82 */ /* 0x000fe20008000000 */
[----:B------:R-:W-:Y:S01]  /*1720*/  ISETP.GE.U32.AND.EX P1, PT, R13, R7, PT, P1 ;  /* 0x000000070d00720c */ /* 0x000fe20003f26110 */
[----:B------:R-:W-:-:S12]  /*1730*/  UMOV UR6, URZ ;  /* 0x0000003f00067c82 */ /* 0x000fd80008000000 */
[----:B------:R-:W-:Y:S05]  /*1740*/  @!P1 BRA `(.L_x_10) ;  /* 0x0000001000c49947 */ /* 0x000fea0003800000 */
[----:B------:R-:W-:Y:S01]  /*1750*/  VIADD R12, R20, 0x20 ;  /* 0x00000020140c7836 */ /* 0x000fe20000000000 */
[----:B------:R-:W-:Y:S01]  /*1760*/  MOV R6, R20 ;  /* 0x0000001400067202 */ /* 0x000fe20000000f00 */
[----:B-----5:R-:W-:Y:S01]  /*1770*/  IMAD.MOV.U32 R14, RZ, RZ, R8 ;  /* 0x000000ffff0e7224 */ /* 0x020fe200078e0008 */
[----:B------:R-:W-:Y:S02]  /*1780*/  MOV R17, R0 ;  /* 0x0000000000117202 */ /* 0x000fe40000000f00 */
[----:B------:R-:W-:-:S13]  /*1790*/  ISETP.GE.AND P1, PT, R12, R11, PT ;  /* 0x0000000b0c00720c */ /* 0x000fda0003f26270 */
[----:B------:R-:W1:Y:S01]  /*17a0*/  @!P1 LDC.64 R18, c[0x0][0x918] ;  /* 0x00024600ff129b82 */ /* 0x000e620000000a00 */
[----:B------:R-:W-:Y:S01]  /*17b0*/  @!P1 VIADD R7, R6, 0x20 ;  /* 0x0000002006079836 */ /* 0x000fe20000000000 */
[----:B------:R-:W-:Y:S02]  /*17c0*/  UIADD3 UR16, UP5, UR16, -0x1, URZ ;  /* 0xffffffff10107890 */ /* 0x000fe4000ffbe03f */
[----:B------:R-:W-:Y:S01]  /*17d0*/  UIADD3 UR14, UP6, UR14, -0x1, URZ ;  /* 0xffffffff0e0e7890 */ /* 0x000fe2000ffde03f */
[----:B------:R-:W-:Y:S01]  /*17e0*/  BSSY B0, `(.L_x_11) ;  /* 0x0000050000007945 */ /* 0x000fe20003800000 */
[----:B------:R-:W-:Y:S01]  /*17f0*/  UIADD3.X UR17, UR17, -0x1, URZ, UP5, !UPT ;  /* 0xffffffff11117890 */ /* 0x000fe2000affe43f */
[----:B-1----:R-:W-:-:S05]  /*1800*/  @!P1 IMAD.WIDE R18, R7, 0xc, R18 ;  /* 0x0000000c07129825 */ /* 0x002fca00078e0212 */
[----:B------:R1:W5:Y:S04]  /*1810*/  @!P1 LDG.E R8, desc[UR56][R18.64] ;  /* 0x0000003812089981 */ /* 0x000368000c1e1900 */
[----:B------:R1:W5:Y:S01]  /*1820*/  @!P1 LDG.E R0, desc[UR56][R18.64+0x4] ;  /* 0x0000043812009981 */ /* 0x000362000c1e1900 */
[----:B------:R-:W-:Y:S01]  /*1830*/  ISETP.GE.AND P1, PT, R6, R11, PT ;  /* 0x0000000b0600720c */ /* 0x000fe20003f26270 */
[----:B------:R-:W-:Y:S01]  /*1840*/  UIADD3.X UR15, UR15, -0x1, URZ, UP6, !UPT ;  /* 0xffffffff0f0f7890 */ /* 0x000fe2000b7fe43f */
[----:B------:R-:W-:Y:S01]  /*1850*/  IMAD.MOV.U32 R13, RZ, RZ, RZ ;  /* 0x000000ffff0d7224 */ /* 0x000fe200078e00ff */
[----:B------:R-:W-:Y:S01]  /*1860*/  UIADD3 UR4, UR8, -0x1, URZ ;  /* 0xffffffff08047890 */ /* 0x000fe2000fffe03f */
[----:B------:R-:W-:Y:S01]  /*1870*/  IMAD.MOV.U32 R7, RZ, RZ, RZ ;  /* 0x000000ffff077224 */ /* 0x000fe200078e00ff */
[----:B------:R-:W-:Y:S01]  /*1880*/  UIADD3 UR5, UR7, -0x1, URZ ;  /* 0xffffffff07057890 */ /* 0x000fe2000fffe03f */
[----:B------:R-:W-:Y:S01]  /*1890*/  MOV R28, 0x7fffffff ;  /* 0x7fffffff001c7802 */ /* 0x000fe20000000f00 */
[----:B------:R-:W-:-:S06]  /*18a0*/  IMAD.MOV.U32 R29, RZ, RZ, RZ ;  /* 0x000000ffff1d7224 */ /* 0x000fcc00078e00ff */
[----:B-1----:R-:W-:Y:S05]  /*18b0*/  @P1 BRA `(.L_x_12) ;  /* 0x0000000400081947 */ /* 0x002fea0003800000 */
[----:B------:R-:W-:Y:S02]  /*18c0*/  PLOP3.LUT P3, PT, PT, PT, UP0, 0x80, 0x0 ;  /* 0x000000000000781c */ /* 0x000fe40003f6f008 */
[C---:B------:R-:W-:Y:S02]  /*18d0*/  IADD3 R26, P2, R17.reuse, UR16, RZ ;  /* 0x00000010111a7c10 */ /* 0x040fe4000ff5e0ff */
[C---:B------:R-:W-:Y:S02]  /*18e0*/  IADD3 R28, P1, R14.reuse, UR14, RZ ;  /* 0x0000000e0e1c7c10 */ /* 0x040fe4000ff3e0ff */
[----:B------:R-:W-:Y:S02]  /*18f0*/  LEA.HI.X.SX32 R27, R17, UR17, 0x1, P2 ;  /* 0x00000011111b7c11 */ /* 0x000fe400090f0eff */
[----:B------:R-:W-:-:S05]  /*1900*/  LEA.HI.X.SX32 R29, R14, UR15, 0x1, P1 ;  /* 0x0000000f0e1d7c11 */ /* 0x000fca00088f0eff */
[----:B------:R-:W-:Y:S05]  /*1910*/  @!P3 BRA `(.L_x_13) ;  /* 0x000000000030b947 */ /* 0x000fea0003800000 */
[----:B------:R-:W-:Y:S02]  /*1920*/  ULDC UR6, c[0x0][0x8dc] ;  /* 0x0002370000067ab9 */ /* 0x000fe40000000800 */
[----:B------:R-:W-:-:S05]  /*1930*/  IADD3 R17, P1, R28, UR6, RZ ;  /* 0x000000061c117c10 */ /* 0x000fca000ff3e0ff */
[----:B------:R-:W-:-:S04]  /*1940*/  IMAD.X R29, RZ, RZ, R29, P1 ;  /* 0x000000ffff1d7224 */ /* 0x000fc800008e061d */
[----:B------:R-:W-:-:S04]  /*1950*/  IMAD.WIDE.U32 R4, R29, UR20, RZ ;  /* 0x000000141d047c25 */ /* 0x000fc8000f8e00ff */
[----:B------:R-:W-:-:S04]  /*1960*/  IMAD.WIDE.U32 R18, P1, R17, UR21, R4 ;  /* 0x0000001511127c25 */ /* 0x000fc8000f820004 */
[----:B------:R-:W-:Y:S01]  /*1970*/  IMAD.WIDE.U32 R4, R17, UR20, RZ ;  /* 0x0000001411047c25 */ /* 0x000fe2000f8e00ff */
[----:B------:R-:W-:-:S03]  /*1980*/  IADD3.X R25, RZ, RZ, RZ, P1, !PT ;  /* 0x000000ffff197210 */ /* 0x000fc60000ffe4ff */
[----:B------:R-:W-:Y:S01]  /*1990*/  IMAD.MOV.U32 R24, RZ, RZ, R19 ;  /* 0x000000ffff187224 */ /* 0x000fe200078e0013 */
[----:B------:R-:W-:-:S05]  /*19a0*/  IADD3 RZ, P1, R5, R18, RZ ;  /* 0x0000001205ff7210 */ /* 0x000fca0007f3e0ff */
[----:B------:R-:W-:-:S04]  /*19b0*/  IMAD.WIDE.U32.X R4, R29, UR21, R24, P1 ;  /* 0x000000151d047c25 */ /* 0x000fc800088e0418 */
[----:B------:R-:W-:Y:S01]  /*19c0*/  IMAD.MOV.U32 R28, RZ, RZ, R4 ;  /* 0x000000ffff1c7224 */ /* 0x000fe200078e0004 */
[----:B------:R-:W-:-:S07]  /*19d0*/  MOV R29, R5 ;  /* 0x00000005001d7202 */ /* 0x000fce0000000f00 */
.L_x_13:
[----:B------:R-:W-:Y:S05]  /*19e0*/  @!P0 BRA `(.L_x_14) ;  /* 0x0000000000308947 */ /* 0x000fea0003800000 */
[----:B------:R-:W-:Y:S02]  /*19f0*/  ULDC UR6, c[0x0][0x8f4] ;  /* 0x00023d0000067ab9 */ /* 0x000fe40000000800 */
[----:B------:R-:W-:-:S05]  /*1a00*/  IADD3 R17, P1, R26, UR6, RZ ;  /* 0x000000061a117c10 */ /* 0x000fca000ff3e0ff */
[----:B------:R-:W-:-:S04]  /*1a10*/  IMAD.X R27, RZ, RZ, R27, P1 ;  /* 0x000000ffff1b7224 */ /* 0x000fc800008e061b */
[----:B------:R-:W-:-:S04]  /*1a20*/  IMAD.WIDE.U32 R4, R27, UR22, RZ ;  /* 0x000000161b047c25 */ /* 0x000fc8000f8e00ff */
[----:B------:R-:W-:-:S04]  /*1a30*/  IMAD.WIDE.U32 R18, P1, R17, UR23, R4 ;  /* 0x0000001711127c25 */ /* 0x000fc8000f820004 */
[----:B------:R-:W-:Y:S01]  /*1a40*/  IMAD.WIDE.U32 R4, R17, UR22, RZ ;  /* 0x0000001611047c25 */ /* 0x000fe2000f8e00ff */
[----:B------:R-:W-:-:S03]  /*1a50*/  MOV R24, R19 ;  /* 0x0000001300187202 */ /* 0x000fc60000000f00 */
[----:B------:R-:W-:Y:S01]  /*1a60*/  IMAD.X R25, RZ, RZ, RZ, P1 ;  /* 0x000000ffff197224 */ /* 0x000fe200008e06ff */
[----:B------:R-:W-:-:S05]  /*1a70*/  IADD3 RZ, P1, R5, R18, RZ ;  /* 0x0000001205ff7210 */ /* 0x000fca0007f3e0ff */
[----:B------:R-:W-:-:S04]  /*1a80*/  IMAD.WIDE.U32.X R4, R27, UR23, R24, P1 ;  /* 0x000000171b047c25 */ /* 0x000fc800088e0418 */
[----:B------:R-:W-:Y:S02]  /*1a90*/  IMAD.MOV.U32 R26, RZ, RZ, R4 ;  /* 0x000000ffff1a7224 */ /* 0x000fe400078e0004 */
[----:B------:R-:W-:-:S07]  /*1aa0*/  IMAD.MOV.U32 R27, RZ, RZ, R5 ;  /* 0x000000ffff1b7224 */ /* 0x000fce00078e0005 */
.L_x_14:
[----:B------:R-:W-:Y:S02]  /*1ab0*/  SHF.R.U64 R4, R26, UR30, R27 ;  /* 0x0000001e1a047c19 */ /* 0x000fe4000800121b */
[----:B------:R-:W-:-:S03]  /*1ac0*/  SHF.R.U64 R5, R28, UR26, R29 ;  /* 0x0000001a1c057c19 */ /* 0x000fc6000800121d */
[----:B------:R-:W-:Y:S01]  /*1ad0*/  VIADD R18, R4, UR5 ;  /* 0x0000000504127c36 */ /* 0x000fe20008000000 */
[----:B------:R-:W-:-:S04]  /*1ae0*/  IADD3 R19, R5, UR4, RZ ;  /* 0x0000000405137c10 */ /* 0x000fc8000fffe0ff */
[----:B------:R-:W-:Y:S02]  /*1af0*/  IABS R17, R19 ;  /* 0x0000001300117213 */ /* 0x000fe40000000000 */
[----:B------:R-:W-:-:S03]  /*1b00*/  IABS R14, R18 ;  /* 0x00000012000e7213 */ /* 0x000fc60000000000 */
[----:B------:R-:W-:-:S04]  /*1b10*/  IMAD.HI.U32 R4, R17, UR13, RZ ;  /* 0x0000000d11047c27 */ /* 0x000fc8000f8e00ff */
[----:B------:R-:W-:-:S04]  /*1b20*/  IMAD.HI.U32 R5, R14, UR19, RZ ;  /* 0x000000130e057c27 */ /* 0x000fc8000f8e00ff */
[----:B------:R-:W-:Y:S01]  /*1b30*/  IMAD R4, R4, UR29, R17 ;  /* 0x0000001d04047c24 */ /* 0x000fe2000f8e0211 */
[----:B------:R-:W-:Y:S01]  /*1b40*/  MOV R17, UR32 ;  /* 0x0000002000117c02 */ /* 0x000fe20008000f00 */
[----:B------:R-:W-:Y:S02]  /*1b50*/  IMAD R5, R5, UR31, R14 ;  /* 0x0000001f05057c24 */ /* 0x000fe4000f8e020e */
[----:B------:R-:W-:Y:S01]  /*1b60*/  IMAD.U32 R14, RZ, RZ, UR33 ;  /* 0x00000021ff0e7e24 */ /* 0x000fe2000f8e00ff */
[----:B------:R-:W-:Y:S02]  /*1b70*/  ISETP.LT.U32.AND P1, PT, R4, UR28, PT ;  /* 0x0000001c04007c0c */ /* 0x000fe4000bf21070 */
[----:B------:R-:W-:-:S11]  /*1b80*/  ISETP.LT.U32.AND P2, PT, R5, UR27, PT ;  /* 0x0000001b05007c0c */ /* 0x000fd6000bf41070 */
[----:B------:R-:W-:Y:S01]  /*1b90*/  @!P1 VIADD R4, R4, -UR28 ;  /* 0x8000001c04049c36 */ /* 0x000fe20008000000 */
[----:B------:R-:W-:Y:S02]  /*1ba0*/  ISETP.GE.AND P1, PT, R18, RZ, PT ;  /* 0x000000ff1200720c */ /* 0x000fe40003f26270 */
[----:B------:R-:W-:Y:S02]  /*1bb0*/  @!P2 IADD3 R5, R5, -UR27, RZ ;  /* 0x8000001b0505ac10 */ /* 0x000fe4000fffe0ff */
[----:B------:R-:W-:Y:S02]  /*1bc0*/  ISETP.LT.U32.AND P3, PT, R4, UR28, PT ;  /* 0x0000001c04007c0c */ /* 0x000fe4000bf61070 */
[----:B------:R-:W-:Y:S02]  /*1bd0*/  ISETP.LT.U32.AND P4, PT, R5, UR27, PT ;  /* 0x0000001b05007c0c */ /* 0x000fe4000bf81070 */
[----:B------:R-:W-:-:S09]  /*1be0*/  ISETP.GE.AND P2, PT, R19, RZ, PT ;  /* 0x000000ff1300720c */ /* 0x000fd20003f46270 */
[----:B------:R-:W-:Y:S01]  /*1bf0*/  @!P3 VIADD R4, R4, -UR28 ;  /* 0x8000001c0404bc36 */ /* 0x000fe20008000000 */
[----:B------:R-:W-:Y:S01]  /*1c00*/  PLOP3.LUT P3, PT, PT, PT, UP4, 0x80, 0x0 ;  /* 0x000000000000781c */ /* 0x000fe20003f6f048 */
[----:B------:R-:W-:Y:S01]  /*1c10*/  @!P4 VIADD R5, R5, -UR27 ;  /* 0x8000001b0505cc36 */ /* 0x000fe20008000000 */
[----:B------:R-:W-:Y:S01]  /*1c20*/  PLOP3.LUT P4, PT, PT, PT, UP2, 0x80, 0x0 ;  /* 0x000000000000781c */ /* 0x000fe20003f8f028 */
[----:B------:R-:W-:-:S03]  /*1c30*/  @!P2 IMAD.MOV R4, RZ, RZ, -R4 ;  /* 0x000000ffff04a224 */ /* 0x000fc600078e0a04 */
[----:B------:R-:W-:Y:S02]  /*1c40*/  @!P1 IADD3 R5, -R5, RZ, RZ ;  /* 0x000000ff05059210 */ /* 0x000fe40007ffe1ff */
[----:B------:R-:W-:Y:S02]  /*1c50*/  SEL R4, R17, R4, !P3 ;  /* 0x0000000411047207 */ /* 0x000fe40005800000 */
[----:B------:R-:W-:Y:S02]  /*1c60*/  SEL R5, R14, R5, !P4 ;  /* 0x000000050e057207 */ /* 0x000fe40006000000 */
[----:B------:R-:W-:Y:S01]  /*1c70*/  PLOP3.LUT P1, PT, PT, PT, UP3, 0x80, 0x0 ;  /* 0x000000000000781c */ /* 0x000fe20003f2f038 */
[----:B------:R-:W-:Y:S02]  /*1c80*/  IMAD.IADD R28, R19, 0x1, -R4 ;  /* 0x00000001131c7824 */ /* 0x000fe400078e0a04 */
[----:B------:R-:W-:-:S05]  /*1c90*/  IMAD.IADD R5, R18, 0x1, -R5 ;  /* 0x0000000112057824 */ /* 0x000fca00078e0a05 */
[----:B------:R-:W-:Y:S01]  /*1ca0*/  SEL R4, R5, R28, !P1 ;  /* 0x0000001c05047207 */ /* 0x000fe20004800000 */
[----:B------:R-:W-:-:S03]  /*1cb0*/  IMAD R28, R28, R5, RZ ;  /* 0x000000051c1c7224 */ /* 0x000fc600078e02ff */
[----:B------:R-:W-:Y:S02]  /*1cc0*/  SHF.R.S32.HI R5, RZ, 0x1f, R4 ;  /* 0x0000001fff057819 */ /* 0x000fe40000011404 */
[----:B------:R-:W-:-:S07]  /*1cd0*/  SHF.R.S32.HI R29, RZ, 0x1f, R28 ;  /* 0x0000001fff1d7819 */ /* 0x000fce000001141c */
.L_x_12:
[----:B------:R-:W-:Y:S05]  /*1ce0*/  BSYNC B0 ;  /* 0x0000000000007941 */ /* 0x000fea0003800000 */
.L_x_11:
[----:B------:R-:W1:Y:S01]  /*1cf0*/  SHFL.UP PT, R17, R28, 0x1, RZ ;  /* 0x042000001c117989 */ /* 0x000e6200000e00ff */
[C---:B------:R-:W-:Y:S02]  /*1d00*/  ISETP.NE.AND P2, PT, R20.reuse, RZ, PT ;  /* 0x000000ff1400720c */ /* 0x040fe40003f45270 */
[C---:B------:R-:W-:Y:S01]  /*1d10*/  ISETP.GE.U32.AND P3, PT, R20.reuse, 0x2, PT ;  /* 0x000000021400780c */ /* 0x040fe20003f66070 */
[----:B------:R-:W2:Y:S01]  /*1d20*/  SHFL.UP PT, R14, R29, 0x1, RZ ;  /* 0x042000001d0e7989 */ /* 0x000ea200000e00ff */
[C---:B------:R-:W-:Y:S02]  /*1d30*/  ISETP.GE.U32.AND P4, PT, R20.reuse, 0x4, PT ;  /* 0x000000041400780c */ /* 0x040fe40003f86070 */
[C---:B------:R-:W-:Y:S02]  /*1d40*/  ISETP.GE.U32.AND P5, PT, R20.reuse, 0x8, PT ;  /* 0x000000081400780c */ /* 0x040fe40003fa6070 */
[----:B------:R-:W-:Y:S02]  /*1d50*/  ISETP.GE.U32.AND P6, PT, R20, 0x10, PT ;  /* 0x000000101400780c */ /* 0x000fe40003fc6070 */
[----:B-1----:R-:W-:-:S02]  /*1d60*/  SEL R17, R17, RZ, P2 ;  /* 0x000000ff11117207 */ /* 0x002fc40001000000 */
[----:B--2---:R-:W-:Y:S02]  /*1d70*/  SEL R14, R14, RZ, P2 ;  /* 0x000000ff0e0e7207 */ /* 0x004fe40001000000 */
[----:B------:R-:W-:-:S04]  /*1d80*/  IADD3 R24, P1, R17, R28, RZ ;  /* 0x0000001c11187210 */ /* 0x000fc80007f3e0ff */
[----:B------:R-:W-:Y:S01]  /*1d90*/  IADD3.X R25, R14, R29, RZ, P1, !PT ;  /* 0x0000001d0e197210 */ /* 0x000fe20000ffe4ff */
[----:B------:R-:W1:Y:S04]  /*1da0*/  SHFL.UP PT, R17, R24, 0x2, RZ ;  /* 0x0440000018117989 */ /* 0x000e6800000e00ff */
[----:B------:R-:W2:Y:S01]  /*1db0*/  SHFL.UP PT, R14, R25, 0x2, RZ ;  /* 0x04400000190e7989 */ /* 0x000ea200000e00ff */
[----:B-1----:R-:W-:-:S04]  /*1dc0*/  SEL R17, R17, RZ, P3 ;  /* 0x000000ff11117207 */ /* 0x002fc80001800000 */
[----:B------:R-:W-:Y:S02]  /*1dd0*/  IADD3 R18, P1, R17, R24, RZ ;  /* 0x0000001811127210 */ /* 0x000fe40007f3e0ff */
[----:B--2---:R-:W-:-:S03]  /*1de0*/  SEL R14, R14, RZ, P3 ;  /* 0x000000ff0e0e7207 */ /* 0x004fc60001800000 */
[----:B------:R-:W1:Y:S02]  /*1df0*/  SHFL.UP PT, R17, R18, 0x4, RZ ;  /* 0x0480000012117989 */ /* 0x000e6400000e00ff */
[----:B------:R-:W-:-:S05]  /*1e00*/  IMAD.X R19, R14, 0x1, R25, P1 ;  /* 0x000000010e137824 */ /* 0x000fca00008e0619 */
        /* <DEDUP_REMOVED lines=10> */
[----:B------:R-:W1:Y:S01]  /*1eb0*/  SHFL.UP PT, R17, R18, 0x10, RZ ;  /* 0x0600000012117989 */ /* 0x000e6200000e00ff */
[----:B------:R-:W-:-:S05]  /*1ec0*/  IADD3.X R19, R14, R25, RZ, P1, !PT ;  /* 0x000000190e137210 */ /* 0x000fca0000ffe4ff */
[----:B------:R-:W2:Y:S01]  /*1ed0*/  SHFL.UP PT, R14, R19, 0x10, RZ ;  /* 0x06000000130e7989 */ /* 0x000ea200000e00ff */
[----:B-1----:R-:W-:-:S04]  /*1ee0*/  SEL R17, R17, RZ, P6 ;  /* 0x000000ff11117207 */ /* 0x002fc80003000000 */
[----:B------:R-:W-:Y:S02]  /*1ef0*/  IADD3 R26, P1, R17, R18, RZ ;  /* 0x00000012111a7210 */ /* 0x000fe40007f3e0ff */
[----:B--2---:R-:W-:-:S05]  /*1f00*/  SEL R14, R14, RZ, P6 ;  /* 0x000000ff0e0e7207 */ /* 0x004fca0003000000 */
[----:B------:R-:W-:Y:S01]  /*1f10*/  IMAD.X R24, R14, 0x1, R19, P1 ;  /* 0x000000010e187824 */ /* 0x000fe200008e0613 */
[----:B------:R-:W-:-:S04]  /*1f20*/  ISETP.GT.U32.AND P1, PT, R26, UR10, PT ;  /* 0x0000000a1a007c0c */ /* 0x000fc8000bf24070 */
[----:B------:R-:W-:-:S13]  /*1f30*/  ISETP.GT.U32.AND.EX P1, PT, R24, UR9, PT, P1 ;  /* 0x0000000918007c0c */ /* 0x000fda000bf24110 */
[----:B------:R-:W-:-:S04]  /*1f40*/  VOTE.ANY R14, PT, P1 ;  /* 0x00000000000e7806 */ /* 0x000fc800008e0100 */
[----:B------:R-:W-:-:S13]  /*1f50*/  ISETP.NE.AND P1, PT, R14, RZ, PT ;  /* 0x000000ff0e00720c */ /* 0x000fda0003f25270 */
[----:B------:R-:W-:Y:S05]  /*1f60*/  @P1 BRA `(.L_x_15) ;  /* 0x00000008006c1947 */ /* 0x000fea0003800000 */
[----:B------:R-:W1:Y:S01]  /*1f70*/  LDC R11, c[0x0][0x910] ;  /* 0x00024400ff0b7b82 */ /* 0x000e620000000800 */
[----:B------:R-:W-:Y:S01]  /*1f80*/  IMAD.MOV.U32 R25, RZ, RZ, R24 ;  /* 0x000000ffff197224 */ /* 0x000fe200078e0018 */
[----:B------:R-:W-:Y:S01]  /*1f90*/  ULDC UR13, c[0x0][0x8f4] ;  /* 0x00023d00000d7ab9 */ /* 0x000fe20000000800 */
[----:B------:R-:W-:Y:S01]  /*1fa0*/  ULDC UR6, c[0x0][0x8dc] ;  /* 0x0002370000067ab9 */ /* 0x000fe20000000800 */
[----:B------:R-:W-:Y:S01]  /*1fb0*/  ULDC UR19, c[0x0][0x8d8] ;  /* 0x0002360000137ab9 */ /* 0x000fe20000000800 */
[----:B------:R-:W-:Y:S01]  /*1fc0*/  ULDC UR24, c[0x0][0x8f0] ;  /* 0x00023c0000187ab9 */ /* 0x000fe20000000800 */
[----:B------:R-:W-:Y:S01]  /*1fd0*/  ULDC.64 UR20, c[0x0][0x8d0] ;  /* 0x0002340000147ab9 */ /* 0x000fe20000000a00 */
[----:B------:R-:W-:-:S05]  /*1fe0*/  ULDC.64 UR22, c[0x0][0x8e8] ;  /* 0x00023a0000167ab9 */ /* 0x000fca0000000a00 */
.L_x_20:
[----:B------:R-:W-:Y:S01]  /*1ff0*/  MOV R6, R12 ;  /* 0x0000000c00067202 */ /* 0x000fe20000000f00 */
[----:B------:R-:W-:Y:S01]  /*2000*/  VIADD R12, R12, 0x20 ;  /* 0x000000200c0c7836 */ /* 0x000fe20000000000 */
[----:B-----5:R-:W-:Y:S01]  /*2010*/  MOV R14, R8 ;  /* 0x00000008000e7202 */ /* 0x020fe20000000f00 */
[----:B------:R-:W-:-:S03]  /*2020*/  IMAD.MOV.U32 R17, RZ, RZ, R0 ;  /* 0x000000ffff117224 */ /* 0x000fc600078e0000 */
[----:B-1----:R-:W-:-:S13]  /*2030*/  ISETP.GE.AND P1, PT, R12, R11, PT ;  /* 0x0000000b0c00720c */ /* 0x002fda0003f26270 */
[----:B------:R-:W1:Y:S01]  /*2040*/  @!P1 LDC.64 R18, c[0x0][0x918] ;  /* 0x00024600ff129b82 */ /* 0x000e620000000a00 */
[----:B------:R-:W-:Y:S01]  /*2050*/  @!P1 VIADD R7, R6, 0x20 ;  /* 0x0000002006079836 */ /* 0x000fe20000000000 */
[----:B------:R2:W3:Y:S01]  /*2060*/  SHFL.IDX PT, R13, R26, 0x1f, 0x1f ;  /* 0x03e01f001a0d7f89 */ /* 0x0004e200000e0000 */
[----:B------:R-:W-:Y:S02]  /*2070*/  BSSY B0, `(.L_x_16) ;  /* 0x0000064000007945 */ /* 0x000fe40003800000 */
[----:B-1----:R-:W-:-:S05]  /*2080*/  @!P1 IMAD.WIDE R18, R7, 0xc, R18 ;  /* 0x0000000c07129825 */ /* 0x002fca00078e0212 */
[----:B------:R2:W5:Y:S04]  /*2090*/  @!P1 LDG.E R8, desc[UR56][R18.64] ;  /* 0x0000003812089981 */ /* 0x000568000c1e1900 */
[----:B------:R2:W5:Y:S01]  /*20a0*/  @!P1 LDG.E R0, desc[UR56][R18.64+0x4] ;  /* 0x0000043812009981 */ /* 0x000562000c1e1900 */
[----:B------:R-:W-:Y:S01]  /*20b0*/  ISETP.GE.AND P1, PT, R6, R11, PT ;  /* 0x0000000b0600720c */ /* 0x000fe20003f26270 */
[----:B------:R-:W-:Y:S01]  /*20c0*/  IMAD.MOV.U32 R28, RZ, RZ, 0x7fffffff ;  /* 0x7fffffffff1c7424 */ /* 0x000fe200078e00ff */
[----:B------:R-:W-:Y:S01]  /*20d0*/  MOV R29, RZ ;  /* 0x000000ff001d7202 */ /* 0x000fe20000000f00 */
[----:B------:R2:W1:Y:S10]  /*20e0*/  SHFL.IDX PT, R7, R25, 0x1f, 0x1f ;  /* 0x03e01f0019077f89 */ /* 0x00047400000e0000 */
[----:B--23--:R-:W-:Y:S05]  /*20f0*/  @P1 BRA `(.L_x_17) ;  /* 0x00000004006c1947 */ /* 0x00cfea0003800000 */
[----:B------:R-:W-:Y:S02]  /*2100*/  IABS R31, R9 ;  /* 0x00000009001f7213 */ /* 0x000fe40000000000 */
[C---:B------:R-:W-:Y:S02]  /*2110*/  IADD3 R26, P1, R14.reuse, UR14, RZ ;  /* 0x0000000e0e1a7c10 */ /* 0x040fe4000ff3e0ff */
[----:B------:R-:W2:Y:S02]  /*2120*/  I2F.RP R4, R31 ;  /* 0x0000001f00047306 */ /* 0x000ea40000209400 */
[----:B------:R-:W-:Y:S02]  /*2130*/  LEA.HI.X.SX32 R27, R14, UR15, 0x1, P1 ;  /* 0x0000000f0e1b7c11 */ /* 0x000fe400088f0eff */
[----:B------:R-:W-:-:S04]  /*2140*/  IADD3 R14, P1, R17, UR16, RZ ;  /* 0x00000010110e7c10 */ /* 0x000fc8000ff3e0ff */
[----:B------:R-:W-:Y:S02]  /*2150*/  LEA.HI.X.SX32 R17, R17, UR17, 0x1, P1 ;  /* 0x0000001111117c11 */ /* 0x000fe400088f0eff */
[----:B------:R-:W-:Y:S01]  /*2160*/  PLOP3.LUT P1, PT, PT, PT, UP0, 0x80, 0x0 ;  /* 0x000000000000781c */ /* 0x000fe20003f2f008 */
[----:B--2---:R-:W2:Y:S02]  /*2170*/  MUFU.RCP R4, R4 ;  /* 0x0000000400047308 */ /* 0x004ea40000001000 */
[----:B--2---:R-:W-:-:S06]  /*2180*/  VIADD R5, R4, 0xffffffe ;  /* 0x0ffffffe04057836 */ /* 0x004fcc0000000000 */
[----:B------:R-:W2:Y:S02]  /*2190*/  F2I.FTZ.U32.TRUNC.NTZ R33, R5 ;  /* 0x0000000500217305 */ /* 0x000ea4000021f000 */
[----:B--2---:R-:W-:Y:S02]  /*21a0*/  IMAD.MOV R28, RZ, RZ, -R33 ;  /* 0x000000ffff1c7224 */ /* 0x004fe400078e0a21 */
[----:B------:R-:W-:Y:S05]  /*21b0*/  @!P1 BRA `(.L_x_18) ;  /* 0x00000000002c9947 */ /* 0x000fea0003800000 */
[----:B------:R-:W-:-:S04]  /*21c0*/  IADD3 R29, P1, R26, UR6, RZ ;  /* 0x000000061a1d7c10 */ /* 0x000fc8000ff3e0ff */
[----:B------:R-:W-:-:S05]  /*21d0*/  IADD3.X R27, RZ, R27, RZ, P1, !PT ;  /* 0x0000001bff1b7210 */ /* 0x000fca0000ffe4ff */
[----:B------:R-:W-:-:S04]  /*21e0*/  IMAD.WIDE.U32 R4, R27, UR20, RZ ;  /* 0x000000141b047c25 */ /* 0x000fc8000f8e00ff */
[----:B------:R-:W-:-:S04]  /*21f0*/  IMAD.WIDE.U32 R18, P1, R29, UR21, R4 ;  /* 0x000000151d127c25 */ /* 0x000fc8000f820004 */
[----:B------:R-:W-:-:S04]  /*2200*/  IMAD.WIDE.U32 R4, R29, UR20, RZ ;  /* 0x000000141d047c25 */ /* 0x000fc8000f8e00ff */
[----:B------:R-:W-:Y:S01]  /*2210*/  IMAD.X R25, RZ, RZ, RZ, P1 ;  /* 0x000000ffff197224 */ /* 0x000fe200008e06ff */
[----:B------:R-:W-:Y:S01]  /*2220*/  IADD3 RZ, P1, R5, R18, RZ ;  /* 0x0000001205ff7210 */ /* 0x000fe20007f3e0ff */
[----:B------:R-:W-:-:S04]  /*2230*/  IMAD.MOV.U32 R24, RZ, RZ, R19 ;  /* 0x000000ffff187224 */ /* 0x000fc800078e0013 */
[----:B------:R-:W-:-:S04]  /*2240*/  IMAD.WIDE.U32.X R4, R27, UR21, R24, P1 ;  /* 0x000000151b047c25 */ /* 0x000fc800088e0418 */
[----:B------:R-:W-:Y:S01]  /*2250*/  IMAD.MOV.U32 R27, RZ, RZ, R5 ;  /* 0x000000ffff1b7224 */ /* 0x000fe200078e0005 */
[----:B------:R-:W-:-:S07]  /*2260*/  MOV R26, R4 ;  /* 0x00000004001a7202 */ /* 0x000fce0000000f00 */
.L_x_18:
[----:B------:R-:W-:Y:S05]  /*2270*/  @!P0 BRA `(.L_x_19) ;  /* 0x00000000002c8947 */ /* 0x000fea0003800000 */
        /* <DEDUP_REMOVED lines=11> */
.L_x_19:
[----:B------:R-:W-:Y:S01]  /*2330*/  SHF.R.U64 R14, R14, UR24, R17 ;  /* 0x000000180e0e7c19 */ /* 0x000fe20008001211 */
[----:B------:R-:W-:Y:S01]  /*2340*/  IMAD.MOV.U32 R4, RZ, RZ, R28 ;  /* 0x000000ffff047224 */ /* 0x000fe200078e001c */
[----:B------:R-:W-:Y:S02]  /*2350*/  IABS R5, R9 ;  /* 0x0000000900057213 */ /* 0x000fe40000000000 */
[----:B------:R-:W-:Y:S01]  /*2360*/  SHF.R.U64 R26, R26, UR19, R27 ;  /* 0x000000131a1a7c19 */ /* 0x000fe2000800121b */
[----:B------:R-:W-:Y:S01]  /*2370*/  VIADD R17, R14, UR5 ;  /* 0x000000050e117c36 */ /* 0x000fe20008000000 */
[----:B------:R-:W-:Y:S01]  /*2380*/  IADD3 R19, RZ, -R5, RZ ;  /* 0x80000005ff137210 */ /* 0x000fe20007ffe0ff */
[----:B------:R-:W-:Y:S01]  /*2390*/  IMAD R14, R4, R31, RZ ;  /* 0x0000001f040e7224 */ /* 0x000fe200078e02ff */
[----:B------:R-:W-:Y:S01]  /*23a0*/  IABS R28, R10 ;  /* 0x0000000a001c7213 */ /* 0x000fe20000000000 */
[----:B------:R-:W-:Y:S01]  /*23b0*/  IMAD.MOV.U32 R4, RZ, RZ, RZ ;  /* 0x000000ffff047224 */ /* 0x000fe200078e00ff */
[----:B------:R-:W-:Y:S01]  /*23c0*/  IABS R18, R17 ;  /* 0x0000001100127213 */ /* 0x000fe20000000000 */
[----:B------:R-:W-:-:S02]  /*23d0*/  IMAD.MOV.U32 R5, RZ, RZ, R33 ;  /* 0x000000ffff057224 */ /* 0x000fc400078e0021 */
[----:B------:R-:W-:Y:S02]  /*23e0*/  VIADD R26, R26, UR4 ;  /* 0x000000041a1a7c36 */ /* 0x000fe40008000000 */
[----:B------:R-:W-:Y:S01]  /*23f0*/  IMAD.HI.U32 R4, R33, R14, R4 ;  /* 0x0000000e21047227 */ /* 0x000fe200078e0004 */
[----:B------:R-:W-:Y:S02]  /*2400*/  MOV R5, R18 ;  /* 0x0000001200057202 */ /* 0x000fe40000000f00 */
[----:B------:R-:W-:Y:S01]  /*2410*/  IABS R18, R10 ;  /* 0x0000000a00127213 */ /* 0x000fe20000000000 */
[----:B------:R-:W-:Y:S01]  /*2420*/  IMAD.MOV.U32 R14, RZ, RZ, R19 ;  /* 0x000000ffff0e7224 */ /* 0x000fe200078e0013 */
[----:B------:R-:W-:Y:S01]  /*2430*/  IABS R27, R26 ;  /* 0x0000001a001b7213 */ /* 0x000fe20000000000 */
[----:B------:R-:W-:Y:S01]  /*2440*/  IMAD.HI.U32 R4, R4, R5, RZ ;  /* 0x0000000504047227 */ /* 0x000fe200078e00ff */
[----:B------:R-:W2:Y:S03]  /*2450*/  I2F.RP R19, R18 ;  /* 0x0000001200137306 */ /* 0x000ea60000209400 */
[----:B------:R-:W-:-:S05]  /*2460*/  IMAD R14, R4, R14, R5 ;  /* 0x0000000e040e7224 */ /* 0x000fca00078e0205 */
[----:B------:R-:W-:Y:S01]  /*2470*/  ISETP.GT.U32.AND P1, PT, R31, R14, PT ;  /* 0x0000000e1f00720c */ /* 0x000fe20003f24070 */
[----:B--2---:R-:W2:-:S12]  /*2480*/  MUFU.RCP R19, R19 ;  /* 0x0000001300137308 */ /* 0x004e980000001000 */
[----:B------:R-:W-:Y:S01]  /*2490*/  @!P1 IMAD.IADD R14, R14, 0x1, -R31 ;  /* 0x000000010e0e9824 */ /* 0x000fe200078e0a1f */
[----:B--2---:R-:W-:Y:S01]  /*24a0*/  IADD3 R4, R19, 0xffffffe, RZ ;  /* 0x0ffffffe13047810 */ /* 0x004fe20007ffe0ff */
[----:B------:R-:W-:-:S03]  /*24b0*/  IMAD.MOV R19, RZ, RZ, -R28 ;  /* 0x000000ffff137224 */ /* 0x000fc600078e0a1c */
[----:B------:R2:W3:Y:S02]  /*24c0*/  F2I.FTZ.U32.TRUNC.NTZ R5, R4 ;  /* 0x0000000400057305 */ /* 0x0004e4000021f000 */
[----:B--2---:R-:W-:Y:S01]  /*24d0*/  MOV R4, RZ ;  /* 0x000000ff00047202 */ /* 0x004fe20000000f00 */
[----:B---3--:R-:W-:-:S04]  /*24e0*/  IMAD.MOV R25, RZ, RZ, -R5 ;  /* 0x000000ffff197224 */ /* 0x008fc800078e0a05 */
[----:B------:R-:W-:-:S04]  /*24f0*/  IMAD R25, R25, R18, RZ ;  /* 0x0000001219197224 */ /* 0x000fc800078e02ff */
[----:B------:R-:W-:-:S04]  /*2500*/  IMAD.HI.U32 R24, R5, R25, R4 ;  /* 0x0000001905187227 */ /* 0x000fc800078e0004 */
[----:B------:R-:W-:-:S04]  /*2510*/  IMAD.MOV.U32 R5, RZ, RZ, R27 ;  /* 0x000000ffff057224 */ /* 0x000fc800078e001b */
[----:B------:R-:W-:-:S04]  /*2520*/  IMAD.HI.U32 R4, R24, R5, RZ ;  /* 0x0000000518047227 */ /* 0x000fc800078e00ff */
[----:B------:R-:W-:-:S05]  /*2530*/  IMAD R5, R4, R19, R5 ;  /* 0x0000001304057224 */ /* 0x000fca00078e0205 */
[----:B------:R-:W-:-:S13]  /*2540*/  ISETP.GT.U32.AND P1, PT, R18, R5, PT ;  /* 0x000000051200720c */ /* 0x000fda0003f24070 */
[----:B------:R-:W-:Y:S02]  /*2550*/  @!P1 IADD3 R5, R5, -R18, RZ ;  /* 0x8000001205059210 */ /* 0x000fe40007ffe0ff */
[----:B------:R-:W-:-:S13]  /*2560*/  ISETP.GT.U32.AND P1, PT, R31, R14, PT ;  /* 0x0000000e1f00720c */ /* 0x000fda0003f24070 */
[----:B------:R-:W-:Y:S01]  /*2570*/  @!P1 IMAD.IADD R14, R14, 0x1, -R31 ;  /* 0x000000010e0e9824 */ /* 0x000fe200078e0a1f */
[----:B------:R-:W-:-:S04]  /*2580*/  ISETP.GT.U32.AND P1, PT, R18, R5, PT ;  /* 0x000000051200720c */ /* 0x000fc80003f24070 */
[----:B------:R-:W-:-:S09]  /*2590*/  MOV R4, R14 ;  /* 0x0000000e00047202 */ /* 0x000fd20000000f00 */
[----:B------:R-:W-:Y:S01]  /*25a0*/  @!P1 IMAD.IADD R5, R5, 0x1, -R18 ;  /* 0x0000000105059824 */ /* 0x000fe200078e0a12 */
[----:B------:R-:W-:-:S13]  /*25b0*/  ISETP.GE.AND P1, PT, R17, RZ, PT ;  /* 0x000000ff1100720c */ /* 0x000fda0003f26270 */
[----:B------:R-:W-:Y:S01]  /*25c0*/  @!P1 IMAD.MOV R4, RZ, RZ, -R4 ;  /* 0x000000ffff049224 */ /* 0x000fe200078e0a04 */
[----:B------:R-:W-:-:S13]  /*25d0*/  ISETP.GE.AND P1, PT, R26, RZ, PT ;  /* 0x000000ff1a00720c */ /* 0x000fda0003f26270 */
[----:B------:R-:W-:Y:S01]  /*25e0*/  @!P1 IMAD.MOV R5, RZ, RZ, -R5 ;  /* 0x000000ffff059224 */ /* 0x000fe200078e0a05 */
[----:B------:R-:W-:-:S13]  /*25f0*/  ISETP.NE.AND P1, PT, RZ, UR7, PT ;  /* 0x00000007ff007c0c */ /* 0x000fda000bf25270 */
[----:B------:R-:W-:Y:S02]  /*2600*/  @!P1 LOP3.LUT R4, RZ, UR7, RZ, 0x33, !PT ;  /* 0x00000007ff049c12 */ /* 0x000fe4000f8e33ff */
[----:B------:R-:W-:Y:S02]  /*2610*/  ISETP.NE.AND P1, PT, RZ, UR8, PT ;  /* 0x00000008ff007c0c */ /* 0x000fe4000bf25270 */
[----:B------:R-:W-:-:S11]  /*2620*/  IADD3 R4, -R4, R17, RZ ;  /* 0x0000001104047210 */ /* 0x000fd60007ffe1ff */
[----:B------:R-:W-:Y:S02]  /*2630*/  @!P1 LOP3.LUT R5, RZ, UR8, RZ, 0x33, !PT ;  /* 0x00000008ff059c12 */ /* 0x000fe4000f8e33ff */
[----:B------:R-:W-:-:S03]  /*2640*/  PLOP3.LUT P1, PT, PT, PT, UP3, 0x80, 0x0 ;  /* 0x000000000000781c */ /* 0x000fc60003f2f038 */
[----:B------:R-:W-:-:S04]  /*2650*/  IMAD.IADD R5, R26, 0x1, -R5 ;  /* 0x000000011a057824 */ /* 0x000fc800078e0a05 */
[CC--:B------:R-:W-:Y:S01]  /*2660*/  IMAD R28, R4.reuse, R5.reuse, RZ ;  /* 0x00000005041c7224 */ /* 0x0c0fe200078e02ff */
[----:B------:R-:W-:-:S04]  /*2670*/  SEL R17, R4, R5, !P1 ;  /* 0x0000000504117207 */ /* 0x000fc80004800000 */
[--C-:B------:R-:W-:Y:S01]  /*2680*/  SHF.R.S32.HI R5, RZ, 0x1f, R17.reuse ;  /* 0x0000001fff057819 */ /* 0x100fe20000011411 */
[----:B------:R-:W-:Y:S01]  /*2690*/  IMAD.MOV.U32 R4, RZ, RZ, R17 ;  /* 0x000000ffff047224 */ /* 0x000fe200078e0011 */
[----:B------:R-:W-:-:S07]  /*26a0*/  SHF.R.S32.HI R29, RZ, 0x1f, R28 ;  /* 0x0000001fff1d7819 */ /* 0x000fce000001141c */
.L_x_17:
[----:B------:R-:W-:Y:S05]  /*26b0*/  BSYNC B0 ;  /* 0x0000000000007941 */ /* 0x000fea0003800000 */
.L_x_16:
[----:B------:R-:W2:Y:S04]  /*26c0*/  SHFL.UP PT, R17, R28, 0x1, RZ ;  /* 0x042000001c117989 */ /* 0x000ea800000e00ff */
[----:B------:R-:W3:Y:S01]  /*26d0*/  SHFL.UP PT, R14, R29, 0x1, RZ ;  /* 0x042000001d0e7989 */ /* 0x000ee200000e00ff */
[----:B--2---:R-:W-:Y:S02]  /*26e0*/  SEL R17, R17, RZ, P2 ;  /* 0x000000ff11117207 */ /* 0x004fe40001000000 */
[----:B---3--:R-:W-:Y:S02]  /*26f0*/  SEL R14, R14, RZ, P2 ;  /* 0x000000ff0e0e7207 */ /* 0x008fe40001000000 */
[----:B------:R-:W-:-:S04]  /*2700*/  IADD3 R26, P1, R17, R28, RZ ;  /* 0x0000001c111a7210 */ /* 0x000fc80007f3e0ff */
[----:B------:R-:W-:Y:S01]  /*2710*/  IADD3.X R19, R14, R29, RZ, P1, !PT ;  /* 0x0000001d0e137210 */ /* 0x000fe20000ffe4ff */
[----:B------:R-:W2:Y:S04]  /*2720*/  SHFL.UP PT, R17, R26, 0x2, RZ ;  /* 0x044000001a117989 */ /* 0x000ea800000e00ff */
[----:B------:R-:W3:Y:S01]  /*2730*/  SHFL.UP PT, R14, R19, 0x2, RZ ;  /* 0x04400000130e7989 */ /* 0x000ee200000e00ff */
[----:B--2---:R-:W-:Y:S02]  /*2740*/  SEL R17, R17, RZ, P3 ;  /* 0x000000ff11117207 */ /* 0x004fe40001800000 */
[----:B---3--:R-:W-:Y:S02]  /*2750*/  SEL R14, R14, RZ, P3 ;  /* 0x000000ff0e0e7207 */ /* 0x008fe40001800000 */
[----:B------:R-:W-:-:S05]  /*2760*/  IADD3 R18, P1, R17, R26, RZ ;  /* 0x0000001a11127210 */ /* 0x000fca0007f3e0ff */
[----:B------:R-:W-:Y:S01]  /*2770*/  IMAD.X R27, R14, 0x1, R19, P1 ;  /* 0x000000010e1b7824 */ /* 0x000fe200008e0613 */
        /* <DEDUP_REMOVED lines=18> */
[----:B------:R-:W-:-:S05]  /*28a0*/  IADD3 R26, P1, R18, R13, RZ ;  /* 0x0000000d121a7210 */ /* 0x000fca0007f3e0ff */
[----:B-1----:R-:W-:Y:S01]  /*28b0*/  IMAD.X R25, R24, 0x1, R7, P1 ;  /* 0x0000000118197824 */ /* 0x002fe200008e0607 */
[----:B------:R-:W-:-:S04]  /*28c0*/  ISETP.GT.U32.AND P1, PT, R26, UR10, PT ;  /* 0x0000000a1a007c0c */ /* 0x000fc8000bf24070 */
[----:B------:R-:W-:-:S13]  /*28d0*/  ISETP.GT.U32.AND.EX P1, PT, R25, UR9, PT, P1 ;  /* 0x0000000919007c0c */ /* 0x000fda000bf24110 */
[----:B------:R-:W-:-:S04]  /*28e0*/  VOTE.ANY R14, PT, P1 ;  /* 0x00000000000e7806 */ /* 0x000fc800008e0100 */
[----:B------:R-:W-:-:S13]  /*28f0*/  ISETP.NE.AND P1, PT, R14, RZ, PT ;  /* 0x000000ff0e00720c */ /* 0x000fda0003f25270 */
[----:B------:R-:W-:Y:S05]  /*2900*/  @!P1 BRA `(.L_x_20) ;  /* 0xfffffff400b89947 */ /* 0x000fea000383ffff */
[----:B------:R-:W-:-:S07]  /*2910*/  MOV R26, R18 ;  /* 0x00000012001a7202 */ /* 0x000fce0000000f00 */
.L_x_15:
[----:B------:R-:W1:Y:S08]  /*2920*/  BREV R14, R14 ;  /* 0x0000000e000e7301 */ /* 0x000e700000000000 */
[----:B-1----:R-:W1:Y:S02]  /*2930*/  FLO.U32.SH R17, R14 ;  /* 0x0000000e00117300 */ /* 0x002e6400000e0400 */
[----:B-1----:R-:W1:Y:S02]  /*2940*/  SHFL.IDX PT, R6, R6, R17, 0x1f ;  /* 0x00001f1106067589 */ /* 0x002e6400000e0000 */
[----:B-1----:R-:W-:-:S13]  /*2950*/  R2UR UR6, R6 ;  /* 0x00000000060672ca */ /* 0x002fda00000e0000 */
[----:B------:R-:W-:-:S05]  /*2960*/  VIADD R12, R20, UR6 ;  /* 0x00000006140c7c36 */ /* 0x000fca0008000000 */
[----:B------:R-:W-:-:S13]  /*2970*/  ISETP.GE.AND P1, PT, R12, R11, PT ;  /* 0x0000000b0c00720c */ /* 0x000fda0003f26270 */
[----:B------:R-:W1:Y:S02]  /*2980*/  @!P1 LDC.64 R18, c[0x0][0x918] ;  /* 0x00024600ff129b82 */ /* 0x000e640000000a00 */
[----:B-1----:R-:W-:-:S05]  /*2990*/  @!P1 IMAD.WIDE R18, R12, 0xc, R18 ;  /* 0x0000000c0c129825 */ /* 0x002fca00078e0212 */
[----:B-----5:R1:W5:Y:S04]  /*29a0*/  @!P1 LDG.E R8, desc[UR56][R18.64] ;  /* 0x0000003812089981 */ /* 0x020368000c1e1900 */
[----:B------:R1:W5:Y:S01]  /*29b0*/  @!P1 LDG.E R0, desc[UR56][R18.64+0x4] ;  /* 0x0000043812009981 */ /* 0x000362000c1e1900 */
[----:B------:R-:W-:-:S03]  /*29c0*/  IADD3 R12, P1, P2, R26, R13, -R28 ;  /* 0x0000000d1a0c7210 */ /* 0x000fc60007a3e81c */
[----:B------:R-:W-:Y:S01]  /*29d0*/  SHFL.IDX PT, R6, R28, R17, 0x1f ;  /* 0x00001f111c067589 */ /* 0x000fe200000e0000 */
[----:B------:R-:W-:-:S03]  /*29e0*/  IADD3.X R24, R24, R7, ~R29, P1, P2 ;  /* 0x0000000718187210 */ /* 0x000fc60000fe4c1d */
[----:B------:R-:W2:Y:S04]  /*29f0*/  SHFL.IDX PT, R12, R12, R17, 0x1f ;  /* 0x00001f110c0c7589 */ /* 0x000ea800000e0000 */
[----:B------:R-:W3:Y:S04]  /*2a00*/  SHFL.IDX PT, R24, R24, R17, 0x1f ;  /* 0x00001f1118187589 */ /* 0x000ee800000e0000 */
[----:B------:R1:W4:Y:S04]  /*2a10*/  SHFL.IDX PT, R7, R29, R17, 0x1f ;  /* 0x00001f111d077589 */ /* 0x00032800000e0000 */
[----:B------:R1:W1:Y:S04]  /*2a20*/  SHFL.IDX PT, R5, R5, R17, 0x1f ;  /* 0x00001f1105057589 */ /* 0x00026800000e0000 */
[----:B------:R1:W1:Y:S01]  /*2a30*/  SHFL.IDX PT, R4, R4, R17, 0x1f ;  /* 0x00001f1104047589 */ /* 0x00026200000e0000 */
[----:B--2---:R-:W-:-:S02]  /*2a40*/  R2UR UR5, R12 ;  /* 0x000000000c0572ca */ /* 0x004fc400000e0000 */
[----:B---3--:R-:W-:-:S15]  /*2a50*/  R2UR UR4, R24 ;  /* 0x00000000180472ca */ /* 0x008fde00000e0000 */
.L_x_10:
[----:B------:R-:W-:Y:S01]  /*2a60*/  ISETP.LE.AND P1, PT, R11, UR6, PT ;  /* 0x000000060b007c0c */ /* 0x000fe2000bf23270 */
[----:B-1----:R-:W-:Y:S01]  /*2a70*/  IMAD.MOV.U32 R17, RZ, RZ, -0x1 ;  /* 0xffffffffff117424 */ /* 0x002fe200078e00ff */
[----:B------:R-:W-:-:S11]  /*2a80*/  MOV R18, 0xffffffff ;  /* 0xffffffff00127802 */ /* 0x000fd60000000f00 */
[----:B------:R-:W-:Y:S05]  /*2a90*/  @P1 BRA `(.L_x_9) ;  /* 0x0000000400041947 */ /* 0x000fea0003800000 */
[----:B------:R-:W-:Y:S01]  /*2aa0*/  UIADD3 UR15, UP2, -UR5, UR10, URZ ;  /* 0x0000000a050f7290 */ /* 0x000fe2000ff5e13f */
[----:B------:R-:W1:Y:S01]  /*2ab0*/  S2UR UR19, SR_CTAID.Y ;  /* 0x00000000001379c3 */ /* 0x000e620000002600 */
[----:B------:R-:W-:Y:S01]  /*2ac0*/  ULDC UR17, c[0x0][0x8c0] ;  /* 0x0002300000117ab9 */ /* 0x000fe20000000800 */
[----:B------:R-:W-:Y:S01]  /*2ad0*/  ULDC UR21, c[0x0][0x8b0] ;  /* 0x00022c0000157ab9 */ /* 0x000fe20000000800 */
[----:B------:R-:W-:Y:S01]  /*2ae0*/  UIADD3.X UR11, ~UR4, UR9, URZ, UP2, !UPT ;  /* 0x00000009040b7290 */ /* 0x000fe200097fe53f */
[--C-:B------:R-:W-:Y:S01]  /*2af0*/  SHF.R.U32.HI R25, RZ, UR21, R5.reuse ;  /* 0x00000015ff197c19 */ /* 0x100fe20008011605 */
[----:B------:R-:W-:Y:S01]  /*2b00*/  ULDC UR20, c[0x0][0x904] ;  /* 0x0002410000147ab9 */ /* 0x000fe20000000800 */
[----:B------:R-:W-:Y:S01]  /*2b10*/  ULDC UR13, c[0x0][0x8a8] ;  /* 0x00022a00000d7ab9 */ /* 0x000fe20000000800 */
[----:B------:R-:W-:Y:S01]  /*2b20*/  USHF.R.U32.HI UR16, URZ, UR17, UR11 ;  /* 0x000000113f107299 */ /* 0x000fe2000801160b */
[----:B------:R-:W-:Y:S01]  /*2b30*/  SHF.R.U64 R24, R4, UR21, R5 ;  /* 0x0000001504187c19 */ /* 0x000fe20008001205 */
[----:B------:R-:W-:-:S02]  /*2b40*/  USHF.R.U64 UR15, UR15, UR17, UR11 ;  /* 0x000000110f0f7299 */ /* 0x000fc4000800120b */
[----:B------:R-:W-:Y:S02]  /*2b50*/  USHF.R.U32.HI UR14, URZ, UR21, UR16 ;  /* 0x000000153f0e7299 */ /* 0x000fe40008011610 */
[----:B------:R-:W-:Y:S02]  /*2b60*/  UIADD3 UR13, UR13, -0x1, URZ ;  /* 0xffffffff0d0d7890 */ /* 0x000fe4000fffe03f */
[----:B------:R-:W-:Y:S02]  /*2b70*/  USHF.R.U32.HI UR22, URZ, UR20, UR14 ;  /* 0x000000143f167299 */ /* 0x000fe4000801160e */
[----:B------:R-:W-:Y:S02]  /*2b80*/  USHF.R.U64 UR16, UR15, UR21, UR16 ;  /* 0x000000150f107299 */ /* 0x000fe40008001210 */
[----:B------:R-:W-:Y:S02]  /*2b90*/  ULOP3.LUT UR15, UR15, UR13, URZ, 0xc0, !UPT ;  /* 0x0000000d0f0f7292 */ /* 0x000fe4000f8ec03f */
[----:B------:R-:W-:Y:S01]  /*2ba0*/  LOP3.LUT R11, R25, UR22, RZ, 0xfc, !PT ;  /* 0x00000016190b7c12 */ /* 0x000fe2000f8efcff */
[----:B------:R-:W-:-:S02]  /*2bb0*/  USHF.R.U64 UR14, UR16, UR20, UR14 ;  /* 0x00000014100e7299 */ /* 0x000fc4000800120e */
[----:B-1----:R-:W-:Y:S01]  /*2bc0*/  USEL UR11, UR40, UR19, !UP3 ;  /* 0x00000013280b7287 */ /* 0x002fe2000d800000 */
[----:B------:R-:W-:-:S13]  /*2bd0*/  ISETP.NE.U32.AND P1, PT, R11, RZ, PT ;  /* 0x000000ff0b00720c */ /* 0x000fda0003f25070 */
[----:B------:R-:W-:Y:S05]  /*2be0*/  @!P1 BRA `(.L_x_21) ;  /* 0x0000000000149947 */ /* 0x000fea0003800000 */
[----:B------:R-:W-:-:S07]  /*2bf0*/  MOV R12, 0x2c10 ;  /* 0x00002c10000c7802 */ /* 0x000fce0000000f00 */
[----:B----45:R-:W-:Y:S05]  /*2c00*/  CALL.REL.NOINC `($__internal_0_$__cuda_sm20_div_u64) ;  /* 0x0000014c00bc7944 */ /* 0x030fea0003c00000 */
[----:B------:R-:W-:-:S04]  /*2c10*/  IMAD.MOV R13, RZ, RZ, -R11 ;  /* 0x000000ffff0d7224 */ /* 0x000fc800078e0a0b */
[----:B------:R-:W-:Y:S01]  /*2c20*/  IMAD R13, R24, R13, UR14 ;  /* 0x0000000e180d7e24 */ /* 0x000fe2000f8e020d */
[----:B------:R-:W-:Y:S06]  /*2c30*/  BRA `(.L_x_22) ;  /* 0x0000000000507947 */ /* 0x000fec0003800000 */
.L_x_21:
[----:B------:R-:W1:Y:S01]  /*2c40*/  I2F.U32.RP R11, R24 ;  /* 0x00000018000b7306 */ /* 0x000e620000209000 */
[----:B------:R-:W-:-:S07]  /*2c50*/  ISETP.NE.U32.AND P3, PT, R24, RZ, PT ;  /* 0x000000ff1800720c */ /* 0x000fce0003f65070 */
[----:B-1----:R-:W1:Y:S02]  /*2c60*/  MUFU.RCP R11, R11 ;  /* 0x0000000b000b7308 */ /* 0x002e640000001000 */
[----:B-1----:R-:W-:-:S06]  /*2c70*/  VIADD R12, R11, 0xffffffe ;  /* 0x0ffffffe0b0c7836 */ /* 0x002fcc0000000000 */
[----:B------:R1:W2:Y:S02]  /*2c80*/  F2I.FTZ.U32.TRUNC.NTZ R13, R12 ;  /* 0x0000000c000d7305 */ /* 0x0002a4000021f000 */
[----:B-1----:R-:W-:Y:S01]  /*2c90*/  IMAD.MOV.U32 R12, RZ, RZ, RZ ;  /* 0x000000ffff0c7224 */ /* 0x002fe200078e00ff */
[----:B--2---:R-:W-:-:S05]  /*2ca0*/  IADD3 R17, RZ, -R13, RZ ;  /* 0x8000000dff117210 */ /* 0x004fca0007ffe0ff */
[----:B------:R-:W-:-:S04]  /*2cb0*/  IMAD R17, R17, R24, RZ ;  /* 0x0000001811117224 */ /* 0x000fc800078e02ff */
[----:B------:R-:W-:-:S06]  /*2cc0*/  IMAD.HI.U32 R13, R13, R17, R12 ;  /* 0x000000110d0d7227 */ /* 0x000fcc00078e000c */
[----:B------:R-:W-:-:S04]  /*2cd0*/  IMAD.HI.U32 R11, R13, UR14, RZ ;  /* 0x0000000e0d0b7c27 */ /* 0x000fc8000f8e00ff */
[----:B------:R-:W-:-:S04]  /*2ce0*/  IMAD.MOV R13, RZ, RZ, -R11 ;  /* 0x000000ffff0d7224 */ /* 0x000fc800078e0a0b */
[----:B------:R-:W-:-:S05]  /*2cf0*/  IMAD R13, R24, R13, UR14 ;  /* 0x0000000e180d7e24 */ /* 0x000fca000f8e020d */
[----:B------:R-:W-:-:S13]  /*2d00*/  ISETP.GE.U32.AND P1, PT, R13, R24, PT ;  /* 0x000000180d00720c */ /* 0x000fda0003f26070 */
[----:B------:R-:W-:Y:S01]  /*2d10*/  @P1 IADD3 R13, R13, -R24, RZ ;  /* 0x800000180d0d1210 */ /* 0x000fe20007ffe0ff */
[----:B------:R-:W-:-:S03]  /*2d20*/  @P1 VIADD R11, R11, 0x1 ;  /* 0x000000010b0b1836 */ /* 0x000fc60000000000 */
[----:B------:R-:W-:-:S13]  /*2d30*/  ISETP.GE.U32.AND P2, PT, R13, R24, PT ;  /* 0x000000180d00720c */ /* 0x000fda0003f46070 */
[----:B------:R-:W-:Y:S01]  /*2d40*/  @P2 VIADD R11, R11, 0x1 ;  /* 0x000000010b0b2836 */ /* 0x000fe20000000000 */
[----:B------:R-:W-:-:S04]  /*2d50*/  @!P3 LOP3.LUT R11, RZ, R24, RZ, 0x33, !PT ;  /* 0x00000018ff0bb212 */ /* 0x000fc800078e33ff */
[----:B------:R-:W-:-:S05]  /*2d60*/  IADD3 R13, -R11, RZ, RZ ;  /* 0x000000ff0b0d7210 */ /* 0x000fca0007ffe1ff */
[----:B------:R-:W-:-:S07]  /*2d70*/  IMAD R13, R24, R13, UR14 ;  /* 0x0000000e180d7e24 */ /* 0x000fce000f8e020d */
.L_x_22:
[----:B------:R-:W1:Y:S01]  /*2d80*/  LDC R16, c[0x0][0x8a8] ;  /* 0x00022a00ff107b82 */ /* 0x000e620000000800 */
[----:B------:R-:W-:Y:S01]  /*2d90*/  ULDC UR14, c[0x0][0x904] ;  /* 0x00024100000e7ab9 */ /* 0x000fe20000000800 */
[----:B------:R-:W-:Y:S01]  /*2da0*/  UMOV UR13, 0xffffffff ;  /* 0xffffffff000d7882 */ /* 0x000fe20000000000 */
[----:B------:R-:W-:Y:S01]  /*2db0*/  PLOP3.LUT P1, PT, PT, PT, UP3, 0x80, 0x0 ;  /* 0x000000000000781c */ /* 0x000fe20003f2f038 */
[----:B------:R-:W-:-:S04]  /*2dc0*/  USHF.L.U32 UR13, UR13, UR14, URZ ;  /* 0x0000000e0d0d7299 */ /* 0x000fc8000800063f */
[----:B------:R-:W2:Y:S02]  /*2dd0*/  LDC R14, c[0x0][0x8b8] ;  /* 0x00022e00ff0e7b82 */ /* 0x000ea40000000800 */
[----:B------:R-:W-:Y:S01]  /*2de0*/  LOP3.LUT R12, RZ, UR13, RZ, 0x33, !PT ;  /* 0x0000000dff0c7c12 */ /* 0x000fe2000f8e33ff */
[----:B------:R-:W-:Y:S02]  /*2df0*/  UMOV UR13, 0x1 ;  /* 0x00000001000d7882 */ /* 0x000fe40000000000 */
[----:B------:R-:W-:Y:S01]  /*2e00*/  USHF.L.U32 UR13, UR13, UR14, URZ ;  /* 0x0000000e0d0d7299 */ /* 0x000fe2000800063f */
[----:B------:R-:W-:Y:S02]  /*2e10*/  LOP3.LUT R12, R12, UR16, RZ, 0xc0, !PT ;  /* 0x000000100c0c7c12 */ /* 0x000fe4000f8ec0ff */
[----:B------:R-:W-:Y:S01]  /*2e20*/  @P1 IMAD.U32 R18, RZ, RZ, UR6 ;  /* 0x00000006ff121e24 */ /* 0x000fe2000f8e00ff */
[----:B------:R-:W-:Y:S02]  /*2e30*/  @!P1 MOV R18, UR6 ;  /* 0x0000000600129c02 */ /* 0x000fe40008000f00 */
[----:B------:R-:W-:-:S02]  /*2e40*/  IMAD R11, R11, UR13, R12 ;  /* 0x0000000d0b0b7c24 */ /* 0x000fc4000f8e020c */
[----:B-1----:R-:W-:-:S04]  /*2e50*/  IMAD R13, R13, R16, UR15 ;  /* 0x0000000f0d0d7e24 */ /* 0x002fc8000f8e0210 */
[----:B------:R-:W-:Y:S02]  /*2e60*/  @P1 IMAD.MOV.U32 R16, RZ, RZ, R13 ;  /* 0x000000ffff101224 */ /* 0x000fe400078e000d */
[----:B--2---:R-:W-:Y:S01]  /*2e70*/  IMAD R17, R11, R14, UR11 ;  /* 0x0000000b0b117e24 */ /* 0x004fe2000f8e020e */
[----:B------:R-:W-:-:S03]  /*2e80*/  UMOV UR11, 0x1 ;  /* 0x00000001000b7882 */ /* 0x000fc60000000000 */
[----:B------:R-:W-:Y:S02]  /*2e90*/  @!P1 IMAD.MOV.U32 R16, RZ, RZ, R17 ;  /* 0x000000ffff109224 */ /* 0x000fe400078e0011 */
[----:B------:R-:W-:-:S07]  /*2ea0*/  @!P1 IMAD.MOV.U32 R17, RZ, RZ, R13 ;  /* 0x000000ffff119224 */ /* 0x000fce00078e000d */
.L_x_9:
[----:B------:R-:W-:-:S13]  /*2eb0*/  ISETP.NE.AND P1, PT, RZ, UR11, PT ;  /* 0x0000000bff007c0c */ /* 0x000fda000bf25270 */
[----:B------:R-:W-:Y:S05]  /*2ec0*/  @!P1 EXIT ;  /* 0x000000000000994d */ /* 0x000fea0003800000 */
[----:B------:R-:W1:Y:S02]  /*2ed0*/  LDC.64 R24, c[0x0][0x290] ;  /* 0x0000a400ff187b82 */ /* 0x000e640000000a00 */
[----:B-1----:R-:W-:-:S05]  /*2ee0*/  IMAD.WIDE R24, R18, 0xc, R24 ;  /* 0x0000000c12187825 */ /* 0x002fca00078e0218 */
[----:B------:R1:W5:Y:S04]  /*2ef0*/  LDG.E R12, desc[UR56][R24.64] ;  /* 0x00000038180c7981 */ /* 0x000368000c1e1900 */
[----:B------:R1:W5:Y:S04]  /*2f00*/  LDG.E R13, desc[UR56][R24.64+0x4] ;  /* 0x00000438180d7981 */ /* 0x000368000c1e1900 */
[----:B------:R1:W5:Y:S01]  /*2f10*/  LDG.E R11, desc[UR56][R24.64+0x8] ;  /* 0x00000838180b7981 */ /* 0x000362000c1e1900 */
[----:B------:R-:W-:Y:S01]  /*2f20*/  PLOP3.LUT P1, PT, PT, PT, UP1, 0x80, 0x0 ;  /* 0x000000000000781c */ /* 0x000fe20003f2f018 */
[----:B------:R-:W2:Y:S01]  /*2f30*/  S2UR UR41, SR_CgaCtaId ;  /* 0x00000000002979c3 */ /* 0x000ea20000008800 */
[----:B------:R-:W-:-:S11]  /*2f40*/  SHF.R.S32.HI R14, RZ, 0x1f, R18 ;  /* 0x0000001fff0e7819 */ /* 0x000fd60000011412 */
[----:B-1----:R-:W-:Y:S05]  /*2f50*/  @!P1 BRA `(.L_x_23) ;  /* 0x000000c800609947 */ /* 0x002fea0003800000 */
[----:B------:R-:W-:-:S06]  /*2f60*/  UISETP.GT.U32.AND UP0, UPT, UR18, 0x1, UPT ;  /* 0x000000011200788c */ /* 0x000fcc000bf04070 */
[----:B------:R-:W-:-:S13]  /*2f70*/  PLOP3.LUT P0, PT, PT, PT, UP0, 0x80, 0x0 ;  /* 0x000000000000781c */ /* 0x000fda0003f0f008 */
[----:B--2---:R-:W-:Y:S05]  /*2f80*/  @P0 EXIT ;  /* 0x000000000000094d */ /* 0x004fea0003800000 */
.L_x_24:
[----:B------:R-:W-:-:S08]  /*2f90*/  NOP ;  /* 0x0000000000007918 */ /* 0x000fd00000000000 */
[----:B------:R-:W1:Y:S02]  /*2fa0*/  USETMAXREG.TRY_ALLOC.CTAPOOL UP0, 0xe8 ;  /* 0x000000e8000079c8 */ /* 0x000e640008000600 */
[----:B-1----:R-:W-:-:S13]  /*2fb0*/  PLOP3.LUT P0, PT, PT, PT, UP0, 0x80, 0x0 ;  /* 0x000000000000781c */ /* 0x002fda0003f0f008 */
[----:B------:R-:W-:Y:S05]  /*2fc0*/  @!P0 BRA `(.L_x_24) ;  /* 0xfffffffc00f08947 */ /* 0x000fea000383ffff */
[----:B------:R-:W1:Y:S01]  /*2fd0*/  SHFL.IDX PT, R3, R3, RZ, 0x1f ;  /* 0x00001fff03037589 */ /* 0x000e6200000e0000 */
[----:B------:R-:W2:Y:S01]  /*2fe0*/  S2UR UR4, SR_CTAID.Y ;  /* 0x00000000000479c3 */ /* 0x000ea20000002600 */
[----:B------:R-:W-:Y:S01]  /*2ff0*/  UMOV UR58, URZ ;  /* 0x0000003f003a7c82 */ /* 0x000fe20008000000 */
[----:B------:R-:W-:Y:S01]  /*3000*/  UMOV UR59, URZ ;  /* 0x0000003f003b7c82 */ /* 0x000fe20008000000 */
[----:B-1----:R-:W-:Y:S01]  /*3010*/  LOP3.LUT P0, RZ, R3, 0x3, RZ, 0xc0, !PT ;  /* 0x0000000303ff7812 */ /* 0x002fe2000780c0ff */
[----:B--2---:R-:W-:-:S12]  /*3020*/  UIMAD UR4, UR4, UR39, UR40 ;  /* 0x00000027040472a4 */ /* 0x004fd8000f8e0228 */
[----:B------:R-:W-:Y:S05]  /*3030*/  @P0 BRA `(.L_x_25) ;  /* 0x0000000000a40947 */ /* 0x000fea0003800000 */
[----:B------:R-:W-:Y:S01]  /*3040*/  ELECT P0, URZ, PT ;  /* 0x00000000003f782f */ /* 0x000fe20003800000 */
[----:B------:R-:W-:-:S12]  /*3050*/  BSSY B0, `(.L_x_26) ;  /* 0x0000020000007945 */ /* 0x000fd80003800000 */
[----:B------:R-:W-:Y:S05]  /*3060*/  @!P0 BRA `(.L_x_27) ;  /* 0x0000000000788947 */ /* 0x000fea0003800000 */
[----:B------:R-:W1:Y:S01]  /*3070*/  S2UR UR6, SR_CgaCtaId ;  /* 0x00000000000679c3 */ /* 0x000e620000008800 */
[----:B------:R-:W-:Y:S01]  /*3080*/  UISETP.NE.AND UP0, UPT, UR12, 0x1, UPT ;  /* 0x000000010c00788c */ /* 0x000fe2000bf05270 */
[----:B------:R-:W-:-:S06]  /*3090*/  UMOV UR5, 0x400 ;  /* 0x0000040000057882 */ /* 0x000fcc0000000000 */
[----:B------:R-:W2:Y:S08]  /*30a0*/  LDC.64 R4, c[0x0][0x700] ;  /* 0x0001c000ff047b82 */ /* 0x000eb00000000a00 */
[----:B----4-:R-:W2:Y:S08]  /*30b0*/  LDC.64 R6, c[0x0][0x708] ;  /* 0x0001c200ff067b82 */ /* 0x010eb00000000a00 */
[----:B-----5:R-:W3:Y:S01]  /*30c0*/  LDC.64 R8, c[0x0][0x710] ;  /* 0x0001c400ff087b82 */ /* 0x020ee20000000a00 */
[----:B-1----:R-:W-:-:S04]  /*30d0*/  ULEA UR5, UR6, UR5, 0x18 ;  /* 0x0000000506057291 */ /* 0x002fc8000f8ec03f */
[----:B------:R-:W-:Y:S02]  /*30e0*/  UIADD3 UR6, UR5, 0x80, URZ ;  /* 0x0000008005067890 */ /* 0x000fe4000fffe03f */
[----:B------:R-:W-:Y:S01]  /*30f0*/  @!UP0 UIADD3 UR6, UR5, URZ, URZ ;  /* 0x0000003f05068290 */ /* 0x000fe2000fffe03f */
[----:B------:R-:W3:Y:S08]  /*3100*/  LDC.64 R10, c[0x0][0x718] ;  /* 0x0001c600ff0a7b82 */ /* 0x000ef00000000a00 */
[----:B------:R-:W1:Y:S01]  /*3110*/  LDC.64 R24, c[0x0][0x720] ;  /* 0x0001c800ff187b82 */ /* 0x000e620000000a00 */
[----:B--2---:R2:W-:Y:S07]  /*3120*/  STS.128 [UR6+0x38780], R4 ;  /* 0x03878004ff007988 */ /* 0x0045ee0008000c06 */
[----:B------:R-:W1:Y:S08]  /*3130*/  LDC.64 R26, c[0x0][0x728] ;  /* 0x0001ca00ff1a7b82 */ /* 0x000e700000000a00 */
[----:B------:R-:W4:Y:S01]  /*3140*/  LDC.64 R28, c[0x0][0x730] ;  /* 0x0001cc00ff1c7b82 */ /* 0x000f220000000a00 */
[----:B---3--:R2:W-:Y:S07]  /*3150*/  STS.128 [UR6+0x38790], R8 ;  /* 0x03879008ff007988 */ /* 0x0085ee0008000c06 */
[----:B------:R-:W4:Y:S08]  /*3160*/  LDC.64 R30, c[0x0][0x738] ;  /* 0x0001ce00ff1e7b82 */ /* 0x000f300000000a00 */
[----:B------:R-:W3:Y:S01]  /*3170*/  LDC.64 R32, c[0x0][0x740] ;  /* 0x0001d000ff207b82 */ /* 0x000ee20000000a00 */
[----:B-1----:R2:W-:Y:S07]  /*3180*/  STS.128 [UR6+0x387a0], R24 ;  /* 0x0387a018ff007988 */ /* 0x0025ee0008000c06 */
[----:B------:R-:W3:Y:S08]  /*3190*/  LDC.64 R34, c[0x0][0x748] ;  /* 0x0001d200ff227b82 */ /* 0x000ef00000000a00 */
[----:B------:R-:W1:Y:S01]  /*31a0*/  LDC.64 R36, c[0x0][0x750] ;  /* 0x0001d400ff247b82 */ /* 0x000e620000000a00 */
[----:B----4-:R2:W-:Y:S07]  /*31b0*/  STS.128 [UR6+0x387b0], R28 ;  /* 0x0387b01cff007988 */ /* 0x0105ee0008000c06 */
[----:B------:R-:W1:Y:S08]  /*31c0*/  LDC.64 R38, c[0x0][0x758] ;  /* 0x0001d600ff267b82 */ /* 0x000e700000000a00 */
[----:B------:R-:W4:Y:S01]  /*31d0*/  LDC.64 R40, c[0x0][0x760] ;  /* 0x0001d800ff287b82 */ /* 0x000f220000000a00 */
[----:B---3--:R2:W-:Y:S07]  /*31e0*/  STS.128 [UR6+0x387c0], R32 ;  /* 0x0387c020ff007988 */ /* 0x0085ee0008000c06 */
[----:B------:R-:W4:Y:S08]  /*31f0*/  LDC.64 R42, c[0x0][0x768] ;  /* 0x0001da00ff2a7b82 */ /* 0x000f300000000a00 */
[----:B------:R-:W3:Y:S01]  /*3200*/  LDC.64 R44, c[0x0][0x770] ;  /* 0x0001dc00ff2c7b82 */ /* 0x000ee20000000a00 */
[----:B-1----:R2:W-:Y:S07]  /*3210*/  STS.128 [UR6+0x387d0], R36 ;  /* 0x0387d024ff007988 */ /* 0x0025ee0008000c06 */
[----:B------:R-:W3:Y:S01]  /*3220*/  LDC.64 R46, c[0x0][0x778] ;  /* 0x0001de00ff2e7b82 */ /* 0x000ee20000000a00 */
[----:B----4-:R2:W-:Y:S04]  /*3230*/  STS.128 [UR6+0x387e0], R40 ;  /* 0x0387e028ff007988 */ /* 0x0105e80008000c06 */
[----:B---3--:R2:W-:Y:S02]  /*3240*/  STS.128 [UR6+0x387f0], R44 ;  /* 0x0387f02cff007988 */ /* 0x0085e40008000c06 */
.L_x_27:
[----:B------:R-:W-:Y:S05]  /*3250*/  BSYNC B0 ;  /* 0x0000000000007941 */ /* 0x000fea0003800000 */
.L_x_26:
[----:B------:R-:W-:Y:S01]  /*3260*/  UISETP.NE.AND UP0, UPT, UR12, 0x1, UPT ;  /* 0x000000010c00788c */ /* 0x000fe2000bf05270 */
[----:B------:R-:W-:Y:S01]  /*3270*/  NOP ;  /* 0x0000000000007918 */ /* 0x000fe20000000000 */
[----:B------:R-:W-:Y:S01]  /*3280*/  ULDC UR5, c[0x0][0x884] ;  /* 0x0002210000057ab9 */ /* 0x000fe20000000800 */
[----:B------:R-:W-:Y:S01]  /*3290*/  ULDC.64 UR58, c[0x0][0x800] ;  /* 0x00020000003a7ab9 */ /* 0x000fe20000000a00 */
[----:B------:R-:W-:-:S04]  /*32a0*/  USEL UR5, UR5, URZ, UP0 ;  /* 0x0000003f05057287 */ /* 0x000fc80008000000 */
[----:B------:R-:W-:-:S04]  /*32b0*/  UIADD3 UR5, UR4, UR5, URZ ;  /* 0x0000000504057290 */ /* 0x000fc8000fffe03f */
[----:B------:R-:W-:-:S12]  /*32c0*/  UIMAD.WIDE UR58, UR5, 0x80, UR58 ;  /* 0x00000080053a78a5 */ /* 0x000fd8000f8e023a */
.L_x_25:
[----:B------:R-:W-:-:S13]  /*32d0*/  ISETP.NE.AND P0, PT, RZ, UR54, PT ;  /* 0x00000036ff007c0c */ /* 0x000fda000bf05270 */
[----:B------:R-:W-:Y:S05]  /*32e0*/  @P0 BRA `(.L_x_28) ;  /* 0x00000004001c0947 */ /* 0x000fea0003800000 */
[----:B------:R-:W-:Y:S01]  /*32f0*/  ELECT P0, URZ, PT ;  /* 0x00000000003f782f */ /* 0x000fe20003800000 */
[----:B------:R-:W-:-:S12]  /*3300*/  BSSY B0, `(.L_x_29) ;  /* 0x0000030000007945 */ /* 0x000fd80003800000 */
[----:B------:R-:W-:Y:S05]  /*3310*/  @!P0 BRA `(.L_x_30) ;  /* 0x0000000000b88947 */ /* 0x000fea0003800000 */
[C---:B--2---:R-:W-:Y:S01]  /*3320*/  SHF.L.U32 R4, R18.reuse, 0x3, RZ ;  /* 0x0000000312047819 */ /* 0x044fe200000006ff */
[----:B------:R-:W-:Y:S01]  /*3330*/  ULDC.64 UR4, c[0x0][0x820] ;  /* 0x0002080000047ab9 */ /* 0x000fe20000000a00 */
[----:B------:R-:W-:Y:S02]  /*3340*/  SHF.L.U64.HI R14, R18, 0x3, R14 ;  /* 0x00000003120e7819 */ /* 0x000fe4000001020e */
[----:B------:R-:W-:-:S04]  /*3350*/  IADD3 R6, P0, R4, UR4, RZ ;  /* 0x0000000404067c10 */ /* 0x000fc8000ff1e0ff */
[----:B----4-:R-:W-:Y:S01]  /*3360*/  IADD3.X R7, R14, UR5, RZ, P0, !PT ;  /* 0x000000050e077c10 */ /* 0x010fe200087fe4ff */
[----:B------:R-:W-:-:S05]  /*3370*/  ULDC.64 UR4, c[0x0][0x818] ;  /* 0x0002060000047ab9 */ /* 0x000fca0000000a00 */
[----:B------:R-:W2:Y:S01]  /*3380*/  LDG.E.64 R6, desc[UR56][R6.64] ;  /* 0x0000003806067981 */ /* 0x000ea2000c1e1b00 */
[----:B------:R-:W-:-:S04]  /*3390*/  IADD3 R4, P0, R4, UR4, RZ ;  /* 0x0000000404047c10 */ /* 0x000fc8000ff1e0ff */
[----:B------:R-:W-:-:S06]  /*33a0*/  IADD3.X R5, R14, UR5, RZ, P0, !PT ;  /* 0x000000050e057c10 */ /* 0x000fcc00087fe4ff */
[----:B------:R-:W3:Y:S01]  /*33b0*/  LDG.E.64 R4, desc[UR56][R4.64] ;  /* 0x0000003804047981 */ /* 0x000ee2000c1e1b00 */
[----:B------:R-:W1:Y:S01]  /*33c0*/  S2UR UR5, SR_CgaCtaId ;  /* 0x00000000000579c3 */ /* 0x000e620000008800 */
[----:B------:R-:W-:Y:S01]  /*33d0*/  UISETP.NE.AND UP0, UPT, UR12, 0x1, UPT ;  /* 0x000000010c00788c */ /* 0x000fe2000bf05270 */
[----:B-----5:R-:W-:Y:S01]  /*33e0*/  IADD3 R12, R12, -0x1, RZ ;  /* 0xffffffff0c0c7810 */ /* 0x020fe20007ffe0ff */
[----:B------:R-:W-:Y:S01]  /*33f0*/  UMOV UR4, 0x400 ;  /* 0x0000040000047882 */ /* 0x000fe20000000000 */
[----:B------:R-:W-:Y:S01]  /*3400*/  VIADD R13, R13, 0xffffffff ;  /* 0xffffffff0d0d7836 */ /* 0x000fe20000000000 */
[----:B------:R-:W-:Y:S01]  /*3410*/  CS2R R14, SRZ ;  /* 0x00000000000e7805 */ /* 0x000fe2000001ff00 */
[----:B-1----:R-:W-:-:S04]  /*3420*/  ULEA UR4, UR5, UR4, 0x18 ;  /* 0x0000000405047291 */ /* 0x002fc8000f8ec03f */
[----:B------:R-:W-:Y:S02]  /*3430*/  UIADD3 UR5, UR4, 0x80, URZ ;  /* 0x0000008004057890 */ /* 0x000fe4000fffe03f */
[----:B------:R-:W-:-:S04]  /*3440*/  @!UP0 UIADD3 UR5, UR4, URZ, URZ ;  /* 0x0000003f04058290 */ /* 0x000fc8000fffe03f */
[----:B------:R-:W-:-:S05]  /*3450*/  UIADD3 UR4, UR5, 0x38780, URZ ;  /* 0x0003878005047890 */ /* 0x000fca000fffe03f */
[----:B------:R-:W1:Y:S01]  /*3460*/  LDS R0, [UR5+0x3879c] ;  /* 0x03879c05ff007984 */ /* 0x000e620008000800 */
[----:B------:R-:W-:-:S03]  /*3470*/  IMAD.U32 R8, RZ, RZ, UR4 ;  /* 0x00000004ff087e24 */ /* 0x000fc6000f8e00ff */
[----:B------:R-:W-:Y:S02]  /*3480*/  STS.128 [UR5+0x387a0], R12 ;  /* 0x0387a00cff007988 */ /* 0x000fe40008000c05 */
[----:B------:R-:W-:Y:S02]  /*3490*/  SHF.R.U64 R8, R8, 0x4, RZ ;  /* 0x0000000408087819 */ /* 0x000fe400000012ff */
[----:B------:R-:W-:Y:S04]  /*34a0*/  STS [UR5+0x387b0], RZ ;  /* 0x0387b0ffff007988 */ /* 0x000fe80008000805 */
[----:B------:R-:W-:Y:S04]  /*34b0*/  STS [UR5+0x38790], R8 ;  /* 0x03879008ff007988 */ /* 0x000fe80008000805 */
[----:B------:R-:W-:Y:S01]  /*34c0*/  STS [UR5+0x38794], R8 ;  /* 0x03879408ff007988 */ /* 0x000fe20008000805 */
[----:B--2---:R-:W-:-:S04]  /*34d0*/  SHF.L.U64.HI R11, R6, 0x1, R7 ;  /* 0x00000001060b7819 */ /* 0x004fc80000010207 */
[----:B------:R-:W-:-:S04]  /*34e0*/  LOP3.LUT R11, R11, 0x1fffffff, RZ, 0xc0, !PT ;  /* 0x1fffffff0b0b7812 */ /* 0x000fc800078ec0ff */
[----:B------:R-:W-:Y:S01]  /*34f0*/  SHF.R.U32.HI R3, RZ, 0x4, R11 ;  /* 0x00000004ff037819 */ /* 0x000fe2000001160b */
[----:B---3--:R-:W-:Y:S03]  /*3500*/  STS.64 [UR5+0x38780], R4 ;  /* 0x03878004ff007988 */ /* 0x008fe60008000a05 */
[----:B-1----:R-:W-:-:S05]  /*3510*/  LOP3.LUT R0, R0, 0xf, R3, 0xb8, !PT ;  /* 0x0000000f00007812 */ /* 0x002fca00078eb803 */
[----:B------:R1:W-:Y:S04]  /*3520*/  STS [UR5+0x3879c], R0 ;  /* 0x03879c00ff007988 */ /* 0x0003e80008000805 */
[----:B------:R-:W2:Y:S01]  /*3530*/  LDS R3, [UR5+0x3879c] ;  /* 0x03879c05ff037984 */ /* 0x000ea20008000800 */
[----:B-1----:R-:W-:-:S05]  /*3540*/  IMAD.SHL.U32 R0, R6, 0x2, RZ ;  /* 0x0000000206007824 */ /* 0x002fca00078e00ff */
[----:B------:R-:W-:-:S04]  /*3550*/  LOP3.LUT R0, R0, 0xfffffffe, RZ, 0xc0, !PT ;  /* 0xfffffffe00007812 */ /* 0x000fc800078ec0ff */
[----:B------:R-:W-:-:S05]  /*3560*/  SHF.R.U64 R0, R0, 0x4, R11 ;  /* 0x0000000400007819 */ /* 0x000fca000000120b */
[----:B------:R-:W-:Y:S01]  /*3570*/  STS [UR5+0x3878c], R0 ;  /* 0x03878c00ff007988 */ /* 0x000fe20008000805 */
[----:B--2---:R-:W-:-:S05]  /*3580*/  LOP3.LUT R3, R3, 0xf0, RZ, 0xb8, !PT ;  /* 0x000000f003037812 */ /* 0x004fca00078eb8ff */
[----:B------:R-:W-:Y:S04]  /*3590*/  STS [UR5+0x3879c], R3 ;  /* 0x03879c03ff007988 */ /* 0x000fe80008000805 */
[----:B------:R-:W1:Y:S02]  /*35a0*/  LDS R7, [UR5+0x3879c] ;  /* 0x03879c05ff077984 */ /* 0x000e640008000800 */
[----:B-1----:R-:W-:-:S05]  /*35b0*/  LOP3.LUT R9, R7, 0xf00, RZ, 0xb8, !PT ;  /* 0x00000f0007097812 */ /* 0x002fca00078eb8ff */
[----:B------:R-:W-:Y:S04]  /*35c0*/  STS.64 [UR5+0x38798], R8 ;  /* 0x03879808ff007988 */ /* 0x000fe80008000a05 */
[----:B------:R-:W1:Y:S02]  /*35d0*/  LDS R7, [UR5+0x3879c] ;  /* 0x03879c05ff077984 */ /* 0x000e640008000800 */
[----:B-1----:R-:W-:-:S05]  /*35e0*/  LOP3.LUT R7, R7, 0xf000, RZ, 0xb8, !PT ;  /* 0x0000f00007077812 */ /* 0x002fca00078eb8ff */
[----:B------:R1:W-:Y:S02]  /*35f0*/  STS [UR5+0x3879c], R7 ;  /* 0x03879c07ff007988 */ /* 0x0003e40008000805 */
.L_x_30:
[----:B------:R-:W-:Y:S05]  /*3600*/  BSYNC B0 ;  /* 0x0000000000007941 */ /* 0x000fea0003800000 */
.L_x_29:
[----:B------:R-:W-:Y:S01]  /*3610*/  ELECT P0, URZ, PT ;  /* 0x00000000003f782f */ /* 0x000fe20003800000 */
[----:B------:R-:W-:Y:S01]  /*3620*/  NOP ;  /* 0x0000000000007918 */ /* 0x000fe20000000000 */
[----:B------:R-:W-:Y:S11]  /*3630*/  BSSY B0, `(.L_x_31) ;  /* 0x0000004000007945 */ /* 0x000ff60003800000 */
[----:B------:R-:W-:Y:S05]  /*3640*/  @!P0 BRA `(.L_x_32) ;  /* 0x0000000000088947 */ /* 0x000fea0003800000 */
[----:B------:R0:W-:Y:S01]  /*3650*/  UTMACMDFLUSH ;  /* 0x00000000000079b7 */ /* 0x0001e20000000000 */
[----:B------:R-:W-:-:S04]  /*3660*/  DEPBAR.LE SB0, 0x0 ;  /* 0x000080000000791a */ /* 0x000fc80000000000 */
.L_x_32:
[----:B------:R-:W-:Y:S05]  /*3670*/  BSYNC B0 ;  /* 0x0000000000007941 */ /* 0x000fea0003800000 */
.L_x_31:
[----:B------:R-:W3:Y:S01]  /*3680*/  S2UR UR5, SR_CgaCtaId ;  /* 0x00000000000579c3 */ /* 0x000ee20000008800 */
[----:B-----5:R-:W1:Y:S01]  /*3690*/  S2R R0, SR_LANEID ;  /* 0x0000000000007919 */ /* 0x020e620000000000 */
[----:B------:R-:W-:Y:S01]  /*36a0*/  UISETP.NE.AND UP0, UPT, UR12, 0x1, UPT ;  /* 0x000000010c00788c */ /* 0x000fe2000bf05270 */
[----:B------:R-:W-:Y:S02]  /*36b0*/  UMOV UR4, 0x400 ;  /* 0x0000040000047882 */ /* 0x000fe40000000000 */
[----:B---3--:R-:W-:-:S04]  /*36c0*/  ULEA UR4, UR5, UR4, 0x18 ;  /* 0x0000000405047291 */ /* 0x008fc8000f8ec03f */
[----:B------:R-:W-:-:S04]  /*36d0*/  UIADD3 UR5, UR4, 0x80, URZ ;  /* 0x0000008004057890 */ /* 0x000fc8000fffe03f */
[----:B------:R-:W-:Y:S01]  /*36e0*/  @!UP0 UIADD3 UR5, UR4, URZ, URZ ;  /* 0x0000003f04058290 */ /* 0x000fe2000fffe03f */
[----:B-1----:R-:W-:-:S05]  /*36f0*/  IMAD.SHL.U32 R0, R0, 0x4, RZ ;  /* 0x0000000400007824 */ /* 0x002fca00078e00ff */
[----:B------:R-:W-:Y:S02]  /*3700*/  MOV R3, UR5 ;  /* 0x0000000500037c02 */ /* 0x000fe40008000f00 */
[C---:B--2---:R-:W-:Y:S02]  /*3710*/  IADD3 R4, P0, R0.reuse, UR58, RZ ;  /* 0x0000003a00047c10 */ /* 0x044fe4000ff1e0ff */
[----:B------:R-:W-:-:S03]  /*3720*/  IADD3 R3, R0, 0x38780, R3 ;  /* 0x0003878000037810 */ /* 0x000fc60007ffe003 */
[----:B------:R-:W-:-:S03]  /*3730*/  IMAD.X R5, RZ, RZ, UR59, P0 ;  /* 0x0000003bff057e24 */ /* 0x000fc600080e06ff */
[----:B------:R-:W1:Y:S04]  /*3740*/  LDS R3, [R3] ;  /* 0x0000000003037984 */ /* 0x000e680000000800 */
[----:B-1----:R1:W5:Y:S02]  /*3750*/  ATOMG.E.EXCH.STRONG.GPU PT, RZ, [R4], R3 ;  /* 0x0000000304ff73a8 */ /* 0x00236400041ee100 */
.L_x_28:
[----:B------:R-:W-:Y:S01]  /*3760*/  LEA.HI R2, R2, R21, RZ, 0x8 ;  /* 0x0000001502027211 */ /* 0x000fe200078f40ff */
[----:B------:R-:W3:Y:S01]  /*3770*/  S2UR UR42, SR_CgaCtaId ;  /* 0x00000000002a79c3 */ /* 0x000ee20000008800 */
[----:B------:R-:W-:Y:S01]  /*3780*/  UISETP.NE.AND UP0, UPT, UR12, 0x1, UPT ;  /* 0x000000010c00788c */ /* 0x000fe2000bf05270 */
[----:B------:R-:W-:Y:S01]  /*3790*/  IMAD.MOV.U32 R153, RZ, RZ, RZ ;  /* 0x000000ffff997224 */ /* 0x000fe200078e00ff */
[----:B------:R-:W-:Y:S01]  /*37a0*/  LOP3.LUT R2, R2, 0xffffff00, RZ, 0xc0, !PT ;  /* 0xffffff0002027812 */ /* 0x000fe200078ec0ff */
[----:B------:R-:W-:Y:S01]  /*37b0*/  UMOV UR43, 0x400 ;  /* 0x00000400002b7882 */ /* 0x000fe20000000000 */
[----:B------:R-:W-:Y:S02]  /*37c0*/  ULOP3.LUT UR50, UR52, 0x1, URZ, 0xfc, !UPT ;  /* 0x0000000134327892 */ /* 0x000fe4000f8efc3f */
[----:B------:R-:W-:Y:S01]  /*37d0*/  ULOP3.LUT UR47, UR53, 0x1, URZ, 0xfc, !UPT ;  /* 0x00000001352f7892 */ /* 0x000fe2000f8efc3f */
[----:B------:R-:W-:Y:S01]  /*37e0*/  IMAD.IADD R2, R21, 0x1, -R2 ;  /* 0x0000000115027824 */ /* 0x000fe200078e0a02 */
[----:B------:R-:W-:Y:S01]  /*37f0*/  ULOP3.LUT UR48, UR51, 0x1, URZ, 0xfc, !UPT ;  /* 0x0000000133307892 */ /* 0x000fe2000f8efc3f */
[----:B------:R-:W-:-:S02]  /*3800*/  UMOV UR36, URZ ;  /* 0x0000003f00247c82 */ /* 0x000fc40008000000 */
[C---:B------:R-:W-:Y:S01]  /*3810*/  VIADD R157, R2.reuse, 0x1f ;  /* 0x0000001f029d7836 */ /* 0x040fe20000000000 */
[----:B-1----:R-:W-:Y:S01]  /*3820*/  SHF.R.S32.HI R3, RZ, 0x1f, R2 ;  /* 0x0000001fff037819 */ /* 0x002fe20000011402 */
[----:B------:R-:W-:Y:S01]  /*3830*/  UMOV UR60, URZ ;  /* 0x0000003f003c7c82 */ /* 0x000fe20008000000 */
[CC--:B-----5:R-:W-:Y:S01]  /*3840*/  LEA.HI R0, R2.reuse, R2.reuse, RZ, 0x1 ;  /* 0x0000000202007211 */ /* 0x0e0fe200078f08ff */
[----:B------:R-:W-:Y:S01]  /*3850*/  UMOV UR55, URZ ;  /* 0x0000003f00377c82 */ /* 0x000fe20008000000 */
[CC--:B--2---:R-:W-:Y:S01]  /*3860*/  LEA.HI R4, R3.reuse, R2.reuse, RZ, 0x5 ;  /* 0x0000000203047211 */ /* 0x0c4fe200078f28ff */
[----:B------:R-:W-:Y:S01]  /*3870*/  UMOV UR37, URZ ;  /* 0x0000003f00257c82 */ /* 0x000fe20008000000 */
[----:B------:R-:W-:Y:S01]  /*3880*/  SHF.R.S32.HI R0, RZ, 0x1, R0 ;  /* 0x00000001ff007819 */ /* 0x000fe20000011400 */
[----:B------:R-:W-:Y:S01]  /*3890*/  UMOV UR38, URZ ;  /* 0x0000003f00267c82 */ /* 0x000fe20008000000 */
[----:B------:R-:W-:Y:S02]  /*38a0*/  SHF.R.S32.HI R4, RZ, 0x5, R4 ;  /* 0x00000005ff047819 */ /* 0x000fe40000011404 */
[----:B----4-:R-:W-:Y:S01]  /*38b0*/  LEA.HI R7, R3, R2, RZ, 0x4 ;  /* 0x0000000203077211 */ /* 0x010fe200078f20ff */
[----:B---3--:R-:W-:Y:S01]  /*38c0*/  ULEA UR43, UR42, UR43, 0x18 ;  /* 0x0000002b2a2b7291 */ /* 0x008fe2000f8ec03f */
[----:B------:R-:W-:Y:S01]  /*38d0*/  SHF.L.U32 R5, R2, 0x6, RZ ;  /* 0x0000000602057819 */ /* 0x000fe200000006ff */
[----:B------:R-:W-:Y:S01]  /*38e0*/  IMAD.SHL.U32 R6, R4, 0x10, RZ ;  /* 0x0000001004067824 */ /* 0x000fe200078e00ff */
[----:B------:R-:W-:Y:S01]  /*38f0*/  SHF.R.S32.HI R8, RZ, 0x4, R7 ;  /* 0x00000004ff087819 */ /* 0x000fe20000011407 */
[----:B------:R-:W-:Y:S01]  /*3900*/  IMAD.SHL.U32 R4, R0, 0x80, RZ ;  /* 0x0000008000047824 */ /* 0x000fe200078e00ff */
[----:B------:R-:W-:Y:S01]  /*3910*/  LOP3.LUT R5, R5, 0x40, RZ, 0xc0, !PT ;  /* 0x0000004005057812 */ /* 0x000fe200078ec0ff */
[----:B------:R-:W-:Y:S01]  /*3920*/  UIADD3 UR49, UR43, 0x80, URZ ;  /* 0x000000802b317890 */ /* 0x000fe2000fffe03f */
[----:B------:R-:W-:Y:S01]  /*3930*/  LEA.HI R9, R7, R8, RZ, 0x1 ;  /* 0x0000000807097211 */ /* 0x000fe200078f08ff */
[----:B------:R-:W-:Y:S01]  /*3940*/  @!UP0 UIADD3 UR49, UR43, URZ, URZ ;  /* 0x0000003f2b318290 */ /* 0x000fe2000fffe03f */
[----:B------:R-:W-:-:S02]  /*3950*/  LOP3.LUT R4, R4, 0x180, RZ, 0xc0, !PT ;  /* 0x0000018004047812 */ /* 0x000fc400078ec0ff */
[----:B------:R-:W-:Y:S01]  /*3960*/  LOP3.LUT R7, R5, 0x30, R6, 0xf8, !PT ;  /* 0x0000003005077812 */ /* 0x000fe200078ef806 */
[----:B------:R-:W-:Y:S01]  /*3970*/  UIADD3 UR49, UR49, 0x38780, URZ ;  /* 0x0003878031317890 */ /* 0x000fe2000fffe03f */
[-C--:B------:R-:W-:Y:S02]  /*3980*/  LEA.HI R0, R3, R2.reuse, RZ, 0x3 ;  /* 0x0000000203007211 */ /* 0x080fe400078f18ff */
[----:B------:R-:W-:Y:S02]  /*3990*/  LOP3.LUT R9, R9, 0x7ffffe, RZ, 0xc0, !PT ;  /* 0x007ffffe09097812 */ /* 0x000fe400078ec0ff */
[----:B------:R-:W-:Y:S02]  /*39a0*/  LOP3.LUT R5, R4, R5, RZ, 0xfc, !PT ;  /* 0x0000000504057212 */ /* 0x000fe400078efcff */
[----:B------:R-:W-:Y:S02]  /*39b0*/  LEA.HI R158, R3, R2, RZ, 0x7 ;  /* 0x00000002039e7211 */ /* 0x000fe400078f38ff */
[----:B------:R-:W-:-:S02]  /*39c0*/  LOP3.LUT R7, R7, 0x8, R0, 0xf8, !PT ;  /* 0x0000000807077812 */ /* 0x000fc400078ef800 */
[----:B------:R-:W-:Y:S02]  /*39d0*/  IADD3 R9, R8, -R9, RZ ;  /* 0x8000000908097210 */ /* 0x000fe40007ffe0ff */
[----:B------:R-:W-:Y:S02]  /*39e0*/  SHF.R.U32.HI R5, RZ, 0x3, R5 ;  /* 0x00000003ff057819 */ /* 0x000fe40000011605 */
[----:B------:R-:W-:Y:S02]  /*39f0*/  SHF.R.S32.HI R158, RZ, 0x7, R158 ;  /* 0x00000007ff9e7819 */ /* 0x000fe4000001149e */
[----:B------:R-:W-:Y:S02]  /*3a00*/  LOP3.LUT R5, R5, R7, R4, 0x1e, !PT ;  /* 0x0000000705057212 */ /* 0x000fe400078e1e04 */
[----:B------:R-:W-:Y:S01]  /*3a10*/  MOV R7, 0x1 ;  /* 0x0000000100077802 */ /* 0x000fe20000000f00 */
[----:B------:R-:W-:-:S04]  /*3a20*/  IMAD R156, R158, 0x4, R9 ;  /* 0x000000049e9c7824 */ /* 0x000fc800078e0209 */
[----:B------:R-:W-:-:S07]  /*3a30*/  IMAD.U32 R156, R156, 0x200, R5 ;  /* 0x000002009c9c7824 */ /* 0x000fce00078e0005 */
.L_x_153:
[----:B--2---:R-:W1:Y:S02]  /*3a40*/  LDC.64 R4, c[0x0][0x290] ;  /* 0x0000a400ff047b82 */ /* 0x004e640000000a00 */
[----:B-1----:R-:W-:-:S06]  /*3a50*/  IMAD.WIDE R4, R18, 0xc, R4 ;  /* 0x0000000c12047825 */ /* 0x002fcc00078e0204 */
[----:B------:R-:W2:Y:S01]  /*3a60*/  LDG.E R5, desc[UR56][R4.64+0x8] ;  /* 0x0000083804057981 */ /* 0x000ea2000c1e1900 */
[----:B------:R-:W-:Y:S01]  /*3a70*/  UMOV UR8, URZ ;  /* 0x0000003f00087c82 */ /* 0x000fe20008000000 */
[----:B------:R-:W-:Y:S01]  /*3a80*/  UMOV UR10, UR55 ;  /* 0x00000037000a7c82 */ /* 0x000fe20008000000 */
[--C-:B------:R-:W-:Y:S01]  /*3a90*/  IMAD.MOV.U32 R154, RZ, RZ, R18.reuse ;  /* 0x000000ffff9a7224 */ /* 0x100fe200078e0012 */
[----:B------:R-:W-:Y:S01]  /*3aa0*/  STL [R1], RZ ;  /* 0x000000ff01007387 */ /* 0x000fe20000100800 */
[----:B------:R-:W-:Y:S01]  /*3ab0*/  SHF.R.S32.HI R19, RZ, 0x1f, R18 ;  /* 0x0000001fff137819 */ /* 0x000fe20000011412 */
[----:B------:R-:W-:Y:S01]  /*3ac0*/  IMAD.U32 R2, RZ, RZ, UR37 ;  /* 0x00000025ff027e24 */ /* 0x000fe2000f8e00ff */
[----:B------:R-:W-:Y:S01]  /*3ad0*/  CS2R R150, SRZ ;  /* 0x0000000000967805 */ /* 0x000fe2000001ff00 */
[----:B------:R-:W-:Y:S01]  /*3ae0*/  STL [R1+0x4], RZ ;  /* 0x000004ff01007387 */ /* 0x000fe20000100800 */
[----:B------:R-:W-:Y:S02]  /*3af0*/  CS2R R24, SRZ ;  /* 0x0000000000187805 */ /* 0x000fe4000001ff00 */
[----:B------:R-:W-:-:S02]  /*3b00*/  CS2R R26, SRZ ;  /* 0x00000000001a7805 */ /* 0x000fc4000001ff00 */
[----:B------:R-:W-:Y:S01]  /*3b10*/  CS2R R28, SRZ ;  /* 0x00000000001c7805 */ /* 0x000fe2000001ff00 */
[----:B------:R-:W-:Y:S01]  /*3b20*/  STL [R1+0x8], RZ ;  /* 0x000008ff01007387 */ /* 0x000fe20000100800 */
[----:B------:R-:W-:Y:S02]  /*3b30*/  CS2R R30, SRZ ;  /* 0x00000000001e7805 */ /* 0x000fe4000001ff00 */
[----:B------:R-:W-:Y:S02]  /*3b40*/  CS2R R32, SRZ ;  /* 0x0000000000207805 */ /* 0x000fe4000001ff00 */
        /* <DEDUP_REMOVED lines=77> */
[----:B------:R-:W-:Y:S04]  /*4020*/  STL [R1+0x58], RZ ;  /* 0x000058ff01007387 */ /* 0x000fe80000100800 */
        /* <DEDUP_REMOVED lines=51> */
[----:B------:R-:W-:Y:S01]  /*4360*/  STL [R1+0x128], RZ ;  /* 0x000128ff01007387 */ /* 0x000fe20000100800 */
[----:B--2---:R-:W-:-:S02]  /*4370*/  ISETP.GE.AND P0, PT, R5, 0x1, PT ;  /* 0x000000010500780c */ /* 0x004fc40003f06270 */
[----:B------:R-:W-:Y:S01]  /*4380*/  IADD3 R6, R5, 0x3f, RZ ;  /* 0x0000003f05067810 */ /* 0x000fe20007ffe0ff */
[----:B------:R-:W-:Y:S03]  /*4390*/  STL [R1+0x12c], RZ ;  /* 0x00012cff01007387 */ /* 0x000fe60000100800 */
[----:B------:R-:W-:Y:S01]  /*43a0*/  SHF.R.S32.HI R3, RZ, 0x1f, R6 ;  /* 0x0000001fff037819 */ /* 0x000fe20000011406 */
[----:B------:R-:W-:Y:S03]  /*43b0*/  STL [R1+0x130], RZ ;  /* 0x000130ff01007387 */ /* 0x000fe60000100800 */
[----:B------:R-:W-:Y:S01]  /*43c0*/  LEA.HI R6, R3, R6, RZ, 0x6 ;  /* 0x0000000603067211 */ /* 0x000fe200078f30ff */
[----:B------:R-:W-:Y:S03]  /*43d0*/  STL [R1+0x134], RZ ;  /* 0x000134ff01007387 */ /* 0x000fe60000100800 */
[----:B------:R-:W-:Y:S01]  /*43e0*/  SHF.R.S32.HI R6, RZ, 0x6, R6 ;  /* 0x00000006ff067819 */ /* 0x000fe20000011406 */
        /* <DEDUP_REMOVED lines=9> */
[----:B-----5:R-:W1:Y:S04]  /*4480*/  SHFL.IDX PT, R0, R158, RZ, 0x1f ;  /* 0x00001fff9e007589 */ /* 0x020e6800000e0000 */
[----:B------:R2:W-:Y:S04]  /*4490*/  STL [R1+0x15c], RZ ;  /* 0x00015cff01007387 */ /* 0x0005e80000100800 */
[----:B------:R2:W-:Y:S04]  /*44a0*/  STL [R1+0x160], RZ ;  /* 0x000160ff01007387 */ /* 0x0005e80000100800 */
[----:B------:R2:W-:Y:S04]  /*44b0*/  STL [R1+0x164], RZ ;  /* 0x000164ff01007387 */ /* 0x0005e80000100800 */
[----:B------:R2:W-:Y:S04]  /*44c0*/  STL [R1+0x168], RZ ;  /* 0x000168ff01007387 */ /* 0x0005e80000100800 */
[----:B------:R2:W-:Y:S04]  /*44d0*/  STL [R1+0x16c], RZ ;  /* 0x00016cff01007387 */ /* 0x0005e80000100800 */
[----:B------:R2:W-:Y:S01]  /*44e0*/  STL [R1+0x170], RZ ;  /* 0x000170ff01007387 */ /* 0x0005e20000100800 */
[----:B-1----:R-:W-:-:S03]  /*44f0*/  R2UR UR4, R0 ;  /* 0x00000000000472ca */ /* 0x002fc600000e0000 */
[----:B------:R2:W-:Y:S04]  /*4500*/  STL [R1+0x174], RZ ;  /* 0x000174ff01007387 */ /* 0x0005e80000100800 */
[----:B------:R2:W-:Y:S04]  /*4510*/  STL [R1+0x178], RZ ;  /* 0x000178ff01007387 */ /* 0x0005e80000100800 */
[----:B------:R2:W-:Y:S02]  /*4520*/  STL [R1+0x17c], RZ ;  /* 0x00017cff01007387 */ /* 0x0005e40000100800 */
[----:B------:R-:W-:-:S02]  /*4530*/  ULEA.HI UR5, UR4, UR4, URZ, 0x1 ;  /* 0x0000000404057291 */ /* 0x000fc4000f8f083f */
[----:B------:R2:W-:Y:S02]  /*4540*/  STL [R1+0x180], RZ ;  /* 0x000180ff01007387 */ /* 0x0005e40000100800 */
[----:B------:R-:W-:Y:S02]  /*4550*/  ULOP3.LUT UR5, UR5, 0x3e, URZ, 0xc0, !UPT ;  /* 0x0000003e05057892 */ /* 0x000fe4000f8ec03f */
[----:B------:R2:W-:Y:S02]  /*4560*/  STL [R1+0x184], RZ ;  /* 0x000184ff01007387 */ /* 0x0005e40000100800 */
[----:B------:R-:W-:Y:S02]  /*4570*/  UIADD3 UR5, UR4, -UR5, URZ ;  /* 0x8000000504057290 */ /* 0x000fe4000fffe03f */
[----:B------:R2:W-:Y:S02]  /*4580*/  STL [R1+0x188], RZ ;  /* 0x000188ff01007387 */ /* 0x0005e40000100800 */
[----:B------:R-:W-:-:S02]  /*4590*/  ULEA UR5, UR5, UR43, 0xc ;  /* 0x0000002b05057291 */ /* 0x000fc4000f8e603f */
[----:B------:R2:W-:Y:S02]  /*45a0*/  STL [R1+0x18c], RZ ;  /* 0x00018cff01007387 */ /* 0x0005e40000100800 */
[----:B------:R-:W-:Y:S02]  /*45b0*/  USHF.R.U32.HI UR5, URZ, 0x4, UR5 ;  /* 0x000000043f057899 */ /* 0x000fe40008011605 */
[----:B------:R2:W-:Y:S02]  /*45c0*/  STL [R1+0x190], RZ ;  /* 0x000190ff01007387 */ /* 0x0005e40000100800 */
[----:B------:R-:W-:Y:S02]  /*45d0*/  ULOP3.LUT UR9, UR5, 0x3fff, URZ, 0xc0, !UPT ;  /* 0x00003fff05097892 */ /* 0x000fe4000f8ec03f */
[----:B------:R2:W-:Y:S04]  /*45e0*/  STL [R1+0x194], RZ ;  /* 0x000194ff01007387 */ /* 0x0005e80000100800 */
        /* <DEDUP_REMOVED lines=25> */
[----:B------:R2:W-:Y:S01]  /*4780*/  STL [R1+0x1fc], RZ ;  /* 0x0001fcff01007387 */ /* 0x0005e20000100800 */
[----:B------:R-:W-:Y:S05]  /*4790*/  @!P0 BRA `(.L_x_33) ;  /* 0x0000001400848947 */ /* 0x000fea0003800000 */
[----:B------:R-:W-:-:S06]  /*47a0*/  UISETP.NE.AND UP0, UPT, UR50, 0x3, UPT ;  /* 0x000000033200788c */ /* 0x000fcc000bf05270 */
[----:B------:R-:W-:-:S13]  /*47b0*/  PLOP3.LUT P1, PT, PT, PT, UP0, 0x80, 0x0 ;  /* 0x000000000000781c */ /* 0x000fda0003f2f008 */
[----:B------:R-:W-:Y:S05]  /*47c0*/  @!P1 BRA `(.L_x_34) ;  /* 0x0000000000049947 */ /* 0x000fea0003800000 */
[----:B------:R-:W-:Y:S01]  /*47d0*/  BPT.TRAP 0x1 ;  /* 0x000000040000795c */ /* 0x000fe20000300000 */
.L_x_34:
[----:B------:R-:W-:Y:S01]  /*47e0*/  ULEA UR4, UR55, UR43, 0x3 ;  /* 0x0000002b37047291 */ /* 0x000fe2000f8e183f */
[----:B------:R-:W-:-:S04]  /*47f0*/  MOV R0, UR37 ;  /* 0x0000002500007c02 */ /* 0x000fc80008000f00 */
[----:B------:R-:W-:-:S04]  /*4800*/  SHF.L.U32 R0, R0, 0x1f, RZ ;  /* 0x0000001f00007819 */ /* 0x000fc800000006ff */
[----:B------:R1:W3:Y:S01]  /*4810*/  SYNCS.PHASECHK.TRANS64.TRYWAIT P0, [UR4+0x38480], R0 ;  /* 0x03848000ff0075a7 */ /* 0x0002e20008000144 */
[----:B------:R-:W-:Y:S05]  /*4820*/  @!P1 BRA `(.L_x_35) ;  /* 0x0000000000049947 */ /* 0x000fea0003800000 */
[----:B------:R-:W-:Y:S01]  /*4830*/  BPT.TRAP 0x1 ;  /* 0x000000040000795c */ /* 0x000fe20000300000 */
.L_x_35:
[----:B---3--:R-:W-:Y:S05]  /*4840*/  @P0 BRA `(.L_x_36) ;  /* 0x0000000000080947 */ /* 0x008fea0003800000 */
[----:B------:R-:W3:Y:S02]  /*4850*/  SYNCS.PHASECHK.TRANS64.TRYWAIT P0, [UR4+0x38480], R0 ;  /* 0x03848000ff0075a7 */ /* 0x000ee40008000144 */
[----:B---3--:R-:W-:Y:S05]  /*4860*/  @!P0 BRA `(.L_x_37) ;  /* 0x0000011c00108947 */ /* 0x008fea0003800000 */
.L_x_36:
[----:B------:R-:W-:Y:S01]  /*4870*/  UIADD3 UR4, UR43, 0x18000, URZ ;  /* 0x000180002b047890 */ /* 0x000fe2000fffe03f */
[----:B------:R-:W-:Y:S01]  /*4880*/  WARPGROUP.ARRIVE ;  /* 0x00000000000079c5 */ /* 0x000fe20000000000 */
[----:B------:R-:W-:Y:S02]  /*4890*/  ULOP3.LUT UR8, UR9, 0x10000, URZ, 0xfc, !UPT ;  /* 0x0001000009087892 */ /* 0x000fe4000f8efc3f */
[----:B------:R-:W-:Y:S02]  /*48a0*/  USHF.R.U32.HI UR4, URZ, 0x4, UR4 ;  /* 0x000000043f047899 */ /* 0x000fe40008011604 */
[----:B------:R-:W-:Y:S02]  /*48b0*/  ULEA UR8, UR55, UR8, 0xa ;  /* 0x0000000837087291 */ /* 0x000fe4000f8e503f */
[----:B------:R-:W-:Y:S01]  /*48c0*/  ULOP3.LUT UR4, UR4, 0x3fff, URZ, 0xc0, !UPT ;  /* 0x00003fff04047892 */ /* 0x000fe2000f8ec03f */
[----:B------:R-:W-:Y:S01]  /*48d0*/  UMOV UR5, 0x80000020 ;  /* 0x8000002000057882 */ /* 0x000fe20000000000 */
[----:B------:R-:W-:-:S02]  /*48e0*/  UMOV UR7, 0x80000020 ;  /* 0x8000002000077882 */ /* 0x000fc40000000000 */
[----:B------:R-:W-:-:S04]  /*48f0*/  ULOP3.LUT UR4, UR4, 0x10000, URZ, 0xfc, !UPT ;  /* 0x0001000004047892 */ /* 0x000fc8000f8efc3f */
[----:B------:R-:W-:-:S03]  /*4900*/  ULEA UR10, UR55, UR4, 0xa ;  /* 0x00000004370a7291 */ /* 0x000fc6000f8e503f */
[----:B------:R-:W-:-:S04]  /*4910*/  UMOV UR4, UR8 ;  /* 0x0000000800047c82 */ /* 0x000fc80008000000 */
[----:B------:R-:W-:Y:S02]  /*4920*/  UMOV UR6, UR10 ;  /* 0x0000000a00067c82 */ /* 0x000fe40008000000 */
[----:B------:R-:W-:Y:S01]  /*4930*/  QGMMA.64x256x32.F32.E4M3.E4M3 R24, gdesc[UR4], RZ, !UPT, gsb0 ;  /* 0x03e00000041879f3 */ /* 0x000fe2000c0008ff */
[----:B------:R-:W-:Y:S01]  /*4940*/  UIADD3 UR4, UR8, 0x200, URZ ;  /* 0x0000020008047890 */ /* 0x000fe2000fffe03f */
[----:B------:R-:W-:Y:S01]  /*4950*/  UMOV UR5, 0x80000020 ;  /* 0x8000002000057882 */ /* 0x000fe20000000000 */
[----:B------:R-:W-:Y:S02]  /*4960*/  WARPGROUP.DEPBAR.LE gsb0, 0x0 ;  /* 0x00008000000079c5 */ /* 0x000fe40000010000 */
[----:B------:R-:W-:Y:S01]  /*4970*/  STL.64 [R1], R24 ;  /* 0x0000001801007387 */ /* 0x000fe20000100a00 */
[----:B------:R-:W-:Y:S01]  /*4980*/  IMAD.MOV.U32 R227, RZ, RZ, R67 ;  /* 0x000000ffffe37224 */ /* 0x000fe200078e0043 */
[----:B------:R-:W-:Y:S01]  /*4990*/  MOV R226, R68 ;  /* 0x0000004400e27202 */ /* 0x000fe20000000f00 */
[----:B------:R-:W-:Y:S01]  /*49a0*/  IMAD.MOV.U32 R225, RZ, RZ, R69 ;  /* 0x000000ffffe17224 */ /* 0x000fe200078e0045 */
[----:B------:R-:W-:Y:S01]  /*49b0*/  STL.64 [R1+0x8], R26 ;  /* 0x0000081a01007387 */ /* 0x000fe20000100a00 */
[----:B------:R-:W-:Y:S01]  /*49c0*/  MOV R224, R70 ;  /* 0x0000004600e07202 */ /* 0x000fe20000000f00 */
[----:B------:R-:W-:Y:S01]  /*49d0*/  IMAD.MOV.U32 R223, RZ, RZ, R71 ;  /* 0x000000ffffdf7224 */ /* 0x000fe200078e0047 */
[----:B------:R-:W-:Y:S01]  /*49e0*/  MOV R222, R72 ;  /* 0x0000004800de7202 */ /* 0x000fe20000000f00 */
[----:B------:R-:W-:Y:S01]  /*49f0*/  STL.64 [R1+0x10], R28 ;  /* 0x0000101c01007387 */ /* 0x000fe20000100a00 */
        /* <DEDUP_REMOVED lines=94> */
[----:B---3--:R-:W-:Y:S01]  /*4fe0*/  IMAD.MOV.U32 R3, RZ, RZ, R149 ;  /* 0x000000ffff037224 */ /* 0x008fe200078e0095 */
[----:B------:R-:W-:Y:S01]  /*4ff0*/  MOV R2, R150 ;  /* 0x0000009600027202 */ /* 0x000fe20000000f00 */
[----:B------:R3:W-:Y:S01]  /*5000*/  STL [R1+0xa8], R66 ;  /* 0x0000a84201007387 */ /* 0x0007e20000100800 */
[----:B-1----:R-:W-:-:S03]  /*5010*/  IMAD.MOV.U32 R0, RZ, RZ, R151 ;  /* 0x000000ffff007224 */ /* 0x002fc600078e0097 */
[----:B------:R-:W-:Y:S04]  /*5020*/  STL [R1+0x2e0], R158 ;  /* 0x0002e09e01007387 */ /* 0x000fe80000100800 */
[----:B------:R-:W-:Y:S01]  /*5030*/  STL.64 [R1+0x2d8], R156 ;  /* 0x0002d89c01007387 */ /* 0x000fe20000100a00 */
[----:B---3--:R-:W-:-:S03]  /*5040*/  WARPGROUP.ARRIVE ;  /* 0x00000000000079c5 */ /* 0x008fc60000000000 */
[----:B------:R-:W-:Y:S03]  /*5050*/  STL [R1+0x2d4], R154 ;  /* 0x0002d49a01007387 */ /* 0x000fe60000100800 */
[----:B------:R-:W-:Y:S01]  /*5060*/  QGMMA.64x256x32.F32.E4M3.E4M3 R24, gdesc[UR4], RZ, !UPT, gsb0 ;  /* 0x03e00000041879f3 */ /* 0x000fe2000c0008ff */
[----:B------:R-:W-:Y:S02]  /*5070*/  STL [R1+0x2d0], R153 ;  /* 0x0002d09901007387 */ /* 0x000fe40000100800 */
[----:B------:R-:W-:Y:S02]  /*5080*/  WARPGROUP.DEPBAR.LE gsb0, 0x0 ;  /* 0x00008000000079c5 */ /* 0x000fe40000010000 */
[----:B------:R-:W-:Y:S04]  /*5090*/  STL.64 [R1+0x2c8], R150 ;  /* 0x0002c89601007387 */ /* 0x000fe80000100a00 */
        /* <DEDUP_REMOVED lines=24> */
[----:B------:R1:W-:Y:S04]  /*5220*/  STL.64 [R1+0x200], R100 ;  /* 0x0002006401007387 */ /* 0x0003e80000100a00 */
[----:B-1----:R-:W3:Y:S04]  /*5230*/  LDL.LU R100, [R1] ;  /* 0x0000000001647983 */ /* 0x002ee80000300800 */
[----:B------:R-:W3:Y:S04]  /*5240*/  LDL.LU R101, [R1+0x4] ;  /* 0x0000040001657983 */ /* 0x000ee80000300800 */
        /* <DEDUP_REMOVED lines=40> */
[----:B------:R-:W3:Y:S01]  /*54d0*/  LDL.LU R142, [R1+0xa8] ;  /* 0x0000a800018e7983 */ /* 0x000ee20000300800 */
        /* <DEDUP_REMOVED lines=28> */
[----:B------:R-:W-:-:S02]  /*56a0*/  UIADD3 UR4, UR8, 0x2, URZ ;  /* 0x0000000208047890 */ /* 0x000fc4000fffe03f */
[----:B------:R-:W-:Y:S01]  /*56b0*/  UIADD3 UR6, UR10, 0x2, URZ ;  /* 0x000000020a067890 */ /* 0x000fe2000fffe03f */
[----:B------:R-:W-:Y:S01]  /*56c0*/  UMOV UR5, 0x80000020 ;  /* 0x8000002000057882 */ /* 0x000fe20000000000 */
[----:B------:R-:W-:Y:S01]  /*56d0*/  UMOV UR7, 0x80000020 ;  /* 0x8000002000077882 */ /* 0x000fe20000000000 */
[----:B---3--:R-:W-:-:S06]  /*56e0*/  WARPGROUP.ARRIVE ;  /* 0x00000000000079c5 */ /* 0x008fcc0000000000 */
[----:B------:R-:W-:Y:S03]  /*56f0*/  QGMMA.64x256x32.F32.E4M3.E4M3 R100, gdesc[UR4], R100, gsb0 ;  /* 0x03e00000046479f3 */ /* 0x000fe60008000864 */
[----:B------:R-:W-:Y:S02]  /*5700*/  WARPGROUP.DEPBAR.LE gsb0, 0x0 ;  /* 0x00008000000079c5 */ /* 0x000fe40000010000 */
[----:B------:R-:W-:Y:S04]  /*5710*/  STL.64 [R1], R100 ;  /* 0x0000006401007387 */ /* 0x000fe80000100a00 */
        /* <DEDUP_REMOVED lines=63> */
[----:B-1----:R3:W5:Y:S04]  /*5b10*/  LDL.LU R158, [R1+0x2e0] ;  /* 0x0002e000019e7983 */ /* 0x0027680000300800 */
[----:B------:R3:W5:Y:S04]  /*5b20*/  LDL.LU.64 R156, [R1+0x2d8] ;  /* 0x0002d800019c7983 */ /* 0x0007680000300a00 */
[----:B------:R3:W5:Y:S04]  /*5b30*/  LDL.LU R154, [R1+0x2d4] ;  /* 0x0002d400019a7983 */ /* 0x0007680000300800 */
[----:B------:R3:W5:Y:S04]  /*5b40*/  LDL.LU R153, [R1+0x2d0] ;  /* 0x0002d00001997983 */ /* 0x0007680000300800 */
[----:B------:R-:W4:Y:S04]  /*5b50*/  LDL.LU.64 R150, [R1+0x2c8] ;  /* 0x0002c80001967983 */ /* 0x000f280000300a00 */
        /* <DEDUP_REMOVED lines=24> */
[----:B------:R-:W4:Y:S01]  /*5ce0*/  LDL.LU.64 R100, [R1+0x200] ;  /* 0x0002000001647983 */ /* 0x000f220000300a00 */
[----:B------:R-:W-:Y:S01]  /*5cf0*/  UIADD3 UR4, UR8, 0x202, URZ ;  /* 0x0000020208047890 */ /* 0x000fe2000fffe03f */
[----:B------:R-:W-:Y:S01]  /*5d00*/  UMOV UR5, 0x80000020 ;  /* 0x8000002000057882 */ /* 0x000fe20000000000 */
[----:B------:R-:W-:Y:S01]  /*5d10*/  UIADD3 UR10, UR55, 0x1, URZ ;  /* 0x00000001370a7890 */ /* 0x000fe2000fffe03f */
[----:B------:R-:W-:-:S03]  /*5d20*/  UMOV UR8, 0x1 ;  /* 0x0000000100087882 */ /* 0x000fc60000000000 */
[----:B------:R-:W-:-:S04]  /*5d30*/  UISETP.NE.AND UP0, UPT, UR10, 0x6, UPT ;  /* 0x000000060a00788c */ /* 0x000fc8000bf05270 */
[----:B------:R-:W-:Y:S01]  /*5d40*/  USEL UR10, UR10, URZ, UP0 ;  /* 0x0000003f0a0a7287 */ /* 0x000fe20008000000 */
[----:B----4-:R-:W-:-:S06]  /*5d50*/  WARPGROUP.ARRIVE ;  /* 0x00000000000079c5 */ /* 0x010fcc0000000000 */
[----:B------:R-:W-:Y:S01]  /*5d60*/  QGMMA.64x256x32.F32.E4M3.E4M3 R24, gdesc[UR4], R24, gsb0 ;  /* 0x03e00000041879f3 */ /* 0x000fe20008000818 */
[----:B------:R-:W-:-:S04]  /*5d70*/  USEL UR4, URZ, 0x1, UP0 ;  /* 0x000000013f047887 */ /* 0x000fc80008000000 */
[----:B------:R-:W-:-:S06]  /*5d80*/  ULOP3.LUT UR4, UR37, UR4, URZ, 0x3c, !UPT ;  /* 0x0000000425047292 */ /* 0x000fcc000f8e3c3f */
[----:B---3--:R-:W-:Y:S01]  /*5d90*/  MOV R2, UR4 ;  /* 0x0000000400027c02 */ /* 0x008fe20008000f00 */
[----:B------:R-:W-:-:S06]  /*5da0*/  WARPGROUP.DEPBAR.LE gsb0, 0x0 ;  /* 0x00008000000079c5 */ /* 0x000fcc0000010000 */
.L_x_33:
[----:B------:R-:W-:-:S05]  /*5db0*/  VIMNMX R0, R6, 0x1, PT ;  /* 0x0000000106007848 */ /* 0x000fca0003fe0100 */
[----:B------:R-:W-:-:S05]  /*5dc0*/  IMAD.IADD R6, R6, 0x1, -R0 ;  /* 0x0000000106067824 */ /* 0x000fca00078e0a00 */
[----:B------:R-:W-:-:S13]  /*5dd0*/  ISETP.GE.AND P0, PT, R6, 0x1, PT ;  /* 0x000000010600780c */ /* 0x000fda0003f06270 */
[----:B------:R-:W-:Y:S05]  /*5de0*/  @!P0 BRA `(.L_x_38) ;  /* 0x0000002000b48947 */ /* 0x000fea0003800000 */
[----:B------:R-:W-:Y:S01]  /*5df0*/  MOV R3, R6 ;  /* 0x0000000600037202 */ /* 0x000fe20000000f00 */
[----:B------:R-:W-:-:S07]  /*5e00*/  IMAD.U32 R0, RZ, RZ, UR55 ;  /* 0x00000037ff007e24 */ /* 0x000fce000f8e00ff */
.L_x_45:
[----:B------:R-:W-:-:S06]  /*5e10*/  UISETP.NE.AND UP0, UPT, UR50, 0x3, UPT ;  /* 0x000000033200788c */ /* 0x000fcc000bf05270 */
[----:B------:R-:W-:-:S13]  /*5e20*/  PLOP3.LUT P1, PT, PT, PT, UP0, 0x80, 0x0 ;  /* 0x000000000000781c */ /* 0x000fda0003f2f008 */
[----:B------:R-:W-:Y:S05]  /*5e30*/  @!P1 BRA `(.L_x_39) ;  /* 0x0000000000049947 */ /* 0x000fea0003800000 */
[----:B------:R-:W-:Y:S01]  /*5e40*/  BPT.TRAP 0x1 ;  /* 0x000000040000795c */ /* 0x000fe20000300000 */
.L_x_39:
[----:B------:R-:W-:Y:S01]  /*5e50*/  ULEA UR4, UR10, UR43, 0x3 ;  /* 0x0000002b0a047291 */ /* 0x000fe2000f8e183f */
[----:B------:R-:W-:-:S08]  /*5e60*/  SHF.L.U32 R4, R2, 0x1f, RZ ;  /* 0x0000001f02047819 */ /* 0x000fd000000006ff */
[----:B------:R1:W3:Y:S01]  /*5e70*/  SYNCS.PHASECHK.TRANS64.TRYWAIT P0, [UR4+0x38480], R4 ;  /* 0x03848004ff0075a7 */ /* 0x0002e20008000144 */
[----:B------:R-:W-:Y:S05]  /*5e80*/  @!P1 BRA `(.L_x_40) ;  /* 0x0000000000049947 */ /* 0x000fea0003800000 */
[----:B------:R-:W-:Y:S01]  /*5e90*/  BPT.TRAP 0x1 ;  /* 0x000000040000795c */ /* 0x000fe20000300000 */
.L_x_40:
[----:B---3--:R-:W-:Y:S05]  /*5ea0*/  @P0 BRA `(.L_x_41) ;  /* 0x0000000000080947 */ /* 0x008fea0003800000 */
[----:B------:R-:W3:Y:S02]  /*5eb0*/  SYNCS.PHASECHK.TRANS64.TRYWAIT P0, [UR4+0x38480], R4 ;  /* 0x03848004ff0075a7 */ /* 0x000ee40008000144 */
[----:B---3--:R-:W-:Y:S05]  /*5ec0*/  @!P0 BRA `(.L_x_42) ;  /* 0x0000010400908947 */ /* 0x008fea0003800000 */
.L_x_41:
        /* <DEDUP_REMOVED lines=64> */
[----:B----4-:R-:W4:Y:S04]  /*62d0*/  LDL.LU.64 R24, [R1] ;  /* 0x0000000001187983 */ /* 0x010f280000300a00 */
        /* <DEDUP_REMOVED lines=63> */
[----:B------:R-:W-:-:S02]  /*66d0*/  UIADD3 UR4, UR43, 0x18000, URZ ;  /* 0x000180002b047890 */ /* 0x000fc4000fffe03f */
[----:B------:R-:W-:Y:S02]  /*66e0*/  ULOP3.LUT UR11, UR9, 0x10000, URZ, 0xfc, !UPT ;  /* 0x00010000090b7892 */ /* 0x000fe4000f8efc3f */
[----:B------:R-:W-:Y:S02]  /*66f0*/  USHF.R.U32.HI UR4, URZ, 0x4, UR4 ;  /* 0x000000043f047899 */ /* 0x000fe40008011604 */
[----:B------:R-:W-:Y:S02]  /*6700*/  UISETP.NE.U32.AND UP0, UPT, UR8, URZ, UPT ;  /* 0x0000003f0800728c */ /* 0x000fe4000bf05070 */
[----:B------:R-:W-:Y:S02]  /*6710*/  ULOP3.LUT UR4, UR4, 0x3fff, URZ, 0xc0, !UPT ;  /* 0x00003fff04047892 */ /* 0x000fe4000f8ec03f */
[----:B------:R-:W-:Y:S02]  /*6720*/  ULEA UR11, UR10, UR11, 0xa ;  /* 0x0000000b0a0b7291 */ /* 0x000fe4000f8e503f */
[----:B------:R-:W-:Y:S01]  /*6730*/  ULOP3.LUT UR4, UR4, 0x10000, URZ, 0xfc, !UPT ;  /* 0x0001000004047892 */ /* 0x000fe2000f8efc3f */
[----:B------:R-:W-:Y:S01]  /*6740*/  UMOV UR5, 0x80000020 ;  /* 0x8000002000057882 */ /* 0x000fe20000000000 */
[----:B------:R-:W-:-:S02]  /*6750*/  UMOV UR7, 0x80000020 ;  /* 0x8000002000077882 */ /* 0x000fc40000000000 */
[----:B------:R-:W-:-:S03]  /*6760*/  ULEA UR12, UR10, UR4, 0xa ;  /* 0x000000040a0c7291 */ /* 0x000fc6000f8e503f */
[----:B------:R-:W-:-:S04]  /*6770*/  UMOV UR4, UR11 ;  /* 0x0000000b00047c82 */ /* 0x000fc80008000000 */
[----:B------:R-:W-:Y:S01]  /*6780*/  UMOV UR6, UR12 ;  /* 0x0000000c00067c82 */ /* 0x000fe20008000000 */
[----:B----4-:R-:W-:-:S06]  /*6790*/  WARPGROUP.ARRIVE ;  /* 0x00000000000079c5 */ /* 0x010fcc0000000000 */
[----:B------:R-:W-:Y:S03]  /*67a0*/  QGMMA.64x256x32.F32.E4M3.E4M3 R24, gdesc[UR4], R24, UP0, gsb0 ;  /* 0x03e00000041879f3 */ /* 0x000fe6000b800818 */
[----:B------:R-:W-:Y:S02]  /*67b0*/  WARPGROUP.DEPBAR.LE gsb0, 0x0 ;  /* 0x00008000000079c5 */ /* 0x000fe40000010000 */
[----:B------:R-:W-:Y:S01]  /*67c0*/  STL.64 [R1], R24 ;  /* 0x0000001801007387 */ /* 0x000fe20000100a00 */
[----:B---3--:R-:W-:Y:S01]  /*67d0*/  MOV R8, R150 ;  /* 0x0000009600087202 */ /* 0x008fe20000000f00 */
[----:B-1----:R-:W-:Y:S01]  /*67e0*/  IMAD.MOV.U32 R4, RZ, RZ, R151 ;  /* 0x000000ffff047224 */ /* 0x002fe200078e0097 */
        /* <DEDUP_REMOVED lines=85> */
[----:B------:R1:W-:Y:S01]  /*6d40*/  STL.64 [R1+0xb0], R68 ;  /* 0x0000b04401007387 */ /* 0x0003e20000100a00 */
[----:B------:R-:W-:Y:S01]  /*6d50*/  MOV R160, R84 ;  /* 0x0000005400a07202 */ /* 0x000fe20000000f00 */
[----:B------:R-:W-:Y:S01]  /*6d60*/  IMAD.MOV.U32 R161, RZ, RZ, R85 ;  /* 0x000000ffffa17224 */ /* 0x000fe200078e0055 */
[----:B------:R-:W-:Y:S01]  /*6d70*/  MOV R217, R82 ;  /* 0x0000005200d97202 */ /* 0x000fe20000000f00 */
[----:B------:R-:W3:Y:S01]  /*6d80*/  LDL.LU.64 R150, [R1+0x4e0] ;  /* 0x0004e00001967983 */ /* 0x000ee20000300a00 */
[----:B------:R-:W-:Y:S01]  /*6d90*/  IMAD.MOV.U32 R159, RZ, RZ, R83 ;  /* 0x000000ffff9f7224 */ /* 0x000fe200078e0053 */
[----:B------:R-:W-:Y:S01]  /*6da0*/  MOV R219, R80 ;  /* 0x0000005000db7202 */ /* 0x000fe20000000f00 */
[----:B------:R-:W-:Y:S01]  /*6db0*/  IMAD.MOV.U32 R218, RZ, RZ, R81 ;  /* 0x000000ffffda7224 */ /* 0x000fe200078e0051 */
[----:B------:R-:W3:Y:S01]  /*6dc0*/  LDL.LU.64 R148, [R1+0x4d8] ;  /* 0x0004d80001947983 */ /* 0x000ee20000300a00 */
        /* <DEDUP_REMOVED lines=12> */
[----:B------:R-:W-:-:S03]  /*6e90*/  IMAD.MOV.U32 R226, RZ, RZ, R71 ;  /* 0x000000ffffe27224 */ /* 0x000fc600078e0047 */
[----:B------:R-:W3:Y:S04]  /*6ea0*/  LDL.LU.64 R140, [R1+0x4b8] ;  /* 0x0004b800018c7983 */ /* 0x000ee80000300a00 */
        /* <DEDUP_REMOVED lines=35> */
[----:B-1----:R-:W3:Y:S04]  /*70e0*/  LDL.LU.64 R68, [R1+0x398] ;  /* 0x0003980001447983 */ /* 0x002ee80000300a00 */
        /* <DEDUP_REMOVED lines=21> */
[----:B------:R-:W3:Y:S01]  /*7240*/  LDL.LU.64 R24, [R1+0x2e8] ;  /* 0x0002e80001187983 */ /* 0x000ee20000300a00 */
[----:B------:R-:W-:Y:S01]  /*7250*/  UIADD3 UR4, UR11, 0x200, URZ ;  /* 0x000002000b047890 */ /* 0x000fe2000fffe03f */
[----:B------:R-:W-:-:S02]  /*7260*/  UMOV UR5, 0x80000020 ;  /* 0x8000002000057882 */ /* 0x000fc40000000000 */
[----:B-----5:R-:W-:Y:S04]  /*7270*/  STL [R1+0x2e0], R158 ;  /* 0x0002e09e01007387 */ /* 0x020fe80000100800 */
[----:B------:R-:W-:Y:S04]  /*7280*/  STL.64 [R1+0x2d8], R156 ;  /* 0x0002d89c01007387 */ /* 0x000fe80000100a00 */
[----:B------:R-:W-:Y:S04]  /*7290*/  STL [R1+0x2d4], R154 ;  /* 0x0002d49a01007387 */ /* 0x000fe80000100800 */
[----:B------:R-:W-:Y:S01]  /*72a0*/  STL [R1+0x2d0], R153 ;  /* 0x0002d09901007387 */ /* 0x000fe20000100800 */
[----:B---3--:R-:W-:-:S06]  /*72b0*/  WARPGROUP.ARRIVE ;  /* 0x00000000000079c5 */ /* 0x008fcc0000000000 */
[----:B------:R-:W-:Y:S03]  /*72c0*/  QGMMA.64x256x32.F32.E4M3.E4M3 R24, gdesc[UR4], R24, UP0, gsb0 ;  /* 0x03e00000041879f3 */ /* 0x000fe6000b800818 */
        /* <DEDUP_REMOVED lines=100> */
[----:B------:R-:W-:Y:S03]  /*7910*/  QGMMA.64x256x32.F32.E4M3.E4M3 R100, gdesc[UR4], R100, UP0, gsb0 ;  /* 0x03e00000046479f3 */ /* 0x000fe6000b800864 */
        /* <DEDUP_REMOVED lines=97> */
[----:B----4-:R-:W-:-:S07]  /*7f30*/  WARPGROUP.ARRIVE ;  /* 0x00000000000079c5 */ /* 0x010fce0000000000 */
[----:B------:R-:W-:Y:S03]  /*7f40*/  QGMMA.64x256x32.F32.E4M3.E4M3 R24, gdesc[UR4], R24, UP0, gsb0 ;  /* 0x03e00000041879f3 */ /* 0x000fe6000b800818 */
[----:B------:R-:W-:Y:S02]  /*7f50*/  WARPGROUP.DEPBAR.LE gsb0, 0x0 ;  /* 0x00008000000079c5 */ /* 0x000fe40000010000 */
[----:B---3--:R-:W-:Y:S05]  /*7f60*/  @!P1 BRA `(.L_x_43) ;  /* 0x0000000000049947 */ /* 0x008fea0003800000 */
[----:B------:R-:W-:Y:S01]  /*7f70*/  BPT.TRAP 0x1 ;  /* 0x000000040000795c */ /* 0x000fe20000300000 */
.L_x_43:
[----:B------:R-:W-:Y:S01]  /*7f80*/  ISETP.NE.AND P0, PT, R22, RZ, PT ;  /* 0x000000ff1600720c */ /* 0x000fe20003f05270 */
[----:B------:R-:W-:-:S12]  /*7f90*/  UISETP.GT.U32.AND UP0, UPT, UR52, 0x1, UPT ;  /* 0x000000013400788c */ /* 0x000fd8000bf04070 */
[----:B------:R-:W-:-:S04]  /*7fa0*/  @P0 LEA R4, R0, UR43, 0x3 ;  /* 0x0000002b00040c11 */ /* 0x000fc8000f8e18ff */
[----:B------:R-:W-:-:S04]  /*7fb0*/  @P0 IADD3 R4, R4, 0x384b0, RZ ;  /* 0x000384b004040810 */ /* 0x000fc80007ffe0ff */
[----:B------:R-:W-:-:S04]  /*7fc0*/  @P0 PRMT R4, R23, 0x654, R4 ;  /* 0x0000065417040816 */ /* 0x000fc80000000004 */
[----:B------:R1:W-:Y:S01]  /*7fd0*/  @P0 SYNCS.ARRIVE.TRANS64.RED.A1T0 RZ, [R4+URZ], RZ ;  /* 0x000000ff04ff09a7 */ /* 0x0003e2000810043f */
[----:B------:R-:W-:-:S13]  /*7fe0*/  PLOP3.LUT P0, PT, PT, PT, UP0, 0x80, 0x0 ;  /* 0x000000000000781c */ /* 0x000fda0003f0f008 */
[----:B-1----:R-:W-:Y:S05]  /*7ff0*/  @P0 BRA `(.L_x_44) ;  /* 0x0000000000040947 */ /* 0x002fea0003800000 */
[----:B------:R-:W-:Y:S01]  /*8000*/  BPT.TRAP 0x1 ;  /* 0x000000040000795c */ /* 0x000fe20000300000 */
.L_x_44:
[----:B------:R-:W-:Y:S01]  /*8010*/  UIADD3 UR10, UR10, 0x1, URZ ;  /* 0x000000010a0a7890 */ /* 0x000fe2000fffe03f */
[C---:B------:R-:W-:Y:S01]  /*8020*/  ISETP.GT.AND P1, PT, R3.reuse, 0x1, PT ;  /* 0x000000010300780c */ /* 0x040fe20003f24270 */
[----:B------:R-:W-:Y:S01]  /*8030*/  VIADD R0, R0, 0x1 ;  /* 0x0000000100007836 */ /* 0x000fe20000000000 */
[----:B------:R-:W-:Y:S01]  /*8040*/  IADD3 R3, R3, -0x1, RZ ;  /* 0xffffffff03037810 */ /* 0x000fe20007ffe0ff */
[----:B------:R-:W-:-:S03]  /*8050*/  UISETP.NE.AND UP0, UPT, UR10, 0x6, UPT ;  /* 0x000000060a00788c */ /* 0x000fc6000bf05270 */
[C---:B------:R-:W-:Y:S01]  /*8060*/  ISETP.NE.AND P0, PT, R0.reuse, 0x6, PT ;  /* 0x000000060000780c */ /* 0x040fe20003f05270 */
[----:B------:R-:W-:Y:S02]  /*8070*/  USEL UR4, URZ, 0x1, UP0 ;  /* 0x000000013f047887 */ /* 0x000fe40008000000 */
[----:B------:R-:W-:Y:S01]  /*8080*/  USEL UR10, UR10, URZ, UP0 ;  /* 0x0000003f0a0a7287 */ /* 0x000fe20008000000 */
[----:B------:R-:W-:-:S03]  /*8090*/  SEL R0, R0, RZ, P0 ;  /* 0x000000ff00007207 */ /* 0x000fc60000000000 */
[----:B------:R-:W-:Y:S01]  /*80a0*/  LOP3.LUT R2, R2, UR4, RZ, 0x3c, !PT ;  /* 0x0000000402027c12 */ /* 0x000fe2000f8e3cff */
[----:B------:R-:W-:Y:S07]  /*80b0*/  @P1 BRA `(.L_x_45) ;  /* 0xffffffdc00541947 */ /* 0x000fee000383ffff */
.L_x_38:
[----:B------:R-:W-:-:S13]  /*80c0*/  ISETP.GE.AND P0, PT, R5, 0x1, PT ;  /* 0x000000010500780c */ /* 0x000fda0003f06270 */
[----:B------:R-:W-:Y:S05]  /*80d0*/  @!P0 BRA `(.L_x_46) ;  /* 0x0000000000448947 */ /* 0x000fea0003800000 */
[----:B------:R-:W-:-:S06]  /*80e0*/  UISETP.NE.AND UP0, UPT, UR50, 0x3, UPT ;  /* 0x000000033200788c */ /* 0x000fcc000bf05270 */
[----:B------:R-:W-:-:S13]  /*80f0*/  PLOP3.LUT P0, PT, PT, PT, UP0, 0x80, 0x0 ;  /* 0x000000000000781c */ /* 0x000fda0003f0f008 */
[----:B------:R-:W-:Y:S05]  /*8100*/  @!P0 BRA `(.L_x_47) ;  /* 0x0000000000048947 */ /* 0x000fea0003800000 */
[----:B------:R-:W-:Y:S01]  /*8110*/  BPT.TRAP 0x1 ;  /* 0x000000040000795c */ /* 0x000fe20000300000 */
.L_x_47:
[----:B------:R-:W-:Y:S01]  /*8120*/  ISETP.NE.AND P0, PT, R22, RZ, PT ;  /* 0x000000ff1600720c */ /* 0x000fe20003f05270 */
[----:B------:R-:W-:-:S12]  /*8130*/  UISETP.GT.U32.AND UP0, UPT, UR52, 0x1, UPT ;  /* 0x000000013400788c */ /* 0x000fd8000bf04070 */
[----:B------:R-:W-:-:S04]  /*8140*/  @P0 VIADD R6, R6, UR55 ;  /* 0x0000003706060c36 */ /* 0x000fc80008000000 */
[----:B------:R-:W-:-:S05]  /*8150*/  @P0 IMAD.WIDE.U32 R2, R6, -0x55555555, RZ ;  /* 0xaaaaaaab06020825 */ /* 0x000fca00078e00ff */
[----:B------:R-:W-:-:S05]  /*8160*/  @P0 SHF.R.U32.HI R0, RZ, 0x2, R3 ;  /* 0x00000002ff000819 */ /* 0x000fca0000011603 */
[----:B------:R-:W-:-:S05]  /*8170*/  @P0 IMAD R0, R0, -0x6, R6 ;  /* 0xfffffffa00000824 */ /* 0x000fca00078e0206 */
[----:B------:R-:W-:-:S04]  /*8180*/  @P0 LEA R0, R0, UR43, 0x3 ;  /* 0x0000002b00000c11 */ /* 0x000fc8000f8e18ff */
[----:B------:R-:W-:-:S04]  /*8190*/  @P0 IADD3 R0, R0, 0x384b0, RZ ;  /* 0x000384b000000810 */ /* 0x000fc80007ffe0ff */
[----:B------:R-:W-:-:S04]  /*81a0*/  @P0 PRMT R0, R23, 0x654, R0 ;  /* 0x0000065417000816 */ /* 0x000fc80000000000 */
[----:B------:R1:W-:Y:S01]  /*81b0*/  @P0 SYNCS.ARRIVE.TRANS64.RED.A1T0 RZ, [R0+URZ], RZ ;  /* 0x000000ff00ff09a7 */ /* 0x0003e2000810043f */
[----:B------:R-:W-:-:S13]  /*81c0*/  PLOP3.LUT P0, PT, PT, PT, UP0, 0x80, 0x0 ;  /* 0x000000000000781c */ /* 0x000fda0003f0f008 */
[----:B-1----:R-:W-:Y:S05]  /*81d0*/  @P0 BRA `(.L_x_46) ;  /* 0x0000000000040947 */ /* 0x002fea0003800000 */
[----:B------:R-:W-:Y:S01]  /*81e0*/  BPT.TRAP 0x1 ;  /* 0x000000040000795c */ /* 0x000fe20000300000 */
.L_x_46:
[----:B------:R-:W-:Y:S02]  /*81f0*/  R2UR UR4, R5 ;  /* 0x00000000050472ca */ /* 0x000fe400000e0000 */
[----:B------:R-:W-:Y:S02]  /*8200*/  R2UR UR45, R16 ;  /* 0x00000000102d72ca */ /* 0x000fe400000e0000 */
[----:B------:R-:W-:Y:S02]  /*8210*/  R2UR UR46, R17 ;  /* 0x00000000112e72ca */ /* 0x000fe400000e0000 */
[----:B------:R-:W-:-:S07]  /*8220*/  LOP3.LUT P0, RZ, R7, 0xff, RZ, 0xc0, !PT ;  /* 0x000000ff07ff7812 */ /* 0x000fce000780c0ff */
[----:B------:R-:W-:Y:S02]  /*8230*/  UIADD3 UR4, UR4, 0x3f, URZ ;  /* 0x0000003f04047890 */ /* 0x000fe4000fffe03f */
[----:B------:R-:W-:Y:S02]  /*8240*/  USHF.L.U32 UR45, UR45, 0x8, URZ ;  /* 0x000000082d2d7899 */ /* 0x000fe4000800063f */
[----:B------:R-:W-:Y:S02]  /*8250*/  USHF.R.S32.HI UR5, URZ, 0x1f, UR4 ;  /* 0x0000001f3f057899 */ /* 0x000fe40008011404 */
[----:B------:R-:W-:Y:S02]  /*8260*/  USHF.L.U32 UR46, UR46, 0x8, URZ ;  /* 0x000000082e2e7899 */ /* 0x000fe4000800063f */
[----:B------:R-:W-:Y:S02]  /*8270*/  ULEA.HI UR5, UR5, UR4, URZ, 0x6 ;  /* 0x0000000405057291 */ /* 0x000fe4000f8f303f */
[----:B------:R-:W-:-:S02]  /*8280*/  UIADD3 UR4, UR43, 0x30000, URZ ;  /* 0x000300002b047890 */ /* 0x000fc4000fffe03f */
[----:B------:R-:W-:Y:S02]  /*8290*/  USHF.R.S32.HI UR5, URZ, 0x6, UR5 ;  /* 0x000000063f057899 */ /* 0x000fe40008011405 */
[----:B------:R-:W-:Y:S02]  /*82a0*/  ULOP3.LUT UP2, URZ, UR4, 0x3ff, URZ, 0xc0, !UPT ;  /* 0x000003ff043f7892 */ /* 0x000fe4000f84c03f */
[----:B------:R-:W-:Y:S02]  /*82b0*/  UIADD3 UR55, UR55, UR5, URZ ;  /* 0x0000000537377290 */ /* 0x000fe4000fffe03f */
[----:B------:R-:W-:Y:S02]  /*82c0*/  UISETP.GE.U32.AND UP1, UPT, UR5, 0x6, UPT ;  /* 0x000000060500788c */ /* 0x000fe4000bf26070 */
[----:B------:R-:W-:Y:S01]  /*82d0*/  UISETP.GT.U32.AND UP0, UPT, UR55, 0x5, UPT ;  /* 0x000000053700788c */ /* 0x000fe2000bf04070 */
[----:B------:R-:W-:-:S03]  /*82e0*/  PLOP3.LUT P1, PT, PT, PT, UP2, 0x80, 0x0 ;  /* 0x000000000000781c */ /* 0x000fc60003f2f028 */
[----:B------:R-:W-:-:S04]  /*82f0*/  UISETP.LT.U32.AND UP0, UPT, UR5, 0x6, UP0 ;  /* 0x000000060500788c */ /* 0x000fc80008701070 */
[----:B------:R-:W-:Y:S02]  /*8300*/  USEL UR6, URZ, 0x1, !UP0 ;  /* 0x000000013f067887 */ /* 0x000fe4000c000000 */
[----:B------:R-:W-:Y:S02]  /*8310*/  @UP1 UIMAD.WIDE.U32 UR4, UR55, -0x55555555, URZ ;  /* 0xaaaaaaab370418a5 */ /* 0x000fe4000f8e003f */
[----:B------:R-:W-:Y:S02]  /*8320*/  ULOP3.LUT UR37, UR37, UR6, URZ, 0x3c, !UPT ;  /* 0x0000000625257292 */ /* 0x000fe4000f8e3c3f */
[----:B------:R-:W-:-:S04]  /*8330*/  @UP1 USHF.R.U32.HI UR4, URZ, 0x2, UR5 ;  /* 0x000000023f041899 */ /* 0x000fc80008011605 */
[----:B------:R-:W-:Y:S01]  /*8340*/  @UP1 ULOP3.LUT UR37, UR37, 0x1, UR4, 0x78, !UPT ;  /* 0x0000000125251892 */ /* 0x000fe2000f8e7804 */
[----:B------:R-:W-:Y:S11]  /*8350*/  @!P0 BRA `(.L_x_48) ;  /* 0x00000000000c8947 */ /* 0x000ff60003800000 */
[----:B------:R-:W-:-:S04]  /*8360*/  DEPBAR {5,4,3,2,1,0} ;  /* 0x0000003f0000791a */ /* 0x000fc80000000000 */
[----:B------:R1:W-:Y:S02]  /*8370*/  UTMACCTL.IV [UR58] ;  /* 0x000000003a0079b9 */ /* 0x0003e40008000000 */
[----:B-1----:R-:W-:Y:S01]  /*8380*/  NOP ;  /* 0x0000000000007918 */ /* 0x002fe20000000000 */
.L_x_48:
[----:B------:R-:W-:Y:S05]  /*8390*/  @!P1 BRA `(.L_x_49) ;  /* 0x00000000007c9947 */ /* 0x000fea0003800000 */
[----:B------:R-:W-:Y:S01]  /*83a0*/  MOV R16, 0x0 ;  /* 0x0000000000107802 */ /* 0x000fe20000000f00 */
[----:B------:R-:W-:Y:S01]  /*83b0*/  ULDC.64 UR4, c[0x4][0x68] ;  /* 0x01001a0000047ab9 */ /* 0x000fe20000000a00 */
[----:B------:R-:W-:Y:S01]  /*83c0*/  ULDC.64 UR6, c[0x4][0x70] ;  /* 0x01001c0000067ab9 */ /* 0x000fe20000000a00 */
[----:B------:R-:W-:Y:S01]  /*83d0*/  ULDC.64 UR8, c[0x4][0x8] ;  /* 0x0100020000087ab9 */ /* 0x000fe20000000a00 */
[----:B------:R1:W3:Y:S01]  /*83e0*/  LDC.64 R2, c[0x4][R16] ;  /* 0x0100000010027b82 */ /* 0x0002e20000000a00 */
[----:B------:R-:W-:Y:S01]  /*83f0*/  IMAD.U32 R4, RZ, RZ, UR4 ;  /* 0x00000004ff047e24 */ /* 0x000fe2000f8e00ff */
[----:B------:R-:W-:Y:S01]  /*8400*/  MOV R5, UR5 ;  /* 0x0000000500057c02 */ /* 0x000fe20008000f00 */
[----:B------:R-:W-:Y:S01]  /*8410*/  IMAD.U32 R6, RZ, RZ, UR6 ;  /* 0x00000006ff067e24 */ /* 0x000fe2000f8e00ff */
[----:B------:R-:W-:Y:S01]  /*8420*/  MOV R7, UR7 ;  /* 0x0000000700077c02 */ /* 0x000fe20008000f00 */
[----:B------:R-:W-:Y:S01]  /*8430*/  IMAD.U32 R10, RZ, RZ, UR8 ;  /* 0x00000008ff0a7e24 */ /* 0x000fe2000f8e00ff */
[----:B------:R-:W-:Y:S01]  /*8440*/  MOV R11, UR9 ;  /* 0x00000009000b7c02 */ /* 0x000fe20008000f00 */
[----:B------:R-:W-:Y:S01]  /*8450*/  IMAD.MOV.U32 R8, RZ, RZ, 0x70 ;  /* 0x00000070ff087424 */ /* 0x000fe200078e00ff */
[----:B------:R-:W-:Y:S01]  /*8460*/  MOV R12, 0x1 ;  /* 0x00000001000c7802 */ /* 0x000fe20000000f00 */
[----:B-1----:R-:W-:-:S07]  /*8470*/  IMAD.MOV.U32 R13, RZ, RZ, RZ ;  /* 0x000000ffff0d7224 */ /* 0x002fce00078e00ff */
[----:B------:R-:W-:-:S07]  /*8480*/  LEPC R20, `(.L_x_50) ;  /* 0x000000001014794e */ /* 0x000fce0000000000 */
[----:B--23-5:R-:W-:Y:S05]  /*8490*/  CALL.ABS.NOINC R2 ;  /* 0x0000000002007343 */ /* 0x02cfea0003c00000 */
.L_x_50:
[----:B------:R1:W2:Y:S01]  /*84a0*/  LDC.64 R2, c[0x4][R16] ;  /* 0x0100000010027b82 */ /* 0x0002a20000000a00 */
[----:B------:R-:W-:Y:S01]  /*84b0*/  ULDC.64 UR4, c[0x4][0x68] ;  /* 0x01001a0000047ab9 */ /* 0x000fe20000000a00 */
[----:B------:R-:W-:Y:S01]  /*84c0*/  ULDC.64 UR6, c[0x4][0x70] ;  /* 0x01001c0000067ab9 */ /* 0x000fe20000000a00 */
[----:B------:R-:W-:Y:S01]  /*84d0*/  ULDC.64 UR8, c[0x4][0x8] ;  /* 0x0100020000087ab9 */ /* 0x000fe20000000a00 */
[----:B------:R-:W-:Y:S01]  /*84e0*/  MOV R4, UR4 ;  /* 0x0000000400047c02 */ /* 0x000fe20008000f00 */
[----:B------:R-:W-:Y:S01]  /*84f0*/  IMAD.U32 R5, RZ, RZ, UR5 ;  /* 0x00000005ff057e24 */ /* 0x000fe2000f8e00ff */
[----:B------:R-:W-:Y:S01]  /*8500*/  MOV R6, UR6 ;  /* 0x0000000600067c02 */ /* 0x000fe20008000f00 */
[----:B------:R-:W-:Y:S01]  /*8510*/  IMAD.U32 R7, RZ, RZ, UR7 ;  /* 0x00000007ff077e24 */ /* 0x000fe2000f8e00ff */
[----:B------:R-:W-:Y:S01]  /*8520*/  MOV R10, UR8 ;  /* 0x00000008000a7c02 */ /* 0x000fe20008000f00 */
[----:B------:R-:W-:Y:S01]  /*8530*/  IMAD.U32 R11, RZ, RZ, UR9 ;  /* 0x00000009ff0b7e24 */ /* 0x000fe2000f8e00ff */
[----:B------:R-:W-:Y:S01]  /*8540*/  MOV R8, 0x70 ;  /* 0x0000007000087802 */ /* 0x000fe20000000f00 */
[----:B------:R-:W-:Y:S01]  /*8550*/  IMAD.MOV.U32 R12, RZ, RZ, 0x1 ;  /* 0x00000001ff0c7424 */ /* 0x000fe200078e00ff */
[----:B-1----:R-:W-:-:S07]  /*8560*/  MOV R13, RZ ;  /* 0x000000ff000d7202 */ /* 0x002fce0000000f00 */
[----:B------:R-:W-:-:S07]  /*8570*/  LEPC R20, `(.L_x_49) ;  /* 0x000000001014794e */ /* 0x000fce0000000000 */
[----:B--2---:R-:W-:Y:S05]  /*8580*/  CALL.ABS.NOINC R2 ;  /* 0x0000000002007343 */ /* 0x004fea0003c00000 */
.L_x_49:
[----:B------:R-:W-:Y:S02]  /*8590*/  ULDC.64 UR4, c[0x0][0x590] ;  /* 0x0001640000047ab9 */ /* 0x000fe40000000a00 */
[----:B------:R-:W-:-:S04]  /*85a0*/  ISETP.NE.U32.AND P0, PT, RZ, UR4, PT ;  /* 0x00000004ff007c0c */ /* 0x000fc8000bf05070 */
[----:B------:R-:W-:-:S13]  /*85b0*/  ISETP.NE.AND.EX P0, PT, RZ, UR5, PT, P0 ;  /* 0x00000005ff007c0c */ /* 0x000fda000bf05300 */
[----:B------:R-:W-:Y:S05]  /*85c0*/  @!P0 BRA `(.L_x_51) ;  /* 0x0000000000148947 */ /* 0x000fea0003800000 */
[----:B------:R-:W-:-:S04]  /*85d0*/  LEA R2, P0, R18, UR4, 0x3 ;  /* 0x0000000412027c11 */ /* 0x000fc8000f8018ff */
[----:B------:R-:W-:-:S06]  /*85e0*/  LEA.HI.X R3, R18, UR5, R19, 0x3, P0 ;  /* 0x0000000512037c11 */ /* 0x000fcc00080f1c13 */
[----:B------:R-:W3:Y:S04]  /*85f0*/  LDG.E.64 R2, desc[UR56][R2.64] ;  /* 0x0000003802027981 */ /* 0x000ee8000c1e1b00 */
[----:B---3--:R1:W5:Y:S01]  /*8600*/  LD.E R0, desc[UR56][R2.64] ;  /* 0x0000003802007980 */ /* 0x008362000c101900 */
[----:B------:R-:W-:Y:S05]  /*8610*/  BRA `(.L_x_52) ;  /* 0x0000000000307947 */ /* 0x000fea0003800000 */
.L_x_51:
[----:B------:R-:W-:Y:S02]  /*8620*/  ULDC.64 UR4, c[0x0][0x588] ;  /* 0x0001620000047ab9 */ /* 0x000fe40000000a00 */
[----:B------:R-:W-:-:S04]  /*8630*/  ISETP.NE.U32.AND P0, PT, RZ, UR4, PT ;  /* 0x00000004ff007c0c */ /* 0x000fc8000bf05070 */
[----:B------:R-:W-:-:S13]  /*8640*/  ISETP.NE.AND.EX P0, PT, RZ, UR5, PT, P0 ;  /* 0x00000005ff007c0c */ /* 0x000fda000bf05300 */
[----:B------:R-:W-:Y:S05]  /*8650*/  @!P0 BRA `(.L_x_53) ;  /* 0x0000000000188947 */ /* 0x000fea0003800000 */
[----:B------:R-:W1:Y:S01]  /*8660*/  LDC.64 R4, c[0x0][0x588] ;  /* 0x00016200ff047b82 */ /* 0x000e620000000a00 */
[----:B------:R-:W-:Y:S02]  /*8670*/  ULDC UR4, c[0x0][0x598] ;  /* 0x0001660000047ab9 */ /* 0x000fe40000000800 */
[----:B------:R-:W-:-:S04]  /*8680*/  IMAD R2, R18, UR4, RZ ;  /* 0x0000000412027c24 */ /* 0x000fc8000f8e02ff */
[----:B-1----:R-:W-:-:S05]  /*8690*/  IMAD.WIDE R2, R2, 0x4, R4 ;  /* 0x0000000402027825 */ /* 0x002fca00078e0204 */
[----:B------:R3:W5:Y:S01]  /*86a0*/  LDG.E R0, desc[UR56][R2.64] ;  /* 0x0000003802007981 */ /* 0x000762000c1e1900 */
[----:B------:R-:W-:Y:S05]  /*86b0*/  BRA `(.L_x_52) ;  /* 0x0000000000087947 */ /* 0x000fea0003800000 */
.L_x_53:
[----:B------:R-:W-:Y:S02]  /*86c0*/  ULDC UR4, c[0x0][0x580] ;  /* 0x0001600000047ab9 */ /* 0x000fe40000000800 */
[----:B------:R-:W-:-:S07]  /*86d0*/  IMAD.U32 R0, RZ, RZ, UR4 ;  /* 0x00000004ff007e24 */ /* 0x000fce000f8e00ff */
.L_x_52:
[----:B------:R-:W-:Y:S02]  /*86e0*/  ULDC.64 UR4, c[0x0][0x5b8] ;  /* 0x00016e0000047ab9 */ /* 0x000fe40000000a00 */
[----:B------:R-:W-:-:S04]  /*86f0*/  ISETP.NE.U32.AND P0, PT, RZ, UR4, PT ;  /* 0x00000004ff007c0c */ /* 0x000fc8000bf05070 */
[----:B------:R-:W-:-:S13]  /*8700*/  ISETP.NE.AND.EX P0, PT, RZ, UR5, PT, P0 ;  /* 0x00000005ff007c0c */ /* 0x000fda000bf05300 */
[----:B------:R-:W-:Y:S05]  /*8710*/  @!P0 BRA `(.L_x_54) ;  /* 0x0000000000148947 */ /* 0x000fea0003800000 */
[----:B-1-3--:R-:W-:-:S04]  /*8720*/  LEA R2, P0, R18, UR4, 0x3 ;  /* 0x0000000412027c11 */ /* 0x00afc8000f8018ff */
[----:B------:R-:W-:-:S06]  /*8730*/  LEA.HI.X R3, R18, UR5, R19, 0x3, P0 ;  /* 0x0000000512037c11 */ /* 0x000fcc00080f1c13 */
[----:B------:R-:W3:Y:S04]  /*8740*/  LDG.E.64 R2, desc[UR56][R2.64] ;  /* 0x0000003802027981 */ /* 0x000ee8000c1e1b00 */
[----:B---3--:R3:W5:Y:S01]  /*8750*/  LD.E R2, desc[UR56][R2.64] ;  /* 0x0000003802027980 */ /* 0x008762000c101900 */
[----:B------:R-:W-:Y:S05]  /*8760*/  BRA `(.L_x_55) ;  /* 0x0000000000307947 */ /* 0x000fea0003800000 */
.L_x_54:
[----:B------:R-:W-:Y:S02]  /*8770*/  ULDC.64 UR4, c[0x0][0x5b0] ;  /* 0x00016c0000047ab9 */ /* 0x000fe40000000a00 */
[----:B------:R-:W-:-:S04]  /*8780*/  ISETP.NE.U32.AND P0, PT, RZ, UR4, PT ;  /* 0x00000004ff007c0c */ /* 0x000fc8000bf05070 */
[----:B------:R-:W-:-:S13]  /*8790*/  ISETP.NE.AND.EX P0, PT, RZ, UR5, PT, P0 ;  /* 0x00000005ff007c0c */ /* 0x000fda000bf05300 */
[----:B------:R-:W-:Y:S05]  /*87a0*/  @!P0 BRA `(.L_x_56) ;  /* 0x0000000000188947 */ /* 0x000fea0003800000 */
[----:B------:R-:W4:Y:S01]  /*87b0*/  LDC.64 R4, c[0x0][0x5b0] ;  /* 0x00016c00ff047b82 */ /* 0x000f220000000a00 */
[----:B------:R-:W-:Y:S02]  /*87c0*/  ULDC UR4, c[0x0][0x5c0] ;  /* 0x0001700000047ab9 */ /* 0x000fe40000000800 */
[----:B-1-3--:R-:W-:-:S04]  /*87d0*/  IMAD R2, R18, UR4, RZ ;  /* 0x0000000412027c24 */ /* 0x00afc8000f8e02ff */
[----:B----4-:R-:W-:-:S06]  /*87e0*/  IMAD.WIDE R2, R2, 0x4, R4 ;  /* 0x0000000402027825 */ /* 0x010fcc00078e0204 */
[----:B------:R1:W5:Y:S01]  /*87f0*/  LDG.E R2, desc[UR56][R2.64] ;  /* 0x0000003802027981 */ /* 0x000362000c1e1900 */
[----:B------:R-:W-:Y:S05]  /*8800*/  BRA `(.L_x_55) ;  /* 0x0000000000087947 */ /* 0x000fea0003800000 */
.L_x_56:
[----:B------:R-:W-:Y:S02]  /*8810*/  ULDC UR4, c[0x0][0x5a8] ;  /* 0x00016a0000047ab9 */ /* 0x000fe40000000800 */
[----:B-1-3--:R-:W-:-:S07]  /*8820*/  MOV R2, UR4 ;  /* 0x0000000400027c02 */ /* 0x00afce0008000f00 */
.L_x_55:
[----:B-----5:R-:W-:Y:S01]  /*8830*/  ISETP.GT.U32.AND P0, PT, R157, 0x3e, PT ;  /* 0x0000003e9d00780c */ /* 0x020fe20003f04070 */
[----:B------:R-:W-:Y:S01]  /*8840*/  BSSY B0, `(.L_x_57) ;  /* 0x0000007000007945 */ /* 0x000fe20003800000 */
[----:B------:R-:W-:-:S11]  /*8850*/  PRMT R16, RZ, 0x7610, R16 ;  /* 0x00007610ff107816 */ /* 0x000fd60000000010 */
[----:B------:R-:W-:Y:S05]  /*8860*/  @P0 BRA `(.L_x_58) ;  /* 0x0000000000100947 */ /* 0x000fea0003800000 */
[----:B------:R-:W-:-:S03]  /*8870*/  UMOV UR4, 0xffffffff ;  /* 0xffffffff00047882 */ /* 0x000fc60000000000 */
[----:B------:R-:W-:Y:S05]  /*8880*/  BRA.DIV UR4, `(.L_x_59) ;  /* 0x000000de04387947 */ /* 0x000fea000b800000 */
[----:B------:R-:W-:-:S13]  /*8890*/  ELECT P6, URZ, PT ;  /* 0x00000000003f782f */ /* 0x000fda00038c0000 */
.L_x_358:
[----:B------:R-:W-:-:S07]  /*88a0*/  SEL R16, RZ, 0x1, !P6 ;  /* 0x00000001ff107807 */ /* 0x000fce0007000000 */
.L_x_58:
[----:B------:R-:W-:Y:S05]  /*88b0*/  BSYNC B0 ;  /* 0x0000000000007941 */ /* 0x000fea0003800000 */
.L_x_57:
[----:B-1-3--:R-:W-:-:S05]  /*88c0*/  IMAD.U32 R3, RZ, RZ, UR48 ;  /* 0x00000030ff037e24 */ /* 0x00afca000f8e00ff */
[----:B------:R-:W-:-:S13]  /*88d0*/  ISETP.NE.AND P1, PT, R3, 0x3, PT ;  /* 0x000000030300780c */ /* 0x000fda0003f25270 */
[----:B------:R-:W-:Y:S05]  /*88e0*/  @!P1 BRA `(.L_x_60) ;  /* 0x0000000000049947 */ /* 0x000fea0003800000 */
[----:B------:R-:W-:Y:S01]  /*88f0*/  BPT.TRAP 0x1 ;  /* 0x000000040000795c */ /* 0x000fe20000300000 */
.L_x_60:
[----:B------:R-:W-:Y:S02]  /*8900*/  SHF.L.U32 R159, RZ, 0x1f, RZ ;  /* 0x0000001fff9f7819 */ /* 0x000fe400000006ff */
[----:B------:R-:W-:Y:S02]  /*8910*/  FSETP.NEU.AND P0, PT, R0, RZ, PT ;  /* 0x000000ff0000720b */ /* 0x000fe40003f0d000 */
[----:B------:R-:W1:Y:S02]  /*8920*/  SYNCS.PHASECHK.TRANS64.TRYWAIT P2, [UR43+0x384e0], R159 ;  /* 0x0384e09fff0075a7 */ /* 0x000e64000804016b */
[----:B-1----:R-:W-:Y:S09]  /*8930*/  @!P2 BRA `(.L_x_61) ;  /* 0x000000dc0024a947 */ /* 0x002ff20003800000 */
.L_x_359:
[----:B------:R-:W3:Y:S04]  /*8940*/  LDL.LU R3, [R1] ;  /* 0x0000000001037983 */ /* 0x000ee80000300800 */
[----:B------:R-:W4:Y:S04]  /*8950*/  LDL.LU R7, [R1+0x4] ;  /* 0x0000040001077983 */ /* 0x000f280000300800 */
[----:B------:R-:W5:Y:S01]  /*8960*/  LDL.LU R6, [R1+0x8] ;  /* 0x0000080001067983 */ /* 0x000f620000300800 */
[----:B------:R-:W-:Y:S01]  /*8970*/  MOV R8, RZ ;  /* 0x000000ff00087202 */ /* 0x000fe20000000f00 */
[----:B------:R-:W-:Y:S05]  /*8980*/  @P0 WARPSYNC.ALL ;  /* 0x0000000000000948 */ /* 0x000fea0003800000 */
[----:B-1----:R-:W-:Y:S01]  /*8990*/  @P0 LEA R4, R156, UR43, 0x1 ;  /* 0x0000002b9c040c11 */ /* 0x002fe2000f8e08ff */
[----:B------:R-:W-:Y:S04]  /*89a0*/  BSSY B0, `(.L_x_62) ;  /* 0x0000010000007945 */ /* 0x000fe80003800000 */
[----:B------:R-:W1:Y:S02]  /*89b0*/  @P0 LDSM.16.MT88.4 R8, [R4+0x30000] ;  /* 0x030000000408083b */ /* 0x000e640000004200 */
[----:B-1----:R-:W-:-:S02]  /*89c0*/  HADD2.F32 R5, -RZ, R8.H0_H0 ;  /* 0x20000008ff057230 */ /* 0x002fc40000004100 */
[----:B---3--:R-:W-:-:S04]  /*89d0*/  FMUL R3, R3, R2 ;  /* 0x0000000203037220 */ /* 0x008fc80000400000 */
[----:B------:R-:W-:Y:S01]  /*89e0*/  FFMA R5, R5, R0, R3 ;  /* 0x0000000005057223 */ /* 0x000fe20000000003 */
[----:B------:R-:W-:Y:S02]  /*89f0*/  HADD2.F32 R3, -RZ, R8.H1_H1 ;  /* 0x30000008ff037230 */ /* 0x000fe40000004100 */
[-C--:B----4-:R-:W-:Y:S01]  /*8a00*/  FMUL R12, R7, R2.reuse ;  /* 0x00000002070c7220 */ /* 0x090fe20000400000 */
[----:B-----5:R-:W-:-:S03]  /*8a10*/  FMUL R13, R6, R2 ;  /* 0x00000002060d7220 */ /* 0x020fc60000400000 */
[----:B------:R-:W-:-:S05]  /*8a20*/  FFMA R12, R3, R0, R12 ;  /* 0x00000000030c7223 */ /* 0x000fca000000000c */
[----:B------:R-:W-:Y:S02]  /*8a30*/  F2FP.F16.F32.PACK_AB R12, R12, R5 ;  /* 0x000000050c0c723e */ /* 0x000fe400000000ff */
[----:B------:R-:W1:Y:S01]  /*8a40*/  @P0 LDSM.16.MT88.4 R4, [R4+0x30800] ;  /* 0x030800000404083b */ /* 0x000e620000004200 */
[----:B------:R-:W-:Y:S05]  /*8a50*/  @P0 BRA `(.L_x_63) ;  /* 0x0000000000100947 */ /* 0x000fea0003800000 */
[----:B------:R-:W-:Y:S01]  /*8a60*/  IMAD.MOV.U32 R9, RZ, RZ, RZ ;  /* 0x000000ffff097224 */ /* 0x000fe200078e00ff */
[----:B------:R-:W-:Y:S02]  /*8a70*/  CS2R R10, SRZ ;  /* 0x00000000000a7805 */ /* 0x000fe4000001ff00 */
[----:B-1----:R-:W-:Y:S02]  /*8a80*/  CS2R R4, SRZ ;  /* 0x0000000000047805 */ /* 0x002fe4000001ff00 */
[----:B------:R-:W-:-:S07]  /*8a90*/  CS2R R6, SRZ ;  /* 0x0000000000067805 */ /* 0x000fce000001ff00 */
.L_x_63:
[----:B------:R-:W-:Y:S05]  /*8aa0*/  BSYNC B0 ;  /* 0x0000000000007941 */ /* 0x000fea0003800000 */
.L_x_62:
[----:B------:R-:W3:Y:S04]  /*8ab0*/  LDL.LU R164, [R1+0xc] ;  /* 0x00000c0001a47983 */ /* 0x000ee80000300800 */
[----:B------:R-:W4:Y:S04]  /*8ac0*/  LDL.LU R18, [R1+0x10] ;  /* 0x0000100001127983 */ /* 0x000f280000300800 */
[----:B------:R-:W5:Y:S04]  /*8ad0*/  LDL.LU R17, [R1+0x14] ;  /* 0x0000140001117983 */ /* 0x000f680000300800 */
[----:B------:R-:W2:Y:S04]  /*8ae0*/  LDL.LU R15, [R1+0x18] ;  /* 0x00001800010f7983 */ /* 0x000ea80000300800 */
        /* <DEDUP_REMOVED lines=8> */
[----:B------:R-:W2:Y:S01]  /*8b70*/  LDL.LU R155, [R1+0x3c] ;  /* 0x00003c00019b7983 */ /* 0x000ea20000300800 */
[--C-:B------:R-:W-:Y:S01]  /*8b80*/  HADD2.F32 R3, -RZ, R9.reuse.H0_H0 ;  /* 0x20000009ff037230 */ /* 0x100fe20000004100 */
[----:B------:R-:W-:Y:S05]  /*8b90*/  WARPSYNC.ALL ;  /* 0x0000000000007948 */ /* 0x000fea0003800000 */
[----:B------:R-:W-:Y:S01]  /*8ba0*/  FFMA R14, R3, R0, R13 ;  /* 0x00000000030e7223 */ /* 0x000fe2000000000d */
[----:B------:R-:W-:Y:S01]  /*8bb0*/  HADD2.F32 R3, -RZ, R9.H1_H1 ;  /* 0x30000009ff037230 */ /* 0x000fe20000004100 */
[----:B------:R-:W-:Y:S01]  /*8bc0*/  PRMT R16, R16, 0x9910, RZ ;  /* 0x0000991010107816 */ /* 0x000fe200000000ff */
[----:B------:R-:W-:Y:S01]  /*8bd0*/  BSSY B0, `(.L_x_64) ;  /* 0x0000043000007945 */ /* 0x000fe20003800000 */
[----:B---3--:R-:W-:-:S04]  /*8be0*/  FMUL R13, R164, R2 ;  /* 0x00000002a40d7220 */ /* 0x008fc80000400000 */
[----:B------:R-:W-:Y:S01]  /*8bf0*/  FFMA R13, R3, R0, R13 ;  /* 0x00000000030d7223 */ /* 0x000fe2000000000d */
[----:B----4-:R-:W-:-:S04]  /*8c00*/  FMUL R3, R18, R2 ;  /* 0x0000000212037220 */ /* 0x010fc80000400000 */
[----:B------:R-:W-:Y:S01]  /*8c10*/  F2FP.F16.F32.PACK_AB R13, R13, R14 ;  /* 0x0000000e0d0d723e */ /* 0x000fe200000000ff */
[----:B------:R-:W-:-:S05]  /*8c20*/  HADD2.F32 R14, -RZ, R10.H0_H0 ;  /* 0x2000000aff0e7230 */ /* 0x000fca0000004100 */
[----:B------:R-:W-:Y:S01]  /*8c30*/  FFMA R18, R14, R0, R3 ;  /* 0x000000000e127223 */ /* 0x000fe20000000003 */
[----:B------:R-:W-:Y:S02]  /*8c40*/  HADD2.F32 R14, -RZ, R10.H1_H1 ;  /* 0x3000000aff0e7230 */ /* 0x000fe40000004100 */
[----:B-----5:R-:W-:-:S04]  /*8c50*/  FMUL R3, R17, R2 ;  /* 0x0000000211037220 */ /* 0x020fc80000400000 */
[----:B------:R-:W-:Y:S01]  /*8c60*/  FFMA R17, R14, R0, R3 ;  /* 0x000000000e117223 */ /* 0x000fe20000000003 */
[----:B------:R-:W-:Y:S02]  /*8c70*/  HADD2.F32 R14, -RZ, R11.H0_H0 ;  /* 0x2000000bff0e7230 */ /* 0x000fe40000004100 */
[----:B--2---:R-:W-:-:S04]  /*8c80*/  FMUL R3, R15, R2 ;  /* 0x000000020f037220 */ /* 0x004fc80000400000 */
[----:B------:R-:W-:Y:S01]  /*8c90*/  FFMA R15, R14, R0, R3 ;  /* 0x000000000e0f7223 */ /* 0x000fe20000000003 */
[----:B------:R-:W-:Y:S02]  /*8ca0*/  HADD2.F32 R14, -RZ, R11.H1_H1 ;  /* 0x3000000bff0e7230 */ /* 0x000fe40000004100 */
[----:B------:R-:W-:-:S04]  /*8cb0*/  FMUL R3, R163, R2 ;  /* 0x00000002a3037220 */ /* 0x000fc80000400000 */
[----:B------:R-:W-:Y:S01]  /*8cc0*/  FFMA R3, R14, R0, R3 ;  /* 0x000000000e037223 */ /* 0x000fe20000000003 */
[----:B------:R-:W-:-:S04]  /*8cd0*/  F2FP.F16.F32.PACK_AB R14, R17, R18 ;  /* 0x00000012110e723e */ /* 0x000fc800000000ff */
[----:B------:R-:W-:Y:S02]  /*8ce0*/  F2FP.F16.F32.PACK_AB R15, R3, R15 ;  /* 0x0000000f030f723e */ /* 0x000fe400000000ff */
[----:B------:R-:W-:-:S05]  /*8cf0*/  LEA R3, R156, UR43, 0x1 ;  /* 0x0000002b9c037c11 */ /* 0x000fca000f8e08ff */
[----:B------:R1:W-:Y:S02]  /*8d00*/  STSM.16.MT88.4 [R3+0x30000], R12 ;  /* 0x0300000c03007844 */ /* 0x0003e40000004200 */
[--C-:B-1----:R-:W-:Y:S02]  /*8d10*/  HADD2.F32 R13, -RZ, R4.reuse.H1_H1 ;  /* 0x30000004ff0d7230 */ /* 0x102fe40000004100 */
[-C--:B------:R-:W-:Y:S01]  /*8d20*/  FMUL R12, R21, R2.reuse ;  /* 0x00000002150c7220 */ /* 0x080fe20000400000 */
[----:B------:R-:W-:Y:S02]  /*8d30*/  HADD2.F32 R14, -RZ, R4.H0_H0 ;  /* 0x20000004ff0e7230 */ /* 0x000fe40000004100 */
[----:B------:R-:W-:Y:S01]  /*8d40*/  FMUL R15, R152, R2 ;  /* 0x00000002980f7220 */ /* 0x000fe20000400000 */
[-C--:B------:R-:W-:Y:S01]  /*8d50*/  FFMA R21, R13, R0.reuse, R12 ;  /* 0x000000000d157223 */ /* 0x080fe2000000000c */
[--C-:B------:R-:W-:Y:S02]  /*8d60*/  HADD2.F32 R13, -RZ, R5.reuse.H1_H1 ;  /* 0x30000005ff0d7230 */ /* 0x100fe40000004100 */
[----:B------:R-:W-:Y:S01]  /*8d70*/  FFMA R152, R14, R0, R15 ;  /* 0x000000000e987223 */ /* 0x000fe2000000000f */
[----:B------:R-:W-:Y:S01]  /*8d80*/  FMUL R12, R19, R2 ;  /* 0x00000002130c7220 */ /* 0x000fe20000400000 */
[----:B------:R-:W-:-:S02]  /*8d90*/  HADD2.F32 R14, -RZ, R5.H0_H0 ;  /* 0x20000005ff0e7230 */ /* 0x000fc40000004100 */
[----:B------:R-:W-:Y:S01]  /*8da0*/  FMUL R15, R20, R2 ;  /* 0x00000002140f7220 */ /* 0x000fe20000400000 */
[-C--:B------:R-:W-:Y:S01]  /*8db0*/  FFMA R19, R13, R0.reuse, R12 ;  /* 0x000000000d137223 */ /* 0x080fe2000000000c */
[--C-:B------:R-:W-:Y:S02]  /*8dc0*/  HADD2.F32 R13, -RZ, R6.reuse.H1_H1 ;  /* 0x30000006ff0d7230 */ /* 0x100fe40000004100 */
[----:B------:R-:W-:Y:S01]  /*8dd0*/  FFMA R20, R14, R0, R15 ;  /* 0x000000000e147223 */ /* 0x000fe2000000000f */
[-C--:B------:R-:W-:Y:S01]  /*8de0*/  FMUL R12, R161, R2.reuse ;  /* 0x00000002a10c7220 */ /* 0x080fe20000400000 */
[----:B------:R-:W-:Y:S02]  /*8df0*/  HADD2.F32 R14, -RZ, R6.H0_H0 ;  /* 0x20000006ff0e7230 */ /* 0x000fe40000004100 */
[----:B------:R-:W-:Y:S01]  /*8e00*/  FMUL R15, R162, R2 ;  /* 0x00000002a20f7220 */ /* 0x000fe20000400000 */
[----:B------:R-:W-:Y:S01]  /*8e10*/  FFMA R17, R13, R0, R12 ;  /* 0x000000000d117223 */ /* 0x000fe2000000000c */
[----:B------:R-:W-:-:S02]  /*8e20*/  HADD2.F32 R13, -RZ, R7.H0_H0 ;  /* 0x20000007ff0d7230 */ /* 0x000fc40000004100 */
[----:B------:R-:W-:Y:S01]  /*8e30*/  FFMA R18, R14, R0, R15 ;  /* 0x000000000e127223 */ /* 0x000fe2000000000f */
[----:B------:R-:W-:Y:S02]  /*8e40*/  HADD2.F32 R12, -RZ, R7.H1_H1 ;  /* 0x30000007ff0c7230 */ /* 0x000fe40000004100 */
[-C--:B------:R-:W-:Y:S01]  /*8e50*/  FMUL R14, R160, R2.reuse ;  /* 0x00000002a00e7220 */ /* 0x080fe20000400000 */
[----:B------:R-:W-:Y:S01]  /*8e60*/  FMUL R15, R155, R2 ;  /* 0x000000029b0f7220 */ /* 0x000fe20000400000 */
[----:B------:R-:W-:Y:S02]  /*8e70*/  MOV R155, R16 ;  /* 0x00000010009b7202 */ /* 0x000fe40000000f00 */
[-C--:B------:R-:W-:Y:S01]  /*8e80*/  FFMA R16, R13, R0.reuse, R14 ;  /* 0x000000000d107223 */ /* 0x080fe2000000000e */
[----:B------:R-:W-:Y:S01]  /*8e90*/  FFMA R15, R12, R0, R15 ;  /* 0x000000000c0f7223 */ /* 0x000fe2000000000f */
[----:B------:R-:W-:Y:S02]  /*8ea0*/  F2FP.F16.F32.PACK_AB R12, R21, R152 ;  /* 0x00000098150c723e */ /* 0x000fe400000000ff */
[----:B------:R-:W-:-:S02]  /*8eb0*/  F2FP.F16.F32.PACK_AB R13, R19, R20 ;  /* 0x00000014130d723e */ /* 0x000fc400000000ff */
[----:B------:R-:W-:Y:S02]  /*8ec0*/  F2FP.F16.F32.PACK_AB R14, R17, R18 ;  /* 0x00000012110e723e */ /* 0x000fe400000000ff */
[----:B------:R-:W-:Y:S02]  /*8ed0*/  F2FP.F16.F32.PACK_AB R15, R15, R16 ;  /* 0x000000100f0f723e */ /* 0x000fe400000000ff */
[----:B------:R-:W-:-:S03]  /*8ee0*/  ISETP.NE.AND P2, PT, R155, RZ, PT ;  /* 0x000000ff9b00720c */ /* 0x000fc60003f45270 */
[----:B------:R1:W-:Y:S01]  /*8ef0*/  STSM.16.MT88.4 [R3+0x30800], R12 ;  /* 0x0308000c03007844 */ /* 0x0003e20000004200 */
[----:B------:R-:W-:Y:S01]  /*8f00*/  @!PT LDS RZ, [RZ] ;  /* 0x00000000fffff984 */ /* 0x000fe20000000800 */
[----:B------:R-:W-:Y:S01]  /*8f10*/  @!PT LDS RZ, [RZ] ;  /* 0x00000000fffff984 */ /* 0x000fe20000000800 */
[----:B------:R-:W-:Y:S01]  /*8f20*/  @!PT LDS RZ, [RZ] ;  /* 0x00000000fffff984 */ /* 0x000fe20000000800 */
[----:B------:R-:W-:Y:S01]  /*8f30*/  @!PT LDS RZ, [RZ] ;  /* 0x00000000fffff984 */ /* 0x000fe20000000800 */
[----:B------:R2:W-:Y:S06]  /*8f40*/  MEMBAR.ALL.CTA ;  /* 0x0000000000007992 */ /* 0x0005ec0000008000 */
[----:B--2---:R-:W2:Y:S02]  /*8f50*/  FENCE.VIEW.ASYNC.S ;  /* 0x00000000000073c6 */ /* 0x004ea40000000000 */
[----:B--2---:R-:W-:Y:S06]  /*8f60*/  BAR.SYNC.DEFER_BLOCKING 0x1, 0x100 ;  /* 0x0044000000007b1d */ /* 0x004fec0000010000 */
[----:B------:R-:W-:Y:S05]  /*8f70*/  @!P2 BRA `(.L_x_65) ;  /* 0x000000000020a947 */ /* 0x000fea0003800000 */
[----:B------:R-:W-:Y:S02]  /*8f80*/  UIADD3 UR44, UR43, 0x30000, URZ ;  /* 0x000300002b2c7890 */ /* 0x000fe4000fffe03f */
[----:B------:R-:W-:Y:S02]  /*8f90*/  UIADD3 UR5, UR45, 0x40, URZ ;  /* 0x000000402d057890 */ /* 0x000fe4000fffe03f */
[----:B------:R-:W-:Y:S01]  /*8fa0*/  UIADD3 UR4, UR43, 0x31000, URZ ;  /* 0x000310002b047890 */ /* 0x000fe2000fffe03f */
[----:B------:R-:W-:-:S04]  /*8fb0*/  UMOV UR6, UR46 ;  /* 0x0000002e00067c82 */ /* 0x000fc80008000000 */
[----:B------:R2:W-:Y:S04]  /*8fc0*/  UTMASTG.2D [UR44], [UR58] ;  /* 0x0000002c3a0073b5 */ /* 0x0005e80008008000 */
[----:B------:R2:W-:Y:S01]  /*8fd0*/  UTMASTG.2D [UR4], [UR58] ;  /* 0x000000043a0073b5 */ /* 0x0005e20008008000 */
[----:B------:R0:W-:Y:S01]  /*8fe0*/  UTMACMDFLUSH ;  /* 0x00000000000079b7 */ /* 0x0001e20000000000 */
[----:B--2---:R-:W-:-:S04]  /*8ff0*/  DEPBAR.LE SB0, 0x1 ;  /* 0x000080400000791a */ /* 0x004fc80000000000 */
.L_x_65:
[----:B------:R-:W-:Y:S05]  /*9000*/  BSYNC B0 ;  /* 0x0000000000007941 */ /* 0x000fea0003800000 */
.L_x_64:
[----:B------:R-:W-:Y:S01]  /*9010*/  BAR.SYNC.DEFER_BLOCKING 0x1, 0x100 ;  /* 0x0044000000007b1d */ /* 0x000fe20000010000 */
[----:B------:R-:W-:-:S13]  /*9020*/  ISETP.NE.AND P3, PT, RZ, UR36, PT ;  /* 0x00000024ff007c0c */ /* 0x000fda000bf65270 */
[----:B------:R-:W-:Y:S05]  /*9030*/  @!P3 BRA `(.L_x_66) ;  /* 0x000000000024b947 */ /* 0x000fea0003800000 */
[----:B------:R-:W-:Y:S05]  /*9040*/  @!P1 BRA `(.L_x_67) ;  /* 0x0000000000049947 */ /* 0x000fea0003800000 */
[----:B------:R-:W-:Y:S01]  /*9050*/  BPT.TRAP 0x1 ;  /* 0x000000040000795c */ /* 0x000fe20000300000 */
.L_x_67:
[----:B------:R-:W-:Y:S02]  /*9060*/  ULEA UR4, UR60, UR43, 0x3 ;  /* 0x0000002b3c047291 */ /* 0x000fe4000f8e183f */
[----:B------:R-:W-:Y:S02]  /*9070*/  UIADD3 UR60, UR60, 0x1, URZ ;  /* 0x000000013c3c7890 */ /* 0x000fe4000fffe03f */
[----:B------:R-:W-:Y:S02]  /*9080*/  UIADD3 UR4, UR4, 0x38500, URZ ;  /* 0x0003850004047890 */ /* 0x000fe4000fffe03f */
[----:B------:R-:W-:Y:S02]  /*9090*/  UISETP.NE.AND UP0, UPT, UR60, 0x4, UPT ;  /* 0x000000043c00788c */ /* 0x000fe4000bf05270 */
[----:B------:R-:W-:Y:S02]  /*90a0*/  UPRMT UR4, UR42, 0x654, UR4 ;  /* 0x000006542a047896 */ /* 0x000fe40008000004 */
[----:B------:R-:W-:-:S07]  /*90b0*/  USEL UR60, UR60, URZ, UP0 ;  /* 0x0000003f3c3c7287 */ /* 0x000fce0008000000 */
[----:B------:R-:W-:Y:S05]  /*90c0*/  SYNCS.ARRIVE.TRANS64.RED.A1T0 RZ, [UR4], RZ ;  /* 0x000000ffffff79a7 */ /* 0x000fea0008100404 */
.L_x_66:
[----:B------:R-:W-:Y:S05]  /*90d0*/  @!P1 BRA `(.L_x_68) ;  /* 0x0000000000049947 */ /* 0x000fea0003800000 */
[----:B------:R-:W-:Y:S01]  /*90e0*/  BPT.TRAP 0x1 ;  /* 0x000000040000795c */ /* 0x000fe20000300000 */
.L_x_68:
[----:B------:R-:W2:Y:S02]  /*90f0*/  SYNCS.PHASECHK.TRANS64.TRYWAIT P3, [UR43+0x384e8], R159 ;  /* 0x0384e89fff0075a7 */ /* 0x000ea4000806016b */
[----:B--2---:R-:W-:Y:S05]  /*9100*/  @!P3 BRA `(.L_x_69) ;  /* 0x000000d40048b947 */ /* 0x004fea0003800000 */
.L_x_360:
[----:B------:R-:W-:Y:S05]  /*9110*/  @P0 WARPSYNC.ALL ;  /* 0x0000000000000948 */ /* 0x000fea0003800000 */
[----:B------:R-:W2:Y:S01]  /*9120*/  @P0 LDSM.16.MT88.4 R8, [R3+0x32000] ;  /* 0x032000000308083b */ /* 0x000ea20000004200 */
[-C--:B------:R-:W-:Y:S01]  /*9130*/  FMUL R28, R28, R2.reuse ;  /* 0x000000021c1c7220 */ /* 0x080fe20000400000 */
[-C--:B------:R-:W-:Y:S01]  /*9140*/  FMUL R29, R29, R2.reuse ;  /* 0x000000021d1d7220 */ /* 0x080fe20000400000 */
[-C--:B------:R-:W-:Y:S01]  /*9150*/  FMUL R24, R24, R2.reuse ;  /* 0x0000000218187220 */ /* 0x080fe20000400000 */
[----:B------:R-:W3:Y:S01]  /*9160*/  @P0 LDSM.16.MT88.4 R4, [R3+0x32800] ;  /* 0x032800000304083b */ /* 0x000ee20000004200 */
[-C--:B------:R-:W-:Y:S01]  /*9170*/  FMUL R26, R26, R2.reuse ;  /* 0x000000021a1a7220 */ /* 0x080fe20000400000 */
[-C--:B------:R-:W-:Y:S01]  /*9180*/  FMUL R30, R30, R2.reuse ;  /* 0x000000021e1e7220 */ /* 0x080fe20000400000 */
[-C--:B------:R-:W-:Y:S01]  /*9190*/  FMUL R25, R25, R2.reuse ;  /* 0x0000000219197220 */ /* 0x080fe20000400000 */
[-C--:B------:R-:W-:Y:S01]  /*91a0*/  FMUL R27, R27, R2.reuse ;  /* 0x000000021b1b7220 */ /* 0x080fe20000400000 */
[-C--:B-1----:R-:W-:Y:S01]  /*91b0*/  FMUL R15, R31, R2.reuse ;  /* 0x000000021f0f7220 */ /* 0x082fe20000400000 */
[----:B------:R-:W-:Y:S05]  /*91c0*/  WARPSYNC.ALL ;  /* 0x0000000000007948 */ /* 0x000fea0003800000 */
[-C--:B------:R-:W-:Y:S01]  /*91d0*/  FMUL R32, R32, R2.reuse ;  /* 0x0000000220207220 */ /* 0x080fe20000400000 */
[-C--:B------:R-:W-:Y:S01]  /*91e0*/  FMUL R33, R33, R2.reuse ;  /* 0x0000000221217220 */ /* 0x080fe20000400000 */
[-C--:B------:R-:W-:Y:S01]  /*91f0*/  FMUL R34, R34, R2.reuse ;  /* 0x0000000222227220 */ /* 0x080fe20000400000 */
[-C--:B------:R-:W-:Y:S01]  /*9200*/  FMUL R35, R35, R2.reuse ;  /* 0x0000000223237220 */ /* 0x080fe20000400000 */
[-C--:B------:R-:W-:Y:S01]  /*9210*/  FMUL R36, R36, R2.reuse ;  /* 0x0000000224247220 */ /* 0x080fe20000400000 */
[-C--:B------:R-:W-:Y:S01]  /*9220*/  FMUL R37, R37, R2.reuse ;  /* 0x0000000225257220 */ /* 0x080fe20000400000 */
[-C--:B------:R-:W-:Y:S01]  /*9230*/  FMUL R38, R38, R2.reuse ;  /* 0x0000000226267220 */ /* 0x080fe20000400000 */
[----:B------:R-:W-:Y:S01]  /*9240*/  FMUL R39, R39, R2 ;  /* 0x0000000227277220 */ /* 0x000fe20000400000 */
[----:B------:R-:W-:Y:S01]  /*9250*/  BSSY B0, `(.L_x_70) ;  /* 0x000003d000007945 */ /* 0x000fe20003800000 */
[----:B--2---:R-:W-:-:S02]  /*9260*/  HADD2.F32 R14, -RZ, R10.H0_H0 ;  /* 0x2000000aff0e7230 */ /* 0x004fc40000004100 */
[----:B------:R-:W-:Y:S02]  /*9270*/  HADD2.F32 R12, -RZ, R8.H0_H0 ;  /* 0x20000008ff0c7230 */ /* 0x000fe40000004100 */
[--C-:B------:R-:W-:Y:S02]  /*9280*/  HADD2.F32 R13, -RZ, R9.reuse.H0_H0 ;  /* 0x20000009ff0d7230 */ /* 0x100fe40000004100 */
[-C--:B------:R-:W-:Y:S01]  /*9290*/  FFMA R28, R14, R0.reuse, R28 ;  /* 0x000000000e1c7223 */ /* 0x080fe2000000001c */
[----:B------:R-:W-:Y:S02]  /*92a0*/  HADD2.F32 R14, -RZ, R10.H1_H1 ;  /* 0x3000000aff0e7230 */ /* 0x000fe40000004100 */
[-C--:B------:R-:W-:Y:S01]  /*92b0*/  FFMA R24, R12, R0.reuse, R24 ;  /* 0x000000000c187223 */ /* 0x080fe20000000018 */
[----:B------:R-:W-:Y:S02]  /*92c0*/  HADD2.F32 R12, -RZ, R8.H1_H1 ;  /* 0x30000008ff0c7230 */ /* 0x000fe40000004100 */
[----:B------:R-:W-:Y:S01]  /*92d0*/  FFMA R26, R13, R0, R26 ;  /* 0x000000000d1a7223 */ /* 0x000fe2000000001a */
[----:B------:R-:W-:-:S02]  /*92e0*/  HADD2.F32 R13, -RZ, R9.H1_H1 ;  /* 0x30000009ff0d7230 */ /* 0x000fc40000004100 */
[-C--:B------:R-:W-:Y:S01]  /*92f0*/  FFMA R29, R14, R0.reuse, R29 ;  /* 0x000000000e1d7223 */ /* 0x080fe2000000001d */
[--C-:B------:R-:W-:Y:S02]  /*9300*/  HADD2.F32 R14, -RZ, R11.reuse.H0_H0 ;  /* 0x2000000bff0e7230 */ /* 0x100fe40000004100 */
[-C--:B------:R-:W-:Y:S01]  /*9310*/  FFMA R12, R12, R0.reuse, R25 ;  /* 0x000000000c0c7223 */ /* 0x080fe20000000019 */
[-C--:B------:R-:W-:Y:S02]  /*9320*/  FFMA R13, R13, R0.reuse, R27 ;  /* 0x000000000d0d7223 */ /* 0x080fe4000000001b */
[----:B------:R-:W-:Y:S01]  /*9330*/  FFMA R30, R14, R0, R30 ;  /* 0x000000000e1e7223 */ /* 0x000fe2000000001e */
[----:B------:R-:W-:Y:S01]  /*9340*/  HADD2.F32 R14, -RZ, R11.H1_H1 ;  /* 0x3000000bff0e7230 */ /* 0x000fe20000004100 */
[----:B------:R-:W-:Y:S02]  /*9350*/  F2FP.F16.F32.PACK_AB R12, R12, R24 ;  /* 0x000000180c0c723e */ /* 0x000fe400000000ff */
[----:B------:R-:W-:-:S02]  /*9360*/  F2FP.F16.F32.PACK_AB R13, R13, R26 ;  /* 0x0000001a0d0d723e */ /* 0x000fc400000000ff */
[----:B------:R-:W-:Y:S01]  /*9370*/  FFMA R15, R14, R0, R15 ;  /* 0x000000000e0f7223 */ /* 0x000fe2000000000f */
[----:B------:R-:W-:-:S04]  /*9380*/  F2FP.F16.F32.PACK_AB R14, R29, R28 ;  /* 0x0000001c1d0e723e */ /* 0x000fc800000000ff */
[----:B------:R-:W-:-:S05]  /*9390*/  F2FP.F16.F32.PACK_AB R15, R15, R30 ;  /* 0x0000001e0f0f723e */ /* 0x000fca00000000ff */
[----:B------:R3:W-:Y:S02]  /*93a0*/  STSM.16.MT88.4 [R3+0x32000], R12 ;  /* 0x0320000c03007844 */ /* 0x0007e40000004200 */
[--C-:B---3--:R-:W-:Y:S02]  /*93b0*/  HADD2.F32 R13, -RZ, R4.reuse.H0_H0 ;  /* 0x20000004ff0d7230 */ /* 0x108fe40000004100 */
[----:B------:R-:W-:-:S03]  /*93c0*/  HADD2.F32 R12, -RZ, R4.H1_H1 ;  /* 0x30000004ff0c7230 */ /* 0x000fc60000004100 */
[-C--:B------:R-:W-:Y:S01]  /*93d0*/  FFMA R32, R13, R0.reuse, R32 ;  /* 0x000000000d207223 */ /* 0x080fe20000000020 */
[--C-:B------:R-:W-:Y:S02]  /*93e0*/  HADD2.F32 R13, -RZ, R5.reuse.H0_H0 ;  /* 0x20000005ff0d7230 */ /* 0x100fe40000004100 */
[-C--:B------:R-:W-:Y:S01]  /*93f0*/  FFMA R33, R12, R0.reuse, R33 ;  /* 0x000000000c217223 */ /* 0x080fe20000000021 */
[----:B------:R-:W-:Y:S02]  /*9400*/  HADD2.F32 R12, -RZ, R5.H1_H1 ;  /* 0x30000005ff0c7230 */ /* 0x000fe40000004100 */
[-C--:B------:R-:W-:Y:S01]  /*9410*/  FFMA R34, R13, R0.reuse, R34 ;  /* 0x000000000d227223 */ /* 0x080fe20000000022 */
[--C-:B------:R-:W-:Y:S02]  /*9420*/  HADD2.F32 R13, -RZ, R6.reuse.H0_H0 ;  /* 0x20000006ff0d7230 */ /* 0x100fe40000004100 */
[----:B------:R-:W-:Y:S01]  /*9430*/  FFMA R35, R12, R0, R35 ;  /* 0x000000000c237223 */ /* 0x000fe20000000023 */
[----:B------:R-:W-:-:S02]  /*9440*/  HADD2.F32 R12, -RZ, R6.H1_H1 ;  /* 0x30000006ff0c7230 */ /* 0x000fc40000004100 */
[-C--:B------:R-:W-:Y:S01]  /*9450*/  FFMA R36, R13, R0.reuse, R36 ;  /* 0x000000000d247223 */ /* 0x080fe20000000024 */
[--C-:B------:R-:W-:Y:S02]  /*9460*/  HADD2.F32 R13, -RZ, R7.reuse.H0_H0 ;  /* 0x20000007ff0d7230 */ /* 0x100fe40000004100 */
[-C--:B------:R-:W-:Y:S01]  /*9470*/  FFMA R14, R12, R0.reuse, R37 ;  /* 0x000000000c0e7223 */ /* 0x080fe20000000025 */
[----:B------:R-:W-:Y:S02]  /*9480*/  HADD2.F32 R12, -RZ, R7.H1_H1 ;  /* 0x30000007ff0c7230 */ /* 0x000fe40000004100 */
[----:B------:R-:W-:Y:S01]  /*9490*/  FFMA R38, R13, R0, R38 ;  /* 0x000000000d267223 */ /* 0x000fe20000000026 */
[----:B------:R-:W-:Y:S02]  /*94a0*/  F2FP.F16.F32.PACK_AB R13, R35, R34 ;  /* 0x00000022230d723e */ /* 0x000fe400000000ff */
[----:B------:R-:W-:Y:S01]  /*94b0*/  FFMA R15, R12, R0, R39 ;  /* 0x000000000c0f7223 */ /* 0x000fe20000000027 */
[----:B------:R-:W-:-:S02]  /*94c0*/  F2FP.F16.F32.PACK_AB R12, R33, R32 ;  /* 0x00000020210c723e */ /* 0x000fc400000000ff */
[----:B------:R-:W-:Y:S02]  /*94d0*/  F2FP.F16.F32.PACK_AB R14, R14, R36 ;  /* 0x000000240e0e723e */ /* 0x000fe400000000ff */
[----:B------:R-:W-:-:S05]  /*94e0*/  F2FP.F16.F32.PACK_AB R15, R15, R38 ;  /* 0x000000260f0f723e */ /* 0x000fca00000000ff */
        /* <DEDUP_REMOVED lines=11> */
[----:B------:R-:W-:Y:S02]  /*95a0*/  UIADD3 UR9, UR45, 0xc0, URZ ;  /* 0x000000c02d097890 */ /* 0x000fe4000fffe03f */
[----:B------:R-:W-:Y:S01]  /*95b0*/  UIADD3 UR8, UR43, 0x33000, URZ ;  /* 0x000330002b087890 */ /* 0x000fe2000fffe03f */
[----:B------:R-:W-:Y:S01]  /*95c0*/  UMOV UR6, UR46 ;  /* 0x0000002e00067c82 */ /* 0x000fe20008000000 */
[----:B------:R-:W-:-:S03]  /*95d0*/  UMOV UR10, UR46 ;  /* 0x0000002e000a7c82 */ /* 0x000fc60008000000 */
[----:B------:R2:W-:Y:S04]  /*95e0*/  UTMASTG.2D [UR4], [UR58] ;  /* 0x000000043a0073b5 */ /* 0x0005e80008008000 */
[----:B------:R2:W-:Y:S01]  /*95f0*/  UTMASTG.2D [UR8], [UR58] ;  /* 0x000000083a0073b5 */ /* 0x0005e20008008000 */
[----:B------:R0:W-:Y:S01]  /*9600*/  UTMACMDFLUSH ;  /* 0x00000000000079b7 */ /* 0x0001e20000000000 */
[----:B--2---:R-:W-:-:S04]  /*9610*/  DEPBAR.LE SB0, 0x1 ;  /* 0x000080400000791a */ /* 0x004fc80000000000 */
.L_x_71:
[----:B------:R-:W-:Y:S05]  /*9620*/  BSYNC B0 ;  /* 0x0000000000007941 */ /* 0x000fea0003800000 */
.L_x_70:
[----:B------:R-:W-:Y:S06]  /*9630*/  BAR.SYNC.DEFER_BLOCKING 0x1, 0x100 ;  /* 0x0044000000007b1d */ /* 0x000fec0000010000 */
[----:B------:R-:W-:Y:S05]  /*9640*/  @!P1 BRA `(.L_x_72) ;  /* 0x0000000000049947 */ /* 0x000fea0003800000 */
[----:B------:R-:W-:Y:S01]  /*9650*/  BPT.TRAP 0x1 ;  /* 0x000000040000795c */ /* 0x000fe20000300000 */
.L_x_72:
[----:B------:R-:W-:-:S04]  /*9660*/  ULEA UR4, UR60, UR43, 0x3 ;  /* 0x0000002b3c047291 */ /* 0x000fc8000f8e183f */
[----:B------:R-:W-:-:S04]  /*9670*/  UIADD3 UR4, UR4, 0x38500, URZ ;  /* 0x0003850004047890 */ /* 0x000fc8000fffe03f */
[----:B------:R-:W-:-:S09]  /*9680*/  UPRMT UR4, UR42, 0x654, UR4 ;  /* 0x000006542a047896 */ /* 0x000fd20008000004 */
[----:B------:R-:W-:Y:S01]  /*9690*/  SYNCS.ARRIVE.TRANS64.RED.A1T0 RZ, [UR4], RZ ;  /* 0x000000ffffff79a7 */ /* 0x000fe20008100404 */
[----:B------:R-:W-:Y:S05]  /*96a0*/  @!P1 BRA `(.L_x_73) ;  /* 0x0000000000049947 */ /* 0x000fea0003800000 */
[----:B------:R-:W-:Y:S01]  /*96b0*/  BPT.TRAP 0x1 ;  /* 0x000000040000795c */ /* 0x000fe20000300000 */
.L_x_73:
[----:B------:R-:W2:Y:S02]  /*96c0*/  SYNCS.PHASECHK.TRANS64.TRYWAIT P3, [UR43+0x384f0], R159 ;  /* 0x0384f09fff0075a7 */ /* 0x000ea4000806016b */
[----:B--2---:R-:W-:Y:S05]  /*96d0*/  @!P3 BRA `(.L_x_74) ;  /* 0x000000cc00ecb947 */ /* 0x004fea0003800000 */
.L_x_361:
[----:B-1----:R-:W2:Y:S04]  /*96e0*/  LDL.LU R12, [R1+0x40] ;  /* 0x00004000010c7983 */ /* 0x002ea80000300800 */
[----:B------:R-:W3:Y:S04]  /*96f0*/  LDL.LU R31, [R1+0x44] ;  /* 0x00004400011f7983 */ /* 0x000ee80000300800 */
[----:B------:R-:W4:Y:S04]  /*9700*/  LDL.LU R15, [R1+0x48] ;  /* 0x00004800010f7983 */ /* 0x000f280000300800 */
[----:B------:R-:W5:Y:S04]  /*9710*/  LDL.LU R30, [R1+0x4c] ;  /* 0x00004c00011e7983 */ /* 0x000f680000300800 */
        /* <DEDUP_REMOVED lines=11> */
[----:B------:R-:W5:Y:S01]  /*97d0*/  LDL.LU R19, [R1+0x7c] ;  /* 0x00007c0001137983 */ /* 0x000f620000300800 */
[----:B------:R-:W-:Y:S05]  /*97e0*/  @P0 WARPSYNC.ALL ;  /* 0x0000000000000948 */ /* 0x000fea0003800000 */
[----:B------:R-:W1:Y:S04]  /*97f0*/  @P0 LDSM.16.MT88.4 R8, [R3+0x34000] ;  /* 0x034000000308083b */ /* 0x000e680000004200 */
[----:B------:R-:W5:Y:S01]  /*9800*/  @P0 LDSM.16.MT88.4 R4, [R3+0x34800] ;  /* 0x034800000304083b */ /* 0x000f620000004200 */
[----:B------:R-:W-:Y:S05]  /*9810*/  WARPSYNC.ALL ;  /* 0x0000000000007948 */ /* 0x000fea0003800000 */
[----:B------:R-:W-:Y:S01]  /*9820*/  BSSY B0, `(.L_x_75) ;  /* 0x000004d000007945 */ /* 0x000fe20003800000 */
[----:B--2---:R-:W-:Y:S01]  /*9830*/  FMUL R13, R12, R2 ;  /* 0x000000020c0d7220 */ /* 0x004fe20000400000 */
[----:B-1----:R-:W-:-:S05]  /*9840*/  HADD2.F32 R12, -RZ, R8.H0_H0 ;  /* 0x20000008ff0c7230 */ /* 0x002fca0000004100 */
[----:B------:R-:W-:Y:S01]  /*9850*/  FFMA R14, R12, R0, R13 ;  /* 0x000000000c0e7223 */ /* 0x000fe2000000000d */
[----:B------:R-:W-:Y:S02]  /*9860*/  HADD2.F32 R12, -RZ, R8.H1_H1 ;  /* 0x30000008ff0c7230 */ /* 0x000fe40000004100 */
[----:B---3--:R-:W-:-:S04]  /*9870*/  FMUL R13, R31, R2 ;  /* 0x000000021f0d7220 */ /* 0x008fc80000400000 */
[----:B------:R-:W-:Y:S01]  /*9880*/  FFMA R12, R12, R0, R13 ;  /* 0x000000000c0c7223 */ /* 0x000fe2000000000d */
[----:B------:R-:W-:-:S04]  /*9890*/  HADD2.F32 R13, -RZ, R9.H0_H0 ;  /* 0x20000009ff0d7230 */ /* 0x000fc80000004100 */
[----:B------:R-:W-:Y:S01]  /*98a0*/  F2FP.F16.F32.PACK_AB R12, R12, R14 ;  /* 0x0000000e0c0c723e */ /* 0x000fe200000000ff */
[----:B----4-:R-:W-:-:S04]  /*98b0*/  FMUL R14, R15, R2 ;  /* 0x000000020f0e7220 */ /* 0x010fc80000400000 */
[----:B------:R-:W-:Y:S01]  /*98c0*/  FFMA R15, R13, R0, R14 ;  /* 0x000000000d0f7223 */ /* 0x000fe2000000000e */
[----:B------:R-:W-:Y:S02]  /*98d0*/  HADD2.F32 R13, -RZ, R9.H1_H1 ;  /* 0x30000009ff0d7230 */ /* 0x000fe40000004100 */
[----:B-----5:R-:W-:-:S04]  /*98e0*/  FMUL R14, R30, R2 ;  /* 0x000000021e0e7220 */ /* 0x020fc80000400000 */
[----:B------:R-:W-:Y:S01]  /*98f0*/  FFMA R13, R13, R0, R14 ;  /* 0x000000000d0d7223 */ /* 0x000fe2000000000e */
[----:B------:R-:W-:-:S04]  /*9900*/  HADD2.F32 R14, -RZ, R10.H0_H0 ;  /* 0x2000000aff0e7230 */ /* 0x000fc80000004100 */
[----:B------:R-:W-:Y:S01]  /*9910*/  F2FP.F16.F32.PACK_AB R13, R13, R15 ;  /* 0x0000000f0d0d723e */ /* 0x000fe200000000ff */
[----:B------:R-:W-:-:S04]  /*9920*/  FMUL R15, R18, R2 ;  /* 0x00000002120f7220 */ /* 0x000fc80000400000 */
[----:B------:R-:W-:Y:S01]  /*9930*/  FFMA R18, R14, R0, R15 ;  /* 0x000000000e127223 */ /* 0x000fe2000000000f */
[----:B------:R-:W-:Y:S02]  /*9940*/  HADD2.F32 R14, -RZ, R10.H1_H1 ;  /* 0x3000000aff0e7230 */ /* 0x000fe40000004100 */
[----:B------:R-:W-:-:S04]  /*9950*/  FMUL R15, R17, R2 ;  /* 0x00000002110f7220 */ /* 0x000fc80000400000 */
[----:B------:R-:W-:Y:S01]  /*9960*/  FFMA R17, R14, R0, R15 ;  /* 0x000000000e117223 */ /* 0x000fe2000000000f */
[----:B------:R-:W-:Y:S02]  /*9970*/  HADD2.F32 R14, -RZ, R11.H0_H0 ;  /* 0x2000000bff0e7230 */ /* 0x000fe40000004100 */
[----:B------:R-:W-:-:S04]  /*9980*/  FMUL R15, R16, R2 ;  /* 0x00000002100f7220 */ /* 0x000fc80000400000 */
[----:B------:R-:W-:Y:S01]  /*9990*/  FFMA R16, R14, R0, R15 ;  /* 0x000000000e107223 */ /* 0x000fe2000000000f */
[----:B------:R-:W-:Y:S02]  /*99a0*/  HADD2.F32 R14, -RZ, R11.H1_H1 ;  /* 0x3000000bff0e7230 */ /* 0x000fe40000004100 */
[----:B------:R-:W-:-:S04]  /*99b0*/  FMUL R15, R29, R2 ;  /* 0x000000021d0f7220 */ /* 0x000fc80000400000 */
[----:B------:R-:W-:Y:S01]  /*99c0*/  FFMA R15, R14, R0, R15 ;  /* 0x000000000e0f7223 */ /* 0x000fe2000000000f */
[----:B------:R-:W-:Y:S01]  /*99d0*/  F2FP.F16.F32.PACK_AB R14, R17, R18 ;  /* 0x00000012110e723e */ /* 0x000fe200000000ff */
[-C--:B------:R-:W-:Y:S01]  /*99e0*/  FMUL R18, R28, R2.reuse ;  /* 0x000000021c127220 */ /* 0x080fe20000400000 */
[----:B------:R-:W-:Y:S02]  /*99f0*/  FMUL R17, R19, R2 ;  /* 0x0000000213117220 */ /* 0x000fe40000400000 */
[----:B------:R-:W-:Y:S01]  /*9a00*/  F2FP.F16.F32.PACK_AB R15, R15, R16 ;  /* 0x000000100f0f723e */ /* 0x000fe200000000ff */
[----:B------:R-:W-:Y:S02]  /*9a10*/  HADD2.F32 R16, -RZ, R6.H0_H0 ;  /* 0x20000006ff107230 */ /* 0x000fe40000004100 */
[----:B------:R-:W-:Y:S02]  /*9a20*/  HADD2.F32 R19, -RZ, R7.H0_H0 ;  /* 0x20000007ff137230 */ /* 0x000fe40000004100 */
[----:B------:R1:W-:Y:S02]  /*9a30*/  STSM.16.MT88.4 [R3+0x34000], R12 ;  /* 0x0340000c03007844 */ /* 0x0003e40000004200 */
[----:B-1----:R-:W-:-:S02]  /*9a40*/  HADD2.F32 R12, -RZ, R4.H0_H0 ;  /* 0x20000004ff0c7230 */ /* 0x002fc40000004100 */
[-C--:B------:R-:W-:Y:S01]  /*9a50*/  FMUL R15, R21, R2.reuse ;  /* 0x00000002150f7220 */ /* 0x080fe20000400000 */
[----:B------:R-:W-:Y:S02]  /*9a60*/  HADD2.F32 R13, -RZ, R4.H1_H1 ;  /* 0x30000004ff0d7230 */ /* 0x000fe40000004100 */
        /* <DEDUP_REMOVED lines=8> */
[----:B------:R-:W-:-:S02]  /*9af0*/  HADD2.F32 R12, -RZ, R6.H1_H1 ;  /* 0x30000006ff0c7230 */ /* 0x000fc40000004100 */
[----:B------:R-:W-:Y:S01]  /*9b00*/  FFMA R18, R14, R0, R18 ;  /* 0x000000000e127223 */ /* 0x000fe20000000012 */
[----:B------:R-:W-:Y:S01]  /*9b10*/  FMUL R14, R25, R2 ;  /* 0x00000002190e7220 */ /* 0x000fe20000400000 */
[----:B------:R-:W-:Y:S01]  /*9b20*/  FFMA R15, R16, R0, R15 ;  /* 0x00000000100f7223 */ /* 0x000fe2000000000f */
[----:B------:R-:W-:Y:S02]  /*9b30*/  FMUL R16, R24, R2 ;  /* 0x0000000218107220 */ /* 0x000fe40000400000 */
[-C--:B------:R-:W-:Y:S01]  /*9b40*/  FFMA R14, R12, R0.reuse, R14 ;  /* 0x000000000c0e7223 */ /* 0x080fe2000000000e */
[----:B------:R-:W-:Y:S02]  /*9b50*/  HADD2.F32 R12, -RZ, R7.H1_H1 ;  /* 0x30000007ff0c7230 */ /* 0x000fe40000004100 */
[----:B------:R-:W-:Y:S01]  /*9b60*/  FFMA R16, R19, R0, R16 ;  /* 0x0000000013107223 */ /* 0x000fe20000000010 */
[----:B------:R-:W-:Y:S02]  /*9b70*/  F2FP.F16.F32.PACK_AB R13, R13, R18 ;  /* 0x000000120d0d723e */ /* 0x000fe400000000ff */
[----:B------:R-:W-:Y:S01]  /*9b80*/  F2FP.F16.F32.PACK_AB R14, R14, R15 ;  /* 0x0000000f0e0e723e */ /* 0x000fe200000000ff */
[----:B------:R-:W-:Y:S01]  /*9b90*/  FFMA R17, R12, R0, R17 ;  /* 0x000000000c117223 */ /* 0x000fe20000000011 */
[----:B------:R-:W-:-:S04]  /*9ba0*/  F2FP.F16.F32.PACK_AB R12, R20, R21 ;  /* 0x00000015140c723e */ /* 0x000fc800000000ff */
        /* <DEDUP_REMOVED lines=20> */
.L_x_76:
[----:B------:R-:W-:Y:S05]  /*9cf0*/  BSYNC B0 ;  /* 0x0000000000007941 */ /* 0x000fea0003800000 */
.L_x_75:
[----:B------:R-:W-:Y:S06]  /*9d00*/  BAR.SYNC.DEFER_BLOCKING 0x1, 0x100 ;  /* 0x0044000000007b1d */ /* 0x000fec0000010000 */
[----:B------:R-:W-:Y:S05]  /*9d10*/  @!P1 BRA `(.L_x_77) ;  /* 0x0000000000049947 */ /* 0x000fea0003800000 */
[----:B------:R-:W-:Y:S01]  /*9d20*/  BPT.TRAP 0x1 ;  /* 0x000000040000795c */ /* 0x000fe20000300000 */
.L_x_77:
[----:B------:R-:W-:-:S04]  /*9d30*/  UIADD3 UR60, UR60, 0x1, URZ ;  /* 0x000000013c3c7890 */ /* 0x000fc8000fffe03f */
[----:B------:R-:W-:-:S04]  /*9d40*/  UISETP.NE.AND UP0, UPT, UR60, 0x4, UPT ;  /* 0x000000043c00788c */ /* 0x000fc8000bf05270 */
[----:B------:R-:W-:-:S04]  /*9d50*/  USEL UR60, UR60, URZ, UP0 ;  /* 0x0000003f3c3c7287 */ /* 0x000fc80008000000 */
[----:B------:R-:W-:-:S04]  /*9d60*/  ULEA UR4, UR60, UR43, 0x3 ;  /* 0x0000002b3c047291 */ /* 0x000fc8000f8e183f */
[----:B------:R-:W-:-:S04]  /*9d70*/  UIADD3 UR4, UR4, 0x38500, URZ ;  /* 0x0003850004047890 */ /* 0x000fc8000fffe03f */
[----:B------:R-:W-:-:S09]  /*9d80*/  UPRMT UR4, UR42, 0x654, UR4 ;  /* 0x000006542a047896 */ /* 0x000fd20008000004 */
[----:B------:R-:W-:Y:S01]  /*9d90*/  SYNCS.ARRIVE.TRANS64.RED.A1T0 RZ, [UR4], RZ ;  /* 0x000000ffffff79a7 */ /* 0x000fe20008100404 */
[----:B------:R-:W-:Y:S05]  /*9da0*/  @!P1 BRA `(.L_x_78) ;  /* 0x0000000000049947 */ /* 0x000fea0003800000 */
[----:B------:R-:W-:Y:S01]  /*9db0*/  BPT.TRAP 0x1 ;  /* 0x000000040000795c */ /* 0x000fe20000300000 */
.L_x_78:
[----:B------:R-:W2:Y:S02]  /*9dc0*/  SYNCS.PHASECHK.TRANS64.TRYWAIT P3, [UR43+0x384f8], R159 ;  /* 0x0384f89fff0075a7 */ /* 0x000ea4000806016b */
[----:B--2---:R-:W-:Y:S05]  /*9dd0*/  @!P3 BRA `(.L_x_79) ;  /* 0x000000c80044b947 */ /* 0x004fea0003800000 */
.L_x_362:
[----:B------:R-:W-:Y:S05]  /*9de0*/  @P0 WARPSYNC.ALL ;  /* 0x0000000000000948 */ /* 0x000fea0003800000 */
[----:B------:R-:W2:Y:S01]  /*9df0*/  @P0 LDSM.16.MT88.4 R8, [R3+0x36000] ;  /* 0x036000000308083b */ /* 0x000ea20000004200 */
[-C--:B------:R-:W-:Y:S01]  /*9e00*/  FMUL R41, R41, R2.reuse ;  /* 0x0000000229297220 */ /* 0x080fe20000400000 */
[-C--:B-1----:R-:W-:Y:S01]  /*9e10*/  FMUL R13, R40, R2.reuse ;  /* 0x00000002280d7220 */ /* 0x082fe20000400000 */
[-C--:B------:R-:W-:Y:S01]  /*9e20*/  FMUL R15, R44, R2.reuse ;  /* 0x000000022c0f7220 */ /* 0x080fe20000400000 */
[----:B------:R-:W1:Y:S01]  /*9e30*/  @P0 LDSM.16.MT88.4 R4, [R3+0x36800] ;  /* 0x036800000304083b */ /* 0x000e620000004200 */
[-C--:B------:R-:W-:Y:S01]  /*9e40*/  FMUL R17, R46, R2.reuse ;  /* 0x000000022e117220 */ /* 0x080fe20000400000 */
[-C--:B------:R-:W-:Y:S01]  /*9e50*/  FMUL R43, R43, R2.reuse ;  /* 0x000000022b2b7220 */ /* 0x080fe20000400000 */
[-C--:B------:R-:W-:Y:S01]  /*9e60*/  FMUL R45, R45, R2.reuse ;  /* 0x000000022d2d7220 */ /* 0x080fe20000400000 */
[-C--:B------:R-:W-:Y:S01]  /*9e70*/  FMUL R47, R47, R2.reuse ;  /* 0x000000022f2f7220 */ /* 0x080fe20000400000 */
[-C--:B------:R-:W-:Y:S01]  /*9e80*/  FMUL R49, R49, R2.reuse ;  /* 0x0000000231317220 */ /* 0x080fe20000400000 */
[----:B------:R-:W-:Y:S05]  /*9e90*/  WARPSYNC.ALL ;  /* 0x0000000000007948 */ /* 0x000fea0003800000 */
[-C--:B------:R-:W-:Y:S01]  /*9ea0*/  FMUL R19, R50, R2.reuse ;  /* 0x0000000232137220 */ /* 0x080fe20000400000 */
[-C--:B------:R-:W-:Y:S01]  /*9eb0*/  FMUL R51, R51, R2.reuse ;  /* 0x0000000233337220 */ /* 0x080fe20000400000 */
[-C--:B------:R-:W-:Y:S01]  /*9ec0*/  FMUL R53, R53, R2.reuse ;  /* 0x0000000235357220 */ /* 0x080fe20000400000 */
[----:B------:R-:W-:Y:S01]  /*9ed0*/  FMUL R55, R55, R2 ;  /* 0x0000000237377220 */ /* 0x000fe20000400000 */
[----:B------:R-:W-:Y:S01]  /*9ee0*/  BSSY B0, `(.L_x_80) ;  /* 0x0000041000007945 */ /* 0x000fe20003800000 */
[----:B--2---:R-:W-:-:S02]  /*9ef0*/  HADD2.F32 R14, -RZ, R8.H1_H1 ;  /* 0x30000008ff0e7230 */ /* 0x004fc40000004100 */
[----:B------:R-:W-:Y:S02]  /*9f00*/  HADD2.F32 R12, -RZ, R8.H0_H0 ;  /* 0x20000008ff0c7230 */ /* 0x000fe40000004100 */
[--C-:B------:R-:W-:Y:S02]  /*9f10*/  HADD2.F32 R16, -RZ, R10.reuse.H0_H0 ;  /* 0x2000000aff107230 */ /* 0x100fe40000004100 */
[-C--:B------:R-:W-:Y:S01]  /*9f20*/  FFMA R41, R14, R0.reuse, R41 ;  /* 0x000000000e297223 */ /* 0x080fe20000000029 */
[----:B------:R-:W-:Y:S02]  /*9f30*/  HADD2.F32 R14, -RZ, R9.H0_H0 ;  /* 0x20000009ff0e7230 */ /* 0x000fe40000004100 */
[----:B------:R-:W-:Y:S01]  /*9f40*/  FFMA R12, R12, R0, R13 ;  /* 0x000000000c0c7223 */ /* 0x000fe2000000000d */
[----:B------:R-:W-:Y:S01]  /*9f50*/  FMUL R13, R42, R2 ;  /* 0x000000022a0d7220 */ /* 0x000fe20000400000 */
[----:B------:R-:W-:Y:S02]  /*9f60*/  HADD2.F32 R18, -RZ, R11.H0_H0 ;  /* 0x2000000bff127230 */ /* 0x000fe40000004100 */
[----:B------:R-:W-:Y:S01]  /*9f70*/  FFMA R15, R16, R0, R15 ;  /* 0x00000000100f7223 */ /* 0x000fe2000000000f */
[----:B------:R-:W-:-:S02]  /*9f80*/  HADD2.F32 R16, -RZ, R10.H1_H1 ;  /* 0x3000000aff107230 */ /* 0x000fc40000004100 */
[-C--:B------:R-:W-:Y:S01]  /*9f90*/  FFMA R13, R14, R0.reuse, R13 ;  /* 0x000000000e0d7223 */ /* 0x080fe2000000000d */
[----:B------:R-:W-:Y:S02]  /*9fa0*/  HADD2.F32 R14, -RZ, R9.H1_H1 ;  /* 0x30000009ff0e7230 */ /* 0x000fe40000004100 */
[-C--:B------:R-:W-:Y:S01]  /*9fb0*/  FFMA R17, R18, R0.reuse, R17 ;  /* 0x0000000012117223 */ /* 0x080fe20000000011 */
[----:B------:R-:W-:Y:S02]  /*9fc0*/  HADD2.F32 R18, -RZ, R11.H1_H1 ;  /* 0x3000000bff127230 */ /* 0x000fe40000004100 */
[----:B------:R-:W-:Y:S01]  /*9fd0*/  FFMA R16, R16, R0, R45 ;  /* 0x0000000010107223 */ /* 0x000fe2000000002d */
[----:B------:R-:W-:Y:S01]  /*9fe0*/  F2FP.F16.F32.PACK_AB R12, R41, R12 ;  /* 0x0000000c290c723e */ /* 0x000fe200000000ff */
[-C--:B------:R-:W-:Y:S01]  /*9ff0*/  FFMA R14, R14, R0.reuse, R43 ;  /* 0x000000000e0e7223 */ /* 0x080fe2000000002b */
[----:B-1----:R-:W-:Y:S02]  /*a000*/  HADD2.F32 R20, -RZ, R5.H1_H1 ;  /* 0x30000005ff147230 */ /* 0x002fe40000004100 */
[----:B------:R-:W-:-:S02]  /*a010*/  FFMA R18, R18, R0, R47 ;  /* 0x0000000012127223 */ /* 0x000fc4000000002f */
[----:B------:R-:W-:Y:S02]  /*a020*/  F2FP.F16.F32.PACK_AB R13, R14, R13 ;  /* 0x0000000d0e0d723e */ /* 0x000fe400000000ff */
[----:B------:R-:W-:Y:S01]  /*a030*/  F2FP.F16.F32.PACK_AB R14, R16, R15 ;  /* 0x0000000f100e723e */ /* 0x000fe200000000ff */
[--C-:B------:R-:W-:Y:S01]  /*a040*/  HADD2.F32 R16, -RZ, R4.reuse.H0_H0 ;  /* 0x20000004ff107230 */ /* 0x100fe20000004100 */
[----:B------:R-:W-:Y:S01]  /*a050*/  F2FP.F16.F32.PACK_AB R15, R18, R17 ;  /* 0x00000011120f723e */ /* 0x000fe200000000ff */
[----:B------:R-:W-:Y:S01]  /*a060*/  FMUL R17, R48, R2 ;  /* 0x0000000230117220 */ /* 0x000fe20000400000 */
[----:B------:R-:W-:-:S03]  /*a070*/  HADD2.F32 R18, -RZ, R4.H1_H1 ;  /* 0x30000004ff127230 */ /* 0x000fc60000004100 */
[-C--:B------:R-:W-:Y:S01]  /*a080*/  FFMA R16, R16, R0.reuse, R17 ;  /* 0x0000000010107223 */ /* 0x080fe20000000011 */
[----:B------:R1:W-:Y:S01]  /*a090*/  STSM.16.MT88.4 [R3+0x36000], R12 ;  /* 0x0360000c03007844 */ /* 0x0003e20000004200 */
[----:B------:R-:W-:Y:S01]  /*a0a0*/  FFMA R17, R18, R0, R49 ;  /* 0x0000000012117223 */ /* 0x000fe20000000031 */
[----:B------:R-:W-:Y:S02]  /*a0b0*/  HADD2.F32 R18, -RZ, R5.H0_H0 ;  /* 0x20000005ff127230 */ /* 0x000fe40000004100 */
[--C-:B-1----:R-:W-:Y:S02]  /*a0c0*/  HADD2.F32 R12, -RZ, R6.reuse.H0_H0 ;  /* 0x20000006ff0c7230 */ /* 0x102fe40000004100 */
[----:B------:R-:W-:Y:S01]  /*a0d0*/  FMUL R15, R52, R2 ;  /* 0x00000002340f7220 */ /* 0x000fe20000400000 */
[-C--:B------:R-:W-:Y:S01]  /*a0e0*/  FFMA R13, R18, R0.reuse, R19 ;  /* 0x00000000120d7223 */ /* 0x080fe20000000013 */
[----:B------:R-:W-:Y:S01]  /*a0f0*/  FFMA R14, R20, R0, R51 ;  /* 0x00000000140e7223 */ /* 0x000fe20000000033 */
[----:B------:R-:W-:-:S02]  /*a100*/  HADD2.F32 R18, -RZ, R6.H1_H1 ;  /* 0x30000006ff127230 */ /* 0x000fc40000004100 */
[----:B------:R-:W-:Y:S01]  /*a110*/  FFMA R15, R12, R0, R15 ;  /* 0x000000000c0f7223 */ /* 0x000fe2000000000f */
[--C-:B------:R-:W-:Y:S02]  /*a120*/  HADD2.F32 R12, -RZ, R7.reuse.H0_H0 ;  /* 0x20000007ff0c7230 */ /* 0x100fe40000004100 */
[----:B------:R-:W-:Y:S01]  /*a130*/  FMUL R19, R54, R2 ;  /* 0x0000000236137220 */ /* 0x000fe20000400000 */
[----:B------:R-:W-:Y:S02]  /*a140*/  HADD2.F32 R20, -RZ, R7.H1_H1 ;  /* 0x30000007ff147230 */ /* 0x000fe40000004100 */
[-C--:B------:R-:W-:Y:S01]  /*a150*/  FFMA R18, R18, R0.reuse, R53 ;  /* 0x0000000012127223 */ /* 0x080fe20000000035 */
[----:B------:R-:W-:Y:S01]  /*a160*/  F2FP.F16.F32.PACK_AB R13, R14, R13 ;  /* 0x0000000d0e0d723e */ /* 0x000fe200000000ff */
[----:B------:R-:W-:Y:S01]  /*a170*/  FFMA R19, R12, R0, R19 ;  /* 0x000000000c137223 */ /* 0x000fe20000000013 */
        /* <DEDUP_REMOVED lines=23> */
.L_x_81:
[----:B------:R-:W-:Y:S05]  /*a2f0*/  BSYNC B0 ;  /* 0x0000000000007941 */ /* 0x000fea0003800000 */
.L_x_80:
[----:B------:R-:W-:Y:S06]  /*a300*/  BAR.SYNC.DEFER_BLOCKING 0x1, 0x100 ;  /* 0x0044000000007b1d */ /* 0x000fec0000010000 */
[----:B------:R-:W-:Y:S05]  /*a310*/  @!P1 BRA `(.L_x_82) ;  /* 0x0000000000049947 */ /* 0x000fea0003800000 */
[----:B------:R-:W-:Y:S01]  /*a320*/  BPT.TRAP 0x1 ;  /* 0x000000040000795c */ /* 0x000fe20000300000 */
.L_x_82:
        /* <DEDUP_REMOVED lines=9> */
.L_x_83:
[----:B------:R-:W-:-:S05]  /*a3c0*/  IMAD.MOV.U32 R20, RZ, RZ, 0x1 ;  /* 0x00000001ff147424 */ /* 0x000fca00078e00ff */
[----:B------:R-:W-:-:S04]  /*a3d0*/  SHF.L.U32 R20, R20, 0x1f, RZ ;  /* 0x0000001f14147819 */ /* 0x000fc800000006ff */
[----:B------:R-:W2:Y:S02]  /*a3e0*/  SYNCS.PHASECHK.TRANS64.TRYWAIT P3, [UR43+0x384e0], R20 ;  /* 0x0384e014ff0075a7 */ /* 0x000ea4000806016b */
[----:B--2---:R-:W-:Y:S05]  /*a3f0*/  @!P3 BRA `(.L_x_84) ;  /* 0x000000c000d4b947 */ /* 0x004fea0003800000 */
.L_x_363:
        /* <DEDUP_REMOVED lines=18> */
[----:B------:R-:W4:Y:S01]  /*a520*/  @P0 LDSM.16.MT88.4 R4, [R3+0x30800] ;  /* 0x030800000304083b */ /* 0x000f220000004200 */
[----:B------:R-:W-:Y:S05]  /*a530*/  WARPSYNC.ALL ;  /* 0x0000000000007948 */ /* 0x000fea0003800000 */
[----:B------:R-:W-:Y:S01]  /*a540*/  BSSY B0, `(.L_x_85) ;  /* 0x000004d000007945 */ /* 0x000fe20003800000 */
[----:B-1----:R-:W-:-:S02]  /*a550*/  HADD2.F32 R14, -RZ, R8.H1_H1 ;  /* 0x30000008ff0e7230 */ /* 0x002fc40000004100 */
[-C--:B--2---:R-:W-:Y:S01]  /*a560*/  FMUL R13, R13, R2.reuse ;  /* 0x000000020d0d7220 */ /* 0x084fe20000400000 */
[----:B---3--:R-:W-:Y:S01]  /*a570*/  FMUL R15, R12, R2 ;  /* 0x000000020c0f7220 */ /* 0x008fe20000400000 */
[----:B------:R-:W-:-:S03]  /*a580*/  HADD2.F32 R12, -RZ, R8.H0_H0 ;  /* 0x20000008ff0c7230 */ /* 0x000fc60000004100 */
[-C--:B------:R-:W-:Y:S01]  /*a590*/  FFMA R15, R14, R0.reuse, R15 ;  /* 0x000000000e0f7223 */ /* 0x080fe2000000000f */
[----:B------:R-:W-:Y:S02]  /*a5a0*/  HADD2.F32 R14, -RZ, R9.H0_H0 ;  /* 0x20000009ff0e7230 */ /* 0x000fe40000004100 */
[----:B------:R-:W-:Y:S01]  /*a5b0*/  FFMA R12, R12, R0, R13 ;  /* 0x000000000c0c7223 */ /* 0x000fe2000000000d */
[----:B----4-:R-:W-:Y:S01]  /*a5c0*/  FMUL R13, R32, R2 ;  /* 0x00000002200d7220 */ /* 0x010fe20000400000 */
[----:B------:R-:W-:-:S03]  /*a5d0*/  HADD2.F32 R32, -RZ, R7.H1_H1 ;  /* 0x30000007ff207230 */ /* 0x000fc60000004100 */
[----:B------:R-:W-:Y:S01]  /*a5e0*/  F2FP.F16.F32.PACK_AB R12, R15, R12 ;  /* 0x0000000c0f0c723e */ /* 0x000fe200000000ff */
[----:B-----5:R-:W-:Y:S01]  /*a5f0*/  FMUL R15, R16, R2 ;  /* 0x00000002100f7220 */ /* 0x020fe20000400000 */
[----:B------:R-:W-:Y:S02]  /*a600*/  HADD2.F32 R16, -RZ, R9.H1_H1 ;  /* 0x30000009ff107230 */ /* 0x000fe40000004100 */
[----:B------:R-:W-:Y:S01]  /*a610*/  FFMA R13, R14, R0, R13 ;  /* 0x000000000e0d7223 */ /* 0x000fe2000000000d */
[----:B------:R-:W-:Y:S02]  /*a620*/  FMUL R17, R17, R2 ;  /* 0x0000000211117220 */ /* 0x000fe40000400000 */
[----:B------:R-:W-:Y:S01]  /*a630*/  FFMA R14, R16, R0, R15 ;  /* 0x00000000100e7223 */ /* 0x000fe2000000000f */
[-C--:B------:R-:W-:Y:S01]  /*a640*/  FMUL R15, R18, R2.reuse ;  /* 0x00000002120f7220 */ /* 0x080fe20000400000 */
[--C-:B------:R-:W-:Y:S02]  /*a650*/  HADD2.F32 R16, -RZ, R10.reuse.H0_H0 ;  /* 0x2000000aff107230 */ /* 0x100fe40000004100 */
[----:B------:R-:W-:Y:S01]  /*a660*/  HADD2.F32 R18, -RZ, R10.H1_H1 ;  /* 0x3000000aff127230 */ /* 0x000fe20000004100 */
[----:B------:R-:W-:Y:S01]  /*a670*/  F2FP.F16.F32.PACK_AB R13, R14, R13 ;  /* 0x0000000d0e0d723e */ /* 0x000fe200000000ff */
[----:B------:R-:W-:Y:S01]  /*a680*/  FMUL R19, R19, R2 ;  /* 0x0000000213137220 */ /* 0x000fe20000400000 */
[----:B------:R-:W-:-:S02]  /*a690*/  FFMA R15, R16, R0, R15 ;  /* 0x00000000100f7223 */ /* 0x000fc4000000000f */
[----:B------:R-:W-:Y:S01]  /*a6a0*/  FFMA R16, R18, R0, R17 ;  /* 0x0000000012107223 */ /* 0x000fe20000000011 */
[-C--:B------:R-:W-:Y:S01]  /*a6b0*/  FMUL R17, R24, R2.reuse ;  /* 0x0000000218117220 */ /* 0x080fe20000400000 */
[--C-:B------:R-:W-:Y:S02]  /*a6c0*/  HADD2.F32 R18, -RZ, R11.reuse.H0_H0 ;  /* 0x2000000bff127230 */ /* 0x100fe40000004100 */
[----:B------:R-:W-:Y:S02]  /*a6d0*/  HADD2.F32 R24, -RZ, R11.H1_H1 ;  /* 0x3000000bff187230 */ /* 0x000fe40000004100 */
[----:B------:R-:W-:Y:S01]  /*a6e0*/  FMUL R21, R21, R2 ;  /* 0x0000000215157220 */ /* 0x000fe20000400000 */
[----:B------:R-:W-:Y:S01]  /*a6f0*/  F2FP.F16.F32.PACK_AB R14, R16, R15 ;  /* 0x0000000f100e723e */ /* 0x000fe200000000ff */
[-C--:B------:R-:W-:Y:S01]  /*a700*/  FFMA R17, R18, R0.reuse, R17 ;  /* 0x0000000012117223 */ /* 0x080fe20000000011 */
[----:B------:R-:W-:Y:S01]  /*a710*/  FFMA R18, R24, R0, R19 ;  /* 0x0000000018127223 */ /* 0x000fe20000000013 */
[----:B------:R-:W-:Y:S01]  /*a720*/  FMUL R19, R26, R2 ;  /* 0x000000021a137220 */ /* 0x000fe20000400000 */
[----:B------:R-:W-:-:S02]  /*a730*/  HADD2.F32 R24, -RZ, R4.H0_H0 ;  /* 0x20000004ff187230 */ /* 0x000fc40000004100 */
[----:B------:R-:W-:Y:S02]  /*a740*/  HADD2.F32 R26, -RZ, R4.H1_H1 ;  /* 0x30000004ff1a7230 */ /* 0x000fe40000004100 */
[----:B------:R-:W-:Y:S01]  /*a750*/  FMUL R25, R25, R2 ;  /* 0x0000000219197220 */ /* 0x000fe20000400000 */
[----:B------:R-:W-:Y:S01]  /*a760*/  F2FP.F16.F32.PACK_AB R15, R18, R17 ;  /* 0x00000011120f723e */ /* 0x000fe200000000ff */
[-C--:B------:R-:W-:Y:S01]  /*a770*/  FFMA R19, R24, R0.reuse, R19 ;  /* 0x0000000018137223 */ /* 0x080fe20000000013 */
[----:B------:R-:W-:Y:S01]  /*a780*/  FFMA R24, R26, R0, R21 ;  /* 0x000000001a187223 */ /* 0x000fe20000000015 */
[-C--:B------:R-:W-:Y:S01]  /*a790*/  FMUL R21, R28, R2.reuse ;  /* 0x000000021c157220 */ /* 0x080fe20000400000 */
[--C-:B------:R-:W-:Y:S02]  /*a7a0*/  HADD2.F32 R26, -RZ, R5.reuse.H0_H0 ;  /* 0x20000005ff1a7230 */ /* 0x100fe40000004100 */
[----:B------:R-:W-:Y:S01]  /*a7b0*/  FMUL R27, R27, R2 ;  /* 0x000000021b1b7220 */ /* 0x000fe20000400000 */
[----:B------:R-:W-:Y:S01]  /*a7c0*/  HADD2.F32 R28, -RZ, R5.H1_H1 ;  /* 0x30000005ff1c7230 */ /* 0x000fe20000004100 */
[----:B------:R-:W-:Y:S01]  /*a7d0*/  F2FP.F16.F32.PACK_AB R16, R24, R19 ;  /* 0x000000131810723e */ /* 0x000fe200000000ff */
[----:B------:R1:W-:Y:S01]  /*a7e0*/  STSM.16.MT88.4 [R3+0x30000], R12 ;  /* 0x0300000c03007844 */ /* 0x0003e20000004200 */
[----:B------:R-:W-:-:S02]  /*a7f0*/  FFMA R21, R26, R0, R21 ;  /* 0x000000001a157223 */ /* 0x000fc40000000015 */
[----:B------:R-:W-:Y:S01]  /*a800*/  FFMA R26, R28, R0, R25 ;  /* 0x000000001c1a7223 */ /* 0x000fe20000000019 */
[-C--:B------:R-:W-:Y:S01]  /*a810*/  FMUL R25, R30, R2.reuse ;  /* 0x000000021e197220 */ /* 0x080fe20000400000 */
[--C-:B------:R-:W-:Y:S02]  /*a820*/  HADD2.F32 R28, -RZ, R6.reuse.H0_H0 ;  /* 0x20000006ff1c7230 */ /* 0x100fe40000004100 */
[----:B------:R-:W-:Y:S01]  /*a830*/  FMUL R29, R29, R2 ;  /* 0x000000021d1d7220 */ /* 0x000fe20000400000 */
[----:B------:R-:W-:Y:S01]  /*a840*/  HADD2.F32 R30, -RZ, R6.H1_H1 ;  /* 0x30000006ff1e7230 */ /* 0x000fe20000004100 */
[----:B------:R-:W-:Y:S01]  /*a850*/  F2FP.F16.F32.PACK_AB R17, R26, R21 ;  /* 0x000000151a11723e */ /* 0x000fe200000000ff */
[----:B------:R-:W-:-:S03]  /*a860*/  FFMA R25, R28, R0, R25 ;  /* 0x000000001c197223 */ /* 0x000fc60000000019 */
[----:B------:R-:W-:Y:S01]  /*a870*/  FFMA R28, R30, R0, R27 ;  /* 0x000000001e1c7223 */ /* 0x000fe2000000001b */
[----:B------:R-:W-:Y:S02]  /*a880*/  HADD2.F32 R30, -RZ, R7.H0_H0 ;  /* 0x20000007ff1e7230 */ /* 0x000fe40000004100 */
[----:B------:R-:W-:Y:S02]  /*a890*/  FMUL R27, R31, R2 ;  /* 0x000000021f1b7220 */ /* 0x000fe40000400000 */
[----:B------:R-:W-:Y:S02]  /*a8a0*/  F2FP.F16.F32.PACK_AB R18, R28, R25 ;  /* 0x000000191c12723e */ /* 0x000fe400000000ff */
[-C--:B------:R-:W-:Y:S01]  /*a8b0*/  FFMA R27, R30, R0.reuse, R27 ;  /* 0x000000001e1b7223 */ /* 0x080fe2000000001b */
[----:B------:R-:W-:-:S05]  /*a8c0*/  FFMA R30, R32, R0, R29 ;  /* 0x00000000201e7223 */ /* 0x000fca000000001d */
        /* <DEDUP_REMOVED lines=20> */
.L_x_86:
[----:B------:R-:W-:Y:S05]  /*aa10*/  BSYNC B0 ;  /* 0x0000000000007941 */ /* 0x000fea0003800000 */
.L_x_85:
[----:B------:R-:W-:Y:S06]  /*aa20*/  BAR.SYNC.DEFER_BLOCKING 0x1, 0x100 ;  /* 0x0044000000007b1d */ /* 0x000fec0000010000 */
[----:B------:R-:W-:Y:S05]  /*aa30*/  @!P1 BRA `(.L_x_87) ;  /* 0x0000000000049947 */ /* 0x000fea0003800000 */
[----:B------:R-:W-:Y:S01]  /*aa40*/  BPT.TRAP 0x1 ;  /* 0x000000040000795c */ /* 0x000fe20000300000 */
.L_x_87:
        /* <DEDUP_REMOVED lines=9> */
.L_x_88:
[----:B------:R-:W2:Y:S02]  /*aae0*/  SYNCS.PHASECHK.TRANS64.TRYWAIT P3, [UR43+0x384e8], R20 ;  /* 0x0384e814ff0075a7 */ /* 0x000ea4000806016b */
[----:B--2---:R-:W-:Y:S05]  /*aaf0*/  @!P3 BRA `(.L_x_89) ;  /* 0x000000bc002cb947 */ /* 0x004fea0003800000 */
.L_x_364:
[----:B------:R-:W-:Y:S05]  /*ab00*/  @P0 WARPSYNC.ALL ;  /* 0x0000000000000948 */ /* 0x000fea0003800000 */
[----:B------:R-:W2:Y:S01]  /*ab10*/  @P0 LDSM.16.MT88.4 R8, [R3+0x32000] ;  /* 0x032000000308083b */ /* 0x000ea20000004200 */
[-C--:B-1----:R-:W-:Y:S01]  /*ab20*/  FMUL R13, R56, R2.reuse ;  /* 0x00000002380d7220 */ /* 0x082fe20000400000 */
[-C--:B------:R-:W-:Y:S01]  /*ab30*/  FMUL R57, R57, R2.reuse ;  /* 0x0000000239397220 */ /* 0x080fe20000400000 */
[-C--:B------:R-:W-:Y:S01]  /*ab40*/  FMUL R15, R58, R2.reuse ;  /* 0x000000023a0f7220 */ /* 0x080fe20000400000 */
[----:B------:R-:W1:Y:S01]  /*ab50*/  @P0 LDSM.16.MT88.4 R4, [R3+0x32800] ;  /* 0x032800000304083b */ /* 0x000e620000004200 */
[-C--:B------:R-:W-:Y:S01]  /*ab60*/  FMUL R59, R59, R2.reuse ;  /* 0x000000023b3b7220 */ /* 0x080fe20000400000 */
        /* <DEDUP_REMOVED lines=12> */
[----:B------:R-:W-:Y:S05]  /*ac30*/  WARPSYNC.ALL ;  /* 0x0000000000007948 */ /* 0x000fea0003800000 */
[----:B------:R-:W-:Y:S01]  /*ac40*/  BSSY B0, `(.L_x_90) ;  /* 0x000003d000007945 */ /* 0x000fe20003800000 */
[----:B--2---:R-:W-:-:S02]  /*ac50*/  HADD2.F32 R12, -RZ, R8.H0_H0 ;  /* 0x20000008ff0c7230 */ /* 0x004fc40000004100 */
[----:B------:R-:W-:Y:S02]  /*ac60*/  HADD2.F32 R14, -RZ, R8.H1_H1 ;  /* 0x30000008ff0e7230 */ /* 0x000fe40000004100 */
[--C-:B------:R-:W-:Y:S02]  /*ac70*/  HADD2.F32 R16, -RZ, R9.reuse.H0_H0 ;  /* 0x20000009ff107230 */ /* 0x100fe40000004100 */
[-C--:B------:R-:W-:Y:S01]  /*ac80*/  FFMA R12, R12, R0.reuse, R13 ;  /* 0x000000000c0c7223 */ /* 0x080fe2000000000d */
[----:B------:R-:W-:Y:S02]  /*ac90*/  HADD2.F32 R18, -RZ, R9.H1_H1 ;  /* 0x30000009ff127230 */ /* 0x000fe40000004100 */
[-C--:B------:R-:W-:Y:S01]  /*aca0*/  FFMA R13, R14, R0.reuse, R57 ;  /* 0x000000000e0d7223 */ /* 0x080fe20000000039 */
[----:B------:R-:W-:Y:S02]  /*acb0*/  HADD2.F32 R24, -RZ, R11.H0_H0 ;  /* 0x2000000bff187230 */ /* 0x000fe40000004100 */
[----:B------:R-:W-:Y:S01]  /*acc0*/  FFMA R14, R16, R0, R15 ;  /* 0x00000000100e7223 */ /* 0x000fe2000000000f */
[----:B------:R-:W-:-:S02]  /*acd0*/  HADD2.F32 R16, -RZ, R10.H0_H0 ;  /* 0x2000000aff107230 */ /* 0x000fc40000004100 */
[-C--:B------:R-:W-:Y:S01]  /*ace0*/  FFMA R15, R18, R0.reuse, R59 ;  /* 0x00000000120f7223 */ /* 0x080fe2000000003b */
[----:B------:R-:W-:Y:S02]  /*acf0*/  HADD2.F32 R18, -RZ, R10.H1_H1 ;  /* 0x3000000aff127230 */ /* 0x000fe40000004100 */
[-C--:B------:R-:W-:Y:S01]  /*ad00*/  FFMA R19, R24, R0.reuse, R19 ;  /* 0x0000000018137223 */ /* 0x080fe20000000013 */
[----:B------:R-:W-:Y:S02]  /*ad10*/  HADD2.F32 R26, -RZ, R11.H1_H1 ;  /* 0x3000000bff1a7230 */ /* 0x000fe40000004100 */
[-C--:B------:R-:W-:Y:S01]  /*ad20*/  FFMA R17, R16, R0.reuse, R17 ;  /* 0x0000000010117223 */ /* 0x080fe20000000011 */
[----:B-1----:R-:W-:Y:S02]  /*ad30*/  HADD2.F32 R24, -RZ, R4.H0_H0 ;  /* 0x20000004ff187230 */ /* 0x002fe40000004100 */
[----:B------:R-:W-:Y:S01]  /*ad40*/  FFMA R16, R18, R0, R61 ;  /* 0x0000000012107223 */ /* 0x000fe2000000003d */
[----:B------:R-:W-:-:S02]  /*ad50*/  HADD2.F32 R28, -RZ, R5.H0_H0 ;  /* 0x20000005ff1c7230 */ /* 0x000fc40000004100 */
[-C--:B------:R-:W-:Y:S01]  /*ad60*/  FFMA R18, R26, R0.reuse, R63 ;  /* 0x000000001a127223 */ /* 0x080fe2000000003f */
[----:B------:R-:W-:Y:S02]  /*ad70*/  HADD2.F32 R26, -RZ, R4.H1_H1 ;  /* 0x30000004ff1a7230 */ /* 0x000fe40000004100 */
        /* <DEDUP_REMOVED lines=10> */
[----:B------:R-:W-:Y:S01]  /*ae20*/  FFMA R29, R32, R0, R29 ;  /* 0x00000000201d7223 */ /* 0x000fe2000000001d */
[----:B------:R-:W-:Y:S01]  /*ae30*/  F2FP.F16.F32.PACK_AB R12, R13, R12 ;  /* 0x0000000c0d0c723e */ /* 0x000fe200000000ff */
[----:B------:R-:W-:Y:S01]  /*ae40*/  FFMA R28, R30, R0, R69 ;  /* 0x000000001e1c7223 */ /* 0x000fe20000000045 */
[----:B------:R-:W-:Y:S01]  /*ae50*/  F2FP.F16.F32.PACK_AB R13, R15, R14 ;  /* 0x0000000e0f0d723e */ /* 0x000fe200000000ff */
[----:B------:R-:W-:Y:S01]  /*ae60*/  FFMA R30, R34, R0, R71 ;  /* 0x00000000221e7223 */ /* 0x000fe20000000047 */
[----:B------:R-:W-:-:S02]  /*ae70*/  F2FP.F16.F32.PACK_AB R14, R16, R17 ;  /* 0x00000011100e723e */ /* 0x000fc400000000ff */
[----:B------:R-:W-:Y:S02]  /*ae80*/  F2FP.F16.F32.PACK_AB R15, R18, R19 ;  /* 0x00000013120f723e */ /* 0x000fe400000000ff */
[----:B------:R-:W-:Y:S02]  /*ae90*/  F2FP.F16.F32.PACK_AB R16, R24, R21 ;  /* 0x000000151810723e */ /* 0x000fe400000000ff */
[----:B------:R-:W-:Y:S01]  /*aea0*/  F2FP.F16.F32.PACK_AB R17, R26, R25 ;  /* 0x000000191a11723e */ /* 0x000fe200000000ff */
[----:B------:R1:W-:Y:S01]  /*aeb0*/  STSM.16.MT88.4 [R3+0x32000], R12 ;  /* 0x0320000c03007844 */ /* 0x0003e20000004200 */
        /* <DEDUP_REMOVED lines=21> */
.L_x_91:
[----:B------:R-:W-:Y:S05]  /*b010*/  BSYNC B0 ;  /* 0x0000000000007941 */ /* 0x000fea0003800000 */
.L_x_90:
[----:B------:R-:W-:Y:S06]  /*b020*/  BAR.SYNC.DEFER_BLOCKING 0x1, 0x100 ;  /* 0x0044000000007b1d */ /* 0x000fec0000010000 */
[----:B------:R-:W-:Y:S05]  /*b030*/  @!P1 BRA `(.L_x_92) ;  /* 0x0000000000049947 */ /* 0x000fea0003800000 */
[----:B------:R-:W-:Y:S01]  /*b040*/  BPT.TRAP 0x1 ;  /* 0x000000040000795c */ /* 0x000fe20000300000 */
.L_x_92:
        /* <DEDUP_REMOVED lines=9> */
.L_x_93:
[----:B------:R-:W2:Y:S02]  /*b0e0*/  SYNCS.PHASECHK.TRANS64.TRYWAIT P3, [UR43+0x384f0], R20 ;  /* 0x0384f014ff0075a7 */ /* 0x000ea4000806016b */
[----:B--2---:R-:W-:Y:S05]  /*b0f0*/  @!P3 BRA `(.L_x_94) ;  /* 0x000000b400c4b947 */ /* 0x004fea0003800000 */
.L_x_365:
        /* <DEDUP_REMOVED lines=21> */
[----:B-1----:R-:W-:-:S02]  /*b250*/  HADD2.F32 R16, -RZ, R9.H0_H0 ;  /* 0x20000009ff107230 */ /* 0x002fc40000004100 */
[----:B------:R-:W-:Y:S02]  /*b260*/  HADD2.F32 R18, -RZ, R9.H1_H1 ;  /* 0x30000009ff127230 */ /* 0x000fe40000004100 */
[-C--:B--2---:R-:W-:Y:S01]  /*b270*/  FMUL R13, R13, R2.reuse ;  /* 0x000000020d0d7220 */ /* 0x084fe20000400000 */
[-C--:B---3--:R-:W-:Y:S01]  /*b280*/  FMUL R15, R14, R2.reuse ;  /* 0x000000020e0f7220 */ /* 0x088fe20000400000 */
[--C-:B------:R-:W-:Y:S02]  /*b290*/  HADD2.F32 R14, -RZ, R8.reuse.H1_H1 ;  /* 0x30000008ff0e7230 */ /* 0x100fe40000004100 */
[----:B----4-:R-:W-:Y:S01]  /*b2a0*/  FMUL R17, R12, R2 ;  /* 0x000000020c117220 */ /* 0x010fe20000400000 */
[----:B------:R-:W-:Y:S02]  /*b2b0*/  HADD2.F32 R12, -RZ, R8.H0_H0 ;  /* 0x20000008ff0c7230 */ /* 0x000fe40000004100 */
[----:B------:R-:W-:Y:S01]  /*b2c0*/  FFMA R15, R14, R0, R15 ;  /* 0x000000000e0f7223 */ /* 0x000fe2000000000f */
[----:B-----5:R-:W-:-:S02]  /*b2d0*/  FMUL R19, R19, R2 ;  /* 0x0000000213137220 */ /* 0x020fc40000400000 */
[-C--:B------:R-:W-:Y:S01]  /*b2e0*/  FFMA R12, R12, R0.reuse, R13 ;  /* 0x000000000c0c7223 */ /* 0x080fe2000000000d */
[-C--:B------:R-:W-:Y:S01]  /*b2f0*/  FFMA R13, R16, R0.reuse, R17 ;  /* 0x00000000100d7223 */ /* 0x080fe20000000011 */
[----:B------:R-:W-:Y:S01]  /*b300*/  FFMA R14, R18, R0, R19 ;  /* 0x00000000120e7223 */ /* 0x000fe20000000013 */
[--C-:B------:R-:W-:Y:S02]  /*b310*/  HADD2.F32 R16, -RZ, R10.reuse.H0_H0 ;  /* 0x2000000aff107230 */ /* 0x100fe40000004100 */
[-C--:B------:R-:W-:Y:S01]  /*b320*/  FMUL R17, R26, R2.reuse ;  /* 0x000000021a117220 */ /* 0x080fe20000400000 */
[----:B------:R-:W-:Y:S02]  /*b330*/  HADD2.F32 R18, -RZ, R10.H1_H1 ;  /* 0x3000000aff127230 */ /* 0x000fe40000004100 */
[----:B------:R-:W-:Y:S01]  /*b340*/  FMUL R19, R24, R2 ;  /* 0x0000000218137220 */ /* 0x000fe20000400000 */
[--C-:B------:R-:W-:Y:S02]  /*b350*/  HADD2.F32 R24, -RZ, R11.reuse.H0_H0 ;  /* 0x2000000bff187230 */ /* 0x100fe40000004100 */
[----:B------:R-:W-:Y:S01]  /*b360*/  FFMA R17, R16, R0, R17 ;  /* 0x0000000010117223 */ /* 0x000fe20000000011 */
[----:B------:R-:W-:-:S02]  /*b370*/  HADD2.F32 R26, -RZ, R11.H1_H1 ;  /* 0x3000000bff1a7230 */ /* 0x000fc40000004100 */
[----:B------:R-:W-:Y:S01]  /*b380*/  FMUL R21, R21, R2 ;  /* 0x0000000215157220 */ /* 0x000fe20000400000 */
[----:B------:R-:W-:Y:S01]  /*b390*/  FFMA R16, R18, R0, R19 ;  /* 0x0000000012107223 */ /* 0x000fe20000000013 */
[----:B------:R-:W-:Y:S01]  /*b3a0*/  F2FP.F16.F32.PACK_AB R13, R14, R13 ;  /* 0x0000000d0e0d723e */ /* 0x000fe200000000ff */
[----:B------:R-:W-:Y:S01]  /*b3b0*/  FMUL R25, R25, R2 ;  /* 0x0000000219197220 */ /* 0x000fe20000400000 */
[----:B------:R-:W-:Y:S01]  /*b3c0*/  FFMA R21, R24, R0, R21 ;  /* 0x0000000018157223 */ /* 0x000fe20000000015 */
[--C-:B------:R-:W-:Y:S01]  /*b3d0*/  HADD2.F32 R24, -RZ, R4.reuse.H0_H0 ;  /* 0x20000004ff187230 */ /* 0x100fe20000004100 */
[----:B------:R-:W-:Y:S01]  /*b3e0*/  F2FP.F16.F32.PACK_AB R12, R15, R12 ;  /* 0x0000000c0f0c723e */ /* 0x000fe200000000ff */
[----:B------:R-:W-:Y:S01]  /*b3f0*/  FFMA R18, R26, R0, R25 ;  /* 0x000000001a127223 */ /* 0x000fe20000000019 */
[-C--:B------:R-:W-:Y:S01]  /*b400*/  FMUL R19, R30, R2.reuse ;  /* 0x000000021e137220 */ /* 0x080fe20000400000 */
[----:B------:R-:W-:Y:S01]  /*b410*/  HADD2.F32 R26, -RZ, R4.H1_H1 ;  /* 0x30000004ff1a7230 */ /* 0x000fe20000004100 */
[----:B------:R-:W-:Y:S01]  /*b420*/  F2FP.F16.F32.PACK_AB R14, R16, R17 ;  /* 0x00000011100e723e */ /* 0x000fe200000000ff */
[----:B------:R-:W-:Y:S01]  /*b430*/  FMUL R25, R28, R2 ;  /* 0x000000021c197220 */ /* 0x000fe20000400000 */
[----:B------:R-:W-:-:S02]  /*b440*/  HADD2.F32 R28, -RZ, R5.H0_H0 ;  /* 0x20000005ff1c7230 */ /* 0x000fc40000004100 */
[----:B------:R-:W-:Y:S01]  /*b450*/  FFMA R19, R24, R0, R19 ;  /* 0x0000000018137223 */ /* 0x000fe20000000013 */
[----:B------:R-:W-:Y:S02]  /*b460*/  HADD2.F32 R30, -RZ, R5.H1_H1 ;  /* 0x30000005ff1e7230 */ /* 0x000fe40000004100 */
[----:B------:R-:W-:Y:S01]  /*b470*/  FMUL R27, R27, R2 ;  /* 0x000000021b1b7220 */ /* 0x000fe20000400000 */
[----:B------:R-:W-:Y:S01]  /*b480*/  FFMA R24, R26, R0, R25 ;  /* 0x000000001a187223 */ /* 0x000fe20000000019 */
[----:B------:R-:W-:Y:S01]  /*b490*/  F2FP.F16.F32.PACK_AB R15, R18, R21 ;  /* 0x00000015120f723e */ /* 0x000fe200000000ff */
[----:B------:R-:W-:Y:S01]  /*b4a0*/  FMUL R29, R29, R2 ;  /* 0x000000021d1d7220 */ /* 0x000fe20000400000 */
[-C--:B------:R-:W-:Y:S01]  /*b4b0*/  FFMA R27, R28, R0.reuse, R27 ;  /* 0x000000001c1b7223 */ /* 0x080fe2000000001b */
[--C-:B------:R-:W-:Y:S01]  /*b4c0*/  HADD2.F32 R28, -RZ, R6.reuse.H0_H0 ;  /* 0x20000006ff1c7230 */ /* 0x100fe20000004100 */
[----:B------:R-:W-:Y:S01]  /*b4d0*/  F2FP.F16.F32.PACK_AB R16, R24, R19 ;  /* 0x000000131810723e */ /* 0x000fe200000000ff */
[----:B------:R-:W-:Y:S01]  /*b4e0*/  FFMA R26, R30, R0, R29 ;  /* 0x000000001e1a7223 */ /* 0x000fe2000000001d */
[-C--:B------:R-:W-:Y:S01]  /*b4f0*/  FMUL R25, R34, R2.reuse ;  /* 0x0000000222197220 */ /* 0x080fe20000400000 */
[----:B------:R-:W-:Y:S01]  /*b500*/  HADD2.F32 R30, -RZ, R6.H1_H1 ;  /* 0x30000006ff1e7230 */ /* 0x000fe20000004100 */
[----:B------:R1:W-:Y:S01]  /*b510*/  STSM.16.MT88.4 [R3+0x34000], R12 ;  /* 0x0340000c03007844 */ /* 0x0003e20000004200 */
        /* <DEDUP_REMOVED lines=8> */
[-C--:B------:R-:W-:Y:S02]  /*b5a0*/  FFMA R31, R32, R0.reuse, R31 ;  /* 0x00000000201f7223 */ /* 0x080fe4000000001f */
[----:B------:R-:W-:Y:S01]  /*b5b0*/  F2FP.F16.F32.PACK_AB R18, R28, R25 ;  /* 0x000000191c12723e */ /* 0x000fe200000000ff */
        /* <DEDUP_REMOVED lines=21> */
.L_x_96:
[----:B------:R-:W-:Y:S05]  /*b710*/  BSYNC B0 ;  /* 0x0000000000007941 */ /* 0x000fea0003800000 */
.L_x_95:
[----:B------:R-:W-:Y:S06]  /*b720*/  BAR.SYNC.DEFER_BLOCKING 0x1, 0x100 ;  /* 0x0044000000007b1d */ /* 0x000fec0000010000 */
[----:B------:R-:W-:Y:S05]  /*b730*/  @!P1 BRA `(.L_x_97) ;  /* 0x0000000000049947 */ /* 0x000fea0003800000 */
[----:B------:R-:W-:Y:S01]  /*b740*/  BPT.TRAP 0x1 ;  /* 0x000000040000795c */ /* 0x000fe20000300000 */
.L_x_97:
        /* <DEDUP_REMOVED lines=9> */
.L_x_98:
[----:B------:R-:W2:Y:S02]  /*b7e0*/  SYNCS.PHASECHK.TRANS64.TRYWAIT P3, [UR43+0x384f8], R20 ;  /* 0x0384f814ff0075a7 */ /* 0x000ea4000806016b */
[----:B--2---:R-:W-:Y:S05]  /*b7f0*/  @!P3 BRA `(.L_x_99) ;  /* 0x000000b0001cb947 */ /* 0x004fea0003800000 */
.L_x_366:
        /* <DEDUP_REMOVED lines=29> */
[----:B------:R-:W-:Y:S01]  /*b9d0*/  FFMA R14, R18, R0, R75 ;  /* 0x00000000120e7223 */ /* 0x000fe2000000004b */
[----:B------:R-:W-:Y:S01]  /*b9e0*/  FMUL R15, R76, R2 ;  /* 0x000000024c0f7220 */ /* 0x000fe20000400000 */
        /* <DEDUP_REMOVED lines=20> */
[----:B------:R-:W-:Y:S01]  /*bb30*/  F2FP.F16.F32.PACK_AB R13, R14, R13 ;  /* 0x0000000d0e0d723e */ /* 0x000fe200000000ff */
[-C--:B------:R-:W-:Y:S01]  /*bb40*/  FFMA R28, R30, R0.reuse, R85 ;  /* 0x000000001e1c7223 */ /* 0x080fe20000000055 */
        /* <DEDUP_REMOVED lines=28> */
.L_x_101:
[----:B------:R-:W-:Y:S05]  /*bd10*/  BSYNC B0 ;  /* 0x0000000000007941 */ /* 0x000fea0003800000 */
.L_x_100:
[----:B------:R-:W-:Y:S06]  /*bd20*/  BAR.SYNC.DEFER_BLOCKING 0x1, 0x100 ;  /* 0x0044000000007b1d */ /* 0x000fec0000010000 */
[----:B------:R-:W-:Y:S05]  /*bd30*/  @!P1 BRA `(.L_x_102) ;  /* 0x0000000000049947 */ /* 0x000fea0003800000 */
[----:B------:R-:W-:Y:S01]  /*bd40*/  BPT.TRAP 0x1 ;  /* 0x000000040000795c */ /* 0x000fe20000300000 */
.L_x_102:
        /* <DEDUP_REMOVED lines=9> */
.L_x_103:
[----:B------:R-:W2:Y:S02]  /*bde0*/  SYNCS.PHASECHK.TRANS64.TRYWAIT P3, [UR43+0x384e0], R159 ;  /* 0x0384e09fff0075a7 */ /* 0x000ea4000806016b */
[----:B--2---:R-:W-:Y:S05]  /*bdf0*/  @!P3 BRA `(.L_x_104) ;  /* 0x000000a800b4b947 */ /* 0x004fea0003800000 */
.L_x_367:
        /* <DEDUP_REMOVED lines=97> */
.L_x_106:
[----:B------:R-:W-:Y:S05]  /*c410*/  BSYNC B0 ;  /* 0x0000000000007941 */ /* 0x000fea0003800000 */
.L_x_105:
[----:B------:R-:W-:Y:S06]  /*c420*/  BAR.SYNC.DEFER_BLOCKING 0x1, 0x100 ;  /* 0x0044000000007b1d */ /* 0x000fec0000010000 */
[----:B------:R-:W-:Y:S05]  /*c430*/  @!P1 BRA `(.L_x_107) ;  /* 0x0000000000049947 */ /* 0x000fea0003800000 */
[----:B------:R-:W-:Y:S01]  /*c440*/  BPT.TRAP 0x1 ;  /* 0x000000040000795c */ /* 0x000fe20000300000 */
.L_x_107:
        /* <DEDUP_REMOVED lines=9> */
.L_x_108:
[----:B------:R-:W2:Y:S02]  /*c4e0*/  SYNCS.PHASECHK.TRANS64.TRYWAIT P3, [UR43+0x384e8], R159 ;  /* 0x0384e89fff0075a7 */ /* 0x000ea4000806016b */
[----:B--2---:R-:W-:Y:S05]  /*c4f0*/  @!P3 BRA `(.L_x_109) ;  /* 0x000000a4000cb947 */ /* 0x004fea0003800000 */
.L_x_368:
        /* <DEDUP_REMOVED lines=58> */
[----:B------:R-:W-:Y:S02]  /*c8a0*/  F2FP.F16.F32.PACK_AB R26, R28, R27 ;  /* 0x0000001b1c1a723e */ /* 0x000fe400000000ff */
[----:B------:R-:W-:Y:S01]  /*c8b0*/  F2FP.F16.F32.PACK_AB R24, R24, R21 ;  /* 0x000000151818723e */ /* 0x000fe200000000ff */
[----:B------:R1:W-:Y:S01]  /*c8c0*/  STSM.16.MT88.4 [R3+0x32000], R12 ;  /* 0x0320000c03007844 */ /* 0x0003e20000004200 */
        /* <DEDUP_REMOVED lines=20> */
.L_x_111:
[----:B------:R-:W-:Y:S05]  /*ca10*/  BSYNC B0 ;  /* 0x0000000000007941 */ /* 0x000fea0003800000 */
.L_x_110:
[----:B------:R-:W-:Y:S06]  /*ca20*/  BAR.SYNC.DEFER_BLOCKING 0x1, 0x100 ;  /* 0x0044000000007b1d */ /* 0x000fec0000010000 */
[----:B------:R-:W-:Y:S05]  /*ca30*/  @!P1 BRA `(.L_x_112) ;  /* 0x0000000000049947 */ /* 0x000fea0003800000 */
[----:B------:R-:W-:Y:S01]  /*ca40*/  BPT.TRAP 0x1 ;  /* 0x000000040000795c */ /* 0x000fe20000300000 */
.L_x_112:
        /* <DEDUP_REMOVED lines=9> */
.L_x_113:
[----:B------:R-:W2:Y:S02]  /*cae0*/  SYNCS.PHASECHK.TRANS64.TRYWAIT P3, [UR43+0x384f0], R159 ;  /* 0x0384f09fff0075a7 */ /* 0x000ea4000806016b */
[----:B--2---:R-:W-:Y:S05]  /*caf0*/  @!P3 BRA `(.L_x_114) ;  /* 0x0000009c00a4b947 */ /* 0x004fea0003800000 */
.L_x_369:
        /* <DEDUP_REMOVED lines=26> */
[-C--:B----4-:R-:W-:Y:S01]  /*cca0*/  FMUL R17, R12, R2.reuse ;  /* 0x000000020c117220 */ /* 0x090fe20000400000 */
[----:B------:R-:W-:Y:S02]  /*ccb0*/  HADD2.F32 R12, -RZ, R8.H0_H0 ;  /* 0x20000008ff0c7230 */ /* 0x000fe40000004100 */
[----:B-----5:R-:W-:Y:S01]  /*ccc0*/  FMUL R19, R19, R2 ;  /* 0x0000000213137220 */ /* 0x020fe20000400000 */
[----:B------:R-:W-:-:S02]  /*ccd0*/  FFMA R17, R16, R0, R17 ;  /* 0x0000000010117223 */ /* 0x000fc40000000011 */
        /* <DEDUP_REMOVED lines=67> */
.L_x_116:
[----:B------:R-:W-:Y:S05]  /*d110*/  BSYNC B0 ;  /* 0x0000000000007941 */ /* 0x000fea0003800000 */
.L_x_115:
[----:B------:R-:W-:Y:S06]  /*d120*/  BAR.SYNC.DEFER_BLOCKING 0x1, 0x100 ;  /* 0x0044000000007b1d */ /* 0x000fec0000010000 */
[----:B------:R-:W-:Y:S05]  /*d130*/  @!P1 BRA `(.L_x_117) ;  /* 0x0000000000049947 */ /* 0x000fea0003800000 */
[----:B------:R-:W-:Y:S01]  /*d140*/  BPT.TRAP 0x1 ;  /* 0x000000040000795c */ /* 0x000fe20000300000 */
.L_x_117:
        /* <DEDUP_REMOVED lines=9> */
.L_x_118:
[----:B------:R-:W2:Y:S02]  /*d1e0*/  SYNCS.PHASECHK.TRANS64.TRYWAIT P3, [UR43+0x384f8], R159 ;  /* 0x0384f89fff0075a7 */ /* 0x000ea4000806016b */
[----:B--2---:R-:W-:Y:S05]  /*d1f0*/  @!P3 BRA `(.L_x_119) ;  /* 0x0000009400fcb947 */ /* 0x004fea0003800000 */
.L_x_370:
        /* <DEDUP_REMOVED lines=81> */
.L_x_121:
[----:B------:R-:W-:Y:S05]  /*d710*/  BSYNC B0 ;  /* 0x0000000000007941 */ /* 0x000fea0003800000 */
.L_x_120:
[----:B------:R-:W-:Y:S06]  /*d720*/  BAR.SYNC.DEFER_BLOCKING 0x1, 0x100 ;  /* 0x0044000000007b1d */ /* 0x000fec0000010000 */
[----:B------:R-:W-:Y:S05]  /*d730*/  @!P1 BRA `(.L_x_122) ;  /* 0x0000000000049947 */ /* 0x000fea0003800000 */
[----:B------:R-:W-:Y:S01]  /*d740*/  BPT.TRAP 0x1 ;  /* 0x000000040000795c */ /* 0x000fe20000300000 */
.L_x_122:
        /* <DEDUP_REMOVED lines=9> */
.L_x_123:
[----:B------:R-:W2:Y:S02]  /*d7e0*/  SYNCS.PHASECHK.TRANS64.TRYWAIT P3, [UR43+0x384e0], R20 ;  /* 0x0384e014ff0075a7 */ /* 0x000ea4000806016b */
[----:B--2---:R-:W-:Y:S05]  /*d7f0*/  @!P3 BRA `(.L_x_124) ;  /* 0x000000900094b947 */ /* 0x004fea0003800000 */
.L_x_371:
        /* <DEDUP_REMOVED lines=97> */
.L_x_126:
[----:B------:R-:W-:Y:S05]  /*de10*/  BSYNC B0 ;  /* 0x0000000000007941 */ /* 0x000fea0003800000 */
.L_x_125:
[----:B------:R-:W-:Y:S06]  /*de20*/  BAR.SYNC.DEFER_BLOCKING 0x1, 0x100 ;  /* 0x0044000000007b1d */ /* 0x000fec0000010000 */
[----:B------:R-:W-:Y:S05]  /*de30*/  @!P1 BRA `(.L_x_127) ;  /* 0x0000000000049947 */ /* 0x000fea0003800000 */
[----:B------:R-:W-:Y:S01]  /*de40*/  BPT.TRAP 0x1 ;  /* 0x000000040000795c */ /* 0x000fe20000300000 */
.L_x_127:
        /* <DEDUP_REMOVED lines=9> */
.L_x_128:
[----:B------:R-:W2:Y:S02]  /*dee0*/  SYNCS.PHASECHK.TRANS64.TRYWAIT P3, [UR43+0x384e8], R20 ;  /* 0x0384e814ff0075a7 */ /* 0x000ea4000806016b */
[----:B--2---:R-:W-:Y:S05]  /*def0*/  @!P3 BRA `(.L_x_129) ;  /* 0x0000008800ecb947 */ /* 0x004fea0003800000 */
.L_x_372:
        /* <DEDUP_REMOVED lines=81> */
.L_x_131:
[----:B------:R-:W-:Y:S05]  /*e410*/  BSYNC B0 ;  /* 0x0000000000007941 */ /* 0x000fea0003800000 */
.L_x_130:
[----:B------:R-:W-:Y:S06]  /*e420*/  BAR.SYNC.DEFER_BLOCKING 0x1, 0x100 ;  /* 0x0044000000007b1d */ /* 0x000fec0000010000 */
[----:B------:R-:W-:Y:S05]  /*e430*/  @!P1 BRA `(.L_x_132) ;  /* 0x0000000000049947 */ /* 0x000fea0003800000 */
[----:B------:R-:W-:Y:S01]  /*e440*/  BPT.TRAP 0x1 ;  /* 0x000000040000795c */ /* 0x000fe20000300000 */
.L_x_132:
        /* <DEDUP_REMOVED lines=9> */
.L_x_133:
[----:B------:R-:W2:Y:S02]  /*e4e0*/  SYNCS.PHASECHK.TRANS64.TRYWAIT P3, [UR43+0x384f0], R20 ;  /* 0x0384f014ff0075a7 */ /* 0x000ea4000806016b */
[----:B--2---:R-:W-:Y:S05]  /*e4f0*/  @!P3 BRA `(.L_x_134) ;  /* 0x000000840084b947 */ /* 0x004fea0003800000 */
.L_x_373:
        /* <DEDUP_REMOVED lines=17> */
[----:B------:R-:W-:Y:S04]  /*e610*/  @P0 LDSM.16.MT88.4 R8, [R3+0x34000] ;  /* 0x034000000308083b */ /* 0x000fe80000004200 */
[----:B------:R-:W1:Y:S01]  /*e620*/  @P0 LDSM.16.MT88.4 R4, [R3+0x34800] ;  /* 0x034800000304083b */ /* 0x000e620000004200 */
[----:B------:R-:W-:Y:S05]  /*e630*/  WARPSYNC.ALL ;  /* 0x0000000000007948 */ /* 0x000fea0003800000 */
[----:B------:R-:W-:Y:S01]  /*e640*/  BSSY B0, `(.L_x_135) ;  /* 0x000004d000007945 */ /* 0x000fe20003800000 */
[----:B-1----:R-:W-:-:S02]  /*e650*/  HADD2.F32 R32, -RZ, R7.H0_H0 ;  /* 0x20000007ff207230 */ /* 0x002fc40000004100 */
[----:B------:R-:W-:Y:S02]  /*e660*/  HADD2.F32 R34, -RZ, R7.H1_H1 ;  /* 0x30000007ff227230 */ /* 0x000fe40000004100 */
[-C--:B--2---:R-:W-:Y:S01]  /*e670*/  FMUL R13, R13, R2.reuse ;  /* 0x000000020d0d7220 */ /* 0x084fe20000400000 */
[-C--:B---3--:R-:W-:Y:S01]  /*e680*/  FMUL R15, R15, R2.reuse ;  /* 0x000000020f0f7220 */ /* 0x088fe20000400000 */
[-C--:B----4-:R-:W-:Y:S01]  /*e690*/  FMUL R17, R17, R2.reuse ;  /* 0x0000000211117220 */ /* 0x090fe20000400000 */
[-C--:B-----5:R-:W-:Y:S01]  /*e6a0*/  FMUL R19, R19, R2.reuse ;  /* 0x0000000213137220 */ /* 0x0a0fe20000400000 */
[-C--:B------:R-:W-:Y:S01]  /*e6b0*/  FMUL R21, R21, R2.reuse ;  /* 0x0000000215157220 */ /* 0x080fe20000400000 */
[-C--:B------:R-:W-:Y:S01]  /*e6c0*/  FMUL R25, R25, R2.reuse ;  /* 0x0000000219197220 */ /* 0x080fe20000400000 */
[-C--:B------:R-:W-:Y:S01]  /*e6d0*/  FMUL R27, R27, R2.reuse ;  /* 0x000000021b1b7220 */ /* 0x080fe20000400000 */
[-C--:B------:R-:W-:Y:S01]  /*e6e0*/  FMUL R29, R29, R2.reuse ;  /* 0x000000021d1d7220 */ /* 0x080fe20000400000 */
[----:B------:R-:W-:Y:S01]  /*e6f0*/  FMUL R31, R30, R2 ;  /* 0x000000021e1f7220 */ /* 0x000fe20000400000 */
[----:B------:R-:W-:-:S02]  /*e700*/  HADD2.F32 R30, -RZ, R5.H0_H0 ;  /* 0x20000005ff1e7230 */ /* 0x000fc40000004100 */
[-C--:B------:R-:W-:Y:S01]  /*e710*/  FMUL R33, R28, R2.reuse ;  /* 0x000000021c217220 */ /* 0x080fe20000400000 */
[--C-:B------:R-:W-:Y:S02]  /*e720*/  HADD2.F32 R28, -RZ, R4.reuse.H1_H1 ;  /* 0x30000004ff1c7230 */ /* 0x100fe40000004100 */
[-C--:B------:R-:W-:Y:S01]  /*e730*/  FMUL R35, R26, R2.reuse ;  /* 0x000000021a237220 */ /* 0x080fe20000400000 */
[----:B------:R-:W-:Y:S02]  /*e740*/  HADD2.F32 R26, -RZ, R4.H0_H0 ;  /* 0x20000004ff1a7230 */ /* 0x000fe40000004100 */
[----:B------:R-:W-:Y:S01]  /*e750*/  FMUL R37, R12, R2 ;  /* 0x000000020c257220 */ /* 0x000fe20000400000 */
[----:B------:R-:W-:Y:S02]  /*e760*/  HADD2.F32 R12, -RZ, R8.H0_H0 ;  /* 0x20000008ff0c7230 */ /* 0x000fe40000004100 */
[-C--:B------:R-:W-:Y:S01]  /*e770*/  FFMA R31, R26, R0.reuse, R31 ;  /* 0x000000001a1f7223 */ /* 0x080fe2000000001f */
[----:B------:R-:W-:Y:S01]  /*e780*/  FFMA R35, R30, R0, R35 ;  /* 0x000000001e237223 */ /* 0x000fe20000000023 */
[----:B------:R-:W-:Y:S01]  /*e790*/  FMUL R39, R24, R2 ;  /* 0x0000000218277220 */ /* 0x000fe20000400000 */
[----:B------:R-:W-:-:S02]  /*e7a0*/  HADD2.F32 R24, -RZ, R10.H1_H1 ;  /* 0x3000000aff187230 */ /* 0x000fc40000004100 */
[----:B------:R-:W-:Y:S01]  /*e7b0*/  FFMA R13, R12, R0, R13 ;  /* 0x000000000c0d7223 */ /* 0x000fe2000000000d */
[----:B------:R-:W-:Y:S02]  /*e7c0*/  HADD2.F32 R12, -RZ, R8.H1_H1 ;  /* 0x30000008ff0c7230 */ /* 0x000fe40000004100 */
[-C--:B------:R-:W-:Y:S01]  /*e7d0*/  FMUL R41, R18, R2.reuse ;  /* 0x0000000212297220 */ /* 0x080fe20000400000 */
[----:B------:R-:W-:Y:S02]  /*e7e0*/  HADD2.F32 R18, -RZ, R10.H0_H0 ;  /* 0x2000000aff127230 */ /* 0x000fe40000004100 */
[----:B------:R-:W-:Y:S02]  /*e7f0*/  HADD2.F32 R26, -RZ, R5.H1_H1 ;  /* 0x30000005ff1a7230 */ /* 0x000fe40000004100 */
[----:B------:R-:W-:Y:S01]  /*e800*/  FMUL R43, R16, R2 ;  /* 0x00000002102b7220 */ /* 0x000fe20000400000 */
[----:B------:R-:W-:Y:S02]  /*e810*/  HADD2.F32 R16, -RZ, R9.H1_H1 ;  /* 0x30000009ff107230 */ /* 0x000fe40000004100 */
[----:B------:R-:W-:Y:S01]  /*e820*/  FFMA R21, R18, R0, R21 ;  /* 0x0000000012157223 */ /* 0x000fe20000000015 */
[----:B------:R-:W-:-:S02]  /*e830*/  HADD2.F32 R18, -RZ, R11.H0_H0 ;  /* 0x2000000bff127230 */ /* 0x000fc40000004100 */
[----:B------:R-:W-:Y:S01]  /*e840*/  FMUL R45, R14, R2 ;  /* 0x000000020e2d7220 */ /* 0x000fe20000400000 */
[----:B------:R-:W-:Y:S02]  /*e850*/  HADD2.F32 R14, -RZ, R9.H0_H0 ;  /* 0x20000009ff0e7230 */ /* 0x000fe40000004100 */
[-C--:B------:R-:W-:Y:S01]  /*e860*/  FFMA R12, R12, R0.reuse, R15 ;  /* 0x000000000c0c7223 */ /* 0x080fe2000000000f */
[----:B------:R-:W-:Y:S02]  /*e870*/  HADD2.F32 R30, -RZ, R6.H1_H1 ;  /* 0x30000006ff1e7230 */ /* 0x000fe40000004100 */
[-C--:B------:R-:W-:Y:S01]  /*e880*/  FFMA R27, R18, R0.reuse, R27 ;  /* 0x00000000121b7223 */ /* 0x080fe2000000001b */
[-C--:B------:R-:W-:Y:S01]  /*e890*/  FFMA R26, R26, R0.reuse, R37 ;  /* 0x000000001a1a7223 */ /* 0x080fe20000000025 */
[-C--:B------:R-:W-:Y:S01]  /*e8a0*/  FFMA R17, R14, R0.reuse, R17 ;  /* 0x000000000e117223 */ /* 0x080fe20000000011 */
[-C--:B------:R-:W-:Y:S01]  /*e8b0*/  FFMA R14, R16, R0.reuse, R19 ;  /* 0x00000000100e7223 */ /* 0x080fe20000000013 */
[----:B------:R-:W-:Y:S01]  /*e8c0*/  FFMA R16, R24, R0, R25 ;  /* 0x0000000018107223 */ /* 0x000fe20000000019 */
[----:B------:R-:W-:-:S02]  /*e8d0*/  HADD2.F32 R24, -RZ, R11.H1_H1 ;  /* 0x3000000bff187230 */ /* 0x000fc40000004100 */
[-C--:B------:R-:W-:Y:S01]  /*e8e0*/  FFMA R43, R32, R0.reuse, R43 ;  /* 0x00000000202b7223 */ /* 0x080fe2000000002b */
[----:B------:R-:W-:Y:S02]  /*e8f0*/  F2FP.F16.F32.PACK_AB R12, R12, R13 ;  /* 0x0000000d0c0c723e */ /* 0x000fe400000000ff */
[----:B------:R-:W-:Y:S01]  /*e900*/  F2FP.F16.F32.PACK_AB R13, R14, R17 ;  /* 0x000000110e0d723e */ /* 0x000fe200000000ff */
[-C--:B------:R-:W-:Y:S01]  /*e910*/  FFMA R18, R24, R0.reuse, R29 ;  /* 0x0000000018127223 */ /* 0x080fe2000000001d */
[-C--:B------:R-:W-:Y:S01]  /*e920*/  FFMA R24, R28, R0.reuse, R33 ;  /* 0x000000001c187223 */ /* 0x080fe20000000021 */
[----:B------:R-:W-:Y:S01]  /*e930*/  HADD2.F32 R28, -RZ, R6.H0_H0 ;  /* 0x20000006ff1c7230 */ /* 0x000fe20000004100 */
[----:B------:R-:W-:Y:S02]  /*e940*/  F2FP.F16.F32.PACK_AB R14, R16, R21 ;  /* 0x00000015100e723e */ /* 0x000fe400000000ff */
[----:B------:R-:W-:Y:S02]  /*e950*/  F2FP.F16.F32.PACK_AB R15, R18, R27 ;  /* 0x0000001b120f723e */ /* 0x000fe400000000ff */
[-C--:B------:R-:W-:Y:S01]  /*e960*/  FFMA R39, R28, R0.reuse, R39 ;  /* 0x000000001c277223 */ /* 0x080fe20000000027 */
[-C--:B------:R-:W-:Y:S01]  /*e970*/  FFMA R28, R30, R0.reuse, R41 ;  /* 0x000000001e1c7223 */ /* 0x080fe20000000029 */
[----:B------:R-:W-:Y:S01]  /*e980*/  FFMA R30, R34, R0, R45 ;  /* 0x00000000221e7223 */ /* 0x000fe2000000002d */
[----:B------:R-:W-:Y:S01]  /*e990*/  F2FP.F16.F32.PACK_AB R25, R26, R35 ;  /* 0x000000231a19723e */ /* 0x000fe200000000ff */
[----:B------:R1:W-:Y:S01]  /*e9a0*/  STSM.16.MT88.4 [R3+0x34000], R12 ;  /* 0x0340000c03007844 */ /* 0x0003e20000004200 */
        /* <DEDUP_REMOVED lines=22> */
.L_x_136:
[----:B------:R-:W-:Y:S05]  /*eb10*/  BSYNC B0 ;  /* 0x0000000000007941 */ /* 0x000fea0003800000 */
.L_x_135:
[----:B------:R-:W-:Y:S06]  /*eb20*/  BAR.SYNC.DEFER_BLOCKING 0x1, 0x100 ;  /* 0x0044000000007b1d */ /* 0x000fec0000010000 */
[----:B------:R-:W-:Y:S05]  /*eb30*/  @!P1 BRA `(.L_x_137) ;  /* 0x0000000000049947 */ /* 0x000fea0003800000 */
[----:B------:R-:W-:Y:S01]  /*eb40*/  BPT.TRAP 0x1 ;  /* 0x000000040000795c */ /* 0x000fe20000300000 */
.L_x_137:
        /* <DEDUP_REMOVED lines=9> */
.L_x_138:
[----:B------:R-:W2:Y:S02]  /*ebe0*/  SYNCS.PHASECHK.TRANS64.TRYWAIT P3, [UR43+0x384f8], R20 ;  /* 0x0384f814ff0075a7 */ /* 0x000ea4000806016b */
[----:B--2---:R-:W-:Y:S05]  /*ebf0*/  @!P3 BRA `(.L_x_139) ;  /* 0x0000007c00dcb947 */ /* 0x004fea0003800000 */
.L_x_374:
        /* <DEDUP_REMOVED lines=39> */
[--C-:B------:R-:W-:Y:S02]  /*ee70*/  HADD2.F32 R27, -RZ, R4.reuse.H0_H0 ;  /* 0x20000004ff1b7230 */ /* 0x100fe40000004100 */
[-C--:B------:R-:W-:Y:S01]  /*ee80*/  FFMA R31, R31, R0.reuse, R146 ;  /* 0x000000001f1f7223 */ /* 0x080fe20000000092 */
[----:B------:R-:W-:Y:S02]  /*ee90*/  HADD2.F32 R29, -RZ, R4.H1_H1 ;  /* 0x30000004ff1d7230 */ /* 0x000fe40000004100 */
[-C--:B------:R-:W-:Y:S01]  /*eea0*/  FFMA R37, R37, R0.reuse, R150 ;  /* 0x0000000025257223 */ /* 0x080fe20000000096 */
[----:B------:R-:W-:Y:S02]  /*eeb0*/  HADD2.F32 R5, -RZ, R5.H1_H1 ;  /* 0x30000005ff057230 */ /* 0x000fe40000004100 */
        /* <DEDUP_REMOVED lines=34> */
[----:B------:R2:W-:Y:S02]  /*f0e0*/  UTMASTG.2D [UR8], [UR58] ;  /* 0x000000083a0073b5 */ /* 0x0005e40008008000 */
[----:B--2---:R0:W-:Y:S02]  /*f0f0*/  UTMACMDFLUSH ;  /* 0x00000000000079b7 */ /* 0x0041e40000000000 */
.L_x_141:
[----:B------:R-:W-:Y:S05]  /*f100*/  BSYNC B0 ;  /* 0x0000000000007941 */ /* 0x000fea0003800000 */
.L_x_140:
[----:B------:R-:W-:Y:S04]  /*f110*/  BSSY B0, `(.L_x_142) ;  /* 0x0000003000007945 */ /* 0x000fe80003800000 */
[----:B------:R-:W-:Y:S05]  /*f120*/  @!P2 BRA `(.L_x_143) ;  /* 0x000000000004a947 */ /* 0x000fea0003800000 */
[----:B------:R-:W-:-:S04]  /*f130*/  DEPBAR.LE SB0, 0x1 ;  /* 0x000080400000791a */ /* 0x000fc80000000000 */
.L_x_143:
[----:B------:R-:W-:Y:S05]  /*f140*/  BSYNC B0 ;  /* 0x0000000000007941 */ /* 0x000fea0003800000 */
.L_x_142:
[----:B------:R-:W-:Y:S06]  /*f150*/  BAR.SYNC.DEFER_BLOCKING 0x1, 0x100 ;  /* 0x0044000000007b1d */ /* 0x000fec0000010000 */
[----:B------:R-:W-:Y:S05]  /*f160*/  @!P1 BRA `(.L_x_144) ;  /* 0x0000000000049947 */ /* 0x000fea0003800000 */
[----:B------:R-:W-:Y:S01]  /*f170*/  BPT.TRAP 0x1 ;  /* 0x000000040000795c */ /* 0x000fe20000300000 */
.L_x_144:
[----:B------:R-:W-:Y:S02]  /*f180*/  UIADD3 UR4, UR7, 0x1, URZ ;  /* 0x0000000107047890 */ /* 0x000fe4000fffe03f */
[----:B------:R-:W-:Y:S02]  /*f190*/  UISETP.NE.AND UP1, UPT, UR47, 0x3, UPT ;  /* 0x000000032f00788c */ /* 0x000fe4000bf25270 */
[----:B------:R-:W-:-:S04]  /*f1a0*/  UISETP.NE.AND UP0, UPT, UR4, 0x4, UPT ;  /* 0x000000040400788c */ /* 0x000fc8000bf05270 */
[----:B------:R-:W-:Y:S01]  /*f1b0*/  USEL UR4, UR4, URZ, UP0 ;  /* 0x0000003f04047287 */ /* 0x000fe20008000000 */
[----:B------:R-:W-:-:S03]  /*f1c0*/  PLOP3.LUT P2, PT, PT, PT, UP1, 0x80, 0x0 ;  /* 0x000000000000781c */ /* 0x000fc60003f4f018 */
[----:B------:R-:W-:Y:S02]  /*f1d0*/  ULEA UR5, UR4, UR43, 0x3 ;  /* 0x0000002b04057291 */ /* 0x000fe4000f8e183f */
[----:B------:R-:W-:Y:S02]  /*f1e0*/  UIADD3 UR4, UR4, 0x1, URZ ;  /* 0x0000000104047890 */ /* 0x000fe4000fffe03f */
[----:B------:R-:W-:Y:S02]  /*f1f0*/  UIADD3 UR5, UR5, 0x38500, URZ ;  /* 0x0003850005057890 */ /* 0x000fe4000fffe03f */
[----:B------:R-:W-:Y:S02]  /*f200*/  UISETP.NE.AND UP0, UPT, UR4, 0x4, UPT ;  /* 0x000000040400788c */ /* 0x000fe4000bf05270 */
[----:B------:R-:W-:Y:S02]  /*f210*/  UPRMT UR5, UR42, 0x654, UR5 ;  /* 0x000006542a057896 */ /* 0x000fe40008000005 */
[----:B------:R-:W-:-:S07]  /*f220*/  USEL UR60, UR4, URZ, UP0 ;  /* 0x0000003f043c7287 */ /* 0x000fce0008000000 */
[----:B------:R-:W-:Y:S01]  /*f230*/  SYNCS.ARRIVE.TRANS64.RED.A1T0 RZ, [UR5], RZ ;  /* 0x000000ffffff79a7 */ /* 0x000fe20008100405 */
[----:B------:R-:W-:Y:S05]  /*f240*/  @!P2 BRA `(.L_x_145) ;  /* 0x000000000004a947 */ /* 0x000fea0003800000 */
[----:B------:R-:W-:Y:S01]  /*f250*/  BPT.TRAP 0x1 ;  /* 0x000000040000795c */ /* 0x000fe20000300000 */
.L_x_145:
[----:B------:R-:W-:Y:S01]  /*f260*/  ULEA UR4, UR38, UR43, 0x3 ;  /* 0x0000002b26047291 */ /* 0x000fe2000f8e183f */
[----:B------:R-:W-:-:S08]  /*f270*/  SHF.L.U32 R0, R153, 0x1f, RZ ;  /* 0x0000001f99007819 */ /* 0x000fd000000006ff */
[----:B------:R-:W2:Y:S02]  /*f280*/  SYNCS.PHASECHK.TRANS64.TRYWAIT P0, [UR4+0x38400], R0 ;  /* 0x03840000ff0075a7 */ /* 0x000ea40008000144 */
[----:B--2---:R-:W-:Y:S05]  /*f290*/  @!P0 BRA `(.L_x_146) ;  /* 0x00000078004c8947 */ /* 0x004fea0003800000 */
.L_x_375:
[----:B------:R-:W-:-:S09]  /*f2a0*/  ULEA UR5, UR38, UR43, 0x4 ;  /* 0x0000002b26057291 */ /* 0x000fd2000f8e203f */
[----:B------:R-:W2:Y:S01]  /*f2b0*/  LDS.128 R16, [UR5+0x38530] ;  /* 0x03853005ff107984 */ /* 0x000ea20008000c00 */
[----:B------:R-:W-:Y:S01]  /*f2c0*/  @!PT LDS RZ, [RZ] ;  /* 0x00000000fffff984 */ /* 0x000fe20000000800 */
[----:B------:R-:W-:Y:S01]  /*f2d0*/  @!PT LDS RZ, [RZ] ;  /* 0x00000000fffff984 */ /* 0x000fe20000000800 */
[----:B------:R-:W-:Y:S01]  /*f2e0*/  @!PT LDS RZ, [RZ] ;  /* 0x00000000fffff984 */ /* 0x000fe20000000800 */
[----:B------:R-:W-:Y:S01]  /*f2f0*/  @!PT LDS RZ, [RZ] ;  /* 0x00000000fffff984 */ /* 0x000fe20000000800 */
[----:B------:R3:W-:Y:S06]  /*f300*/  MEMBAR.ALL.CTA ;  /* 0x0000000000007992 */ /* 0x0007ec0000008000 */
[----:B---3--:R-:W3:Y:S01]  /*f310*/  FENCE.VIEW.ASYNC.S ;  /* 0x00000000000073c6 */ /* 0x008ee20000000000 */
[----:B------:R-:W-:Y:S05]  /*f320*/  @!P2 BRA `(.L_x_147) ;  /* 0x000000000004a947 */ /* 0x000fea0003800000 */
[----:B------:R-:W-:Y:S01]  /*f330*/  BPT.TRAP 0x1 ;  /* 0x000000040000795c */ /* 0x000fe20000300000 */
.L_x_147:
[----:B--2---:R-:W-:Y:S01]  /*f340*/  ISETP.NE.AND P0, PT, R19, RZ, PT ;  /* 0x000000ff1300720c */ /* 0x004fe20003f05270 */
[----:B------:R-:W-:Y:S01]  /*f350*/  UIADD3 UR4, UR4, 0x38440, URZ ;  /* 0x0003844004047890 */ /* 0x000fe2000fffe03f */
[CC--:B------:R-:W-:Y:S02]  /*f360*/  ISETP.NE.AND P2, PT, R154.reuse, R18.reuse, PT ;  /* 0x000000129a00720c */ /* 0x0c0fe40003f45270 */
[----:B------:R-:W-:Y:S01]  /*f370*/  ISETP.EQ.OR P0, PT, R154, R18, !P0 ;  /* 0x000000129a00720c */ /* 0x000fe20004702670 */
[----:B------:R-:W-:-:S09]  /*f380*/  UPRMT UR4, UR42, 0x654, UR4 ;  /* 0x000006542a047896 */ /* 0x000fd20008000004 */
[----:B---3--:R-:W-:Y:S03]  /*f390*/  SYNCS.ARRIVE.TRANS64.RED.A1T0 RZ, [UR4], RZ ;  /* 0x000000ffffff79a7 */ /* 0x008fe60008100404 */
[----:B------:R-:W-:Y:S05]  /*f3a0*/  @P0 BRA `(.L_x_148) ;  /* 0x0000000000fc0947 */ /* 0x000fea0003800000 */
[----:B------:R-:W-:-:S13]  /*f3b0*/  ISETP.NE.AND P0, PT, RZ, UR54, PT ;  /* 0x00000036ff007c0c */ /* 0x000fda000bf05270 */
[----:B------:R-:W-:Y:S05]  /*f3c0*/  @P0 BRA `(.L_x_148) ;  /* 0x0000000000f40947 */ /* 0x000fea0003800000 */
[----:B-1----:R-:W1:Y:S01]  /*f3d0*/  S2R R0, SR_LANEID ;  /* 0x0000000000007919 */ /* 0x002e620000000000 */
[----:B------:R-:W-:Y:S01]  /*f3e0*/  ELECT P0, URZ, PT ;  /* 0x00000000003f782f */ /* 0x000fe20003800000 */
[----:B------:R-:W-:Y:S01]  /*f3f0*/  BSSY B0, `(.L_x_149) ;  /* 0x000002f000007945 */ /* 0x000fe20003800000 */
[----:B-1----:R-:W-:-:S11]  /*f400*/  SHF.L.U32 R15, R0, 0x2, RZ ;  /* 0x00000002000f7819 */ /* 0x002fd600000006ff */
[----:B------:R-:W-:Y:S05]  /*f410*/  @!P0 BRA `(.L_x_150) ;  /* 0x0000000000b08947 */ /* 0x000fea0003800000 */
[----:B------:R-:W-:Y:S01]  /*f420*/  IMAD.SHL.U32 R0, R18, 0x8, RZ ;  /* 0x0000000812007824 */ /* 0x000fe200078e00ff */
[----:B------:R-:W-:Y:S01]  /*f430*/  SHF.R.S32.HI R3, RZ, 0x1f, R18 ;  /* 0x0000001fff037819 */ /* 0x000fe20000011412 */
[----:B------:R-:W-:-:S03]  /*f440*/  ULDC.64 UR4, c[0x0][0x820] ;  /* 0x0002080000047ab9 */ /* 0x000fc60000000a00 */
[----:B------:R-:W-:Y:S02]  /*f450*/  SHF.L.U64.HI R8, R18, 0x3, R3 ;  /* 0x0000000312087819 */ /* 0x000fe40000010203 */
[----:B------:R-:W-:Y:S01]  /*f460*/  IADD3 R4, P0, R0, UR4, RZ ;  /* 0x0000000400047c10 */ /* 0x000fe2000ff1e0ff */
[----:B------:R-:W1:Y:S03]  /*f470*/  LDC.64 R2, c[0x0][0x290] ;  /* 0x0000a400ff027b82 */ /* 0x000e660000000a00 */
[----:B------:R-:W-:Y:S01]  /*f480*/  IADD3.X R5, R8, UR5, RZ, P0, !PT ;  /* 0x0000000508057c10 */ /* 0x000fe200087fe4ff */
[----:B------:R-:W-:-:S05]  /*f490*/  ULDC.64 UR4, c[0x0][0x818] ;  /* 0x0002060000047ab9 */ /* 0x000fca0000000a00 */
[----:B------:R-:W2:Y:S01]  /*f4a0*/  LDG.E.64 R4, desc[UR56][R4.64] ;  /* 0x0000003804047981 */ /* 0x000ea2000c1e1b00 */
[----:B-1----:R-:W-:Y:S01]  /*f4b0*/  IMAD.WIDE R6, R18, 0xc, R2 ;  /* 0x0000000c12067825 */ /* 0x002fe200078e0202 */
[----:B------:R-:W-:Y:S02]  /*f4c0*/  IADD3 R2, P0, R0, UR4, RZ ;  /* 0x0000000400027c10 */ /* 0x000fe4000ff1e0ff */
[----:B------:R-:W1:Y:S02]  /*f4d0*/  LDS R0, [UR49+0x1c] ;  /* 0x00001c31ff007984 */ /* 0x000e640008000800 */
[----:B------:R-:W-:Y:S02]  /*f4e0*/  IADD3.X R3, R8, UR5, RZ, P0, !PT ;  /* 0x0000000508037c10 */ /* 0x000fe400087fe4ff */
[----:B------:R-:W3:Y:S04]  /*f4f0*/  LDG.E R12, desc[UR56][R6.64] ;  /* 0x00000038060c7981 */ /* 0x000ee8000c1e1900 */
[----:B------:R4:W5:Y:S04]  /*f500*/  LDG.E R13, desc[UR56][R6.64+0x4] ;  /* 0x00000438060d7981 */ /* 0x000968000c1e1900 */
[----:B------:R-:W5:Y:S01]  /*f510*/  LDG.E.64 R2, desc[UR56][R2.64] ;  /* 0x0000003802027981 */ /* 0x000f62000c1e1b00 */
[----:B------:R-:W-:-:S03]  /*f520*/  MOV R8, UR49 ;  /* 0x0000003100087c02 */ /* 0x000fc60008000f00 */
[----:B------:R-:W-:Y:S01]  /*f530*/  STS [UR49+0x30], RZ ;  /* 0x000030ffff007988 */ /* 0x000fe20008000831 */
[----:B------:R-:W-:Y:S02]  /*f540*/  SHF.R.U64 R8, R8, 0x4, RZ ;  /* 0x0000000408087819 */ /* 0x000fe400000012ff */
[----:B----4-:R-:W-:-:S03]  /*f550*/  CS2R R6, SRZ ;  /* 0x0000000000067805 */ /* 0x010fc6000001ff00 */
[----:B------:R-:W-:Y:S04]  /*f560*/  STS [UR49+0x10], R8 ;  /* 0x00001008ff007988 */ /* 0x000fe80008000831 */
[----:B------:R-:W-:Y:S01]  /*f570*/  STS [UR49+0x14], R8 ;  /* 0x00001408ff007988 */ /* 0x000fe20008000831 */
[C---:B--2---:R-:W-:Y:S01]  /*f580*/  SHF.L.U64.HI R11, R4.reuse, 0x1, R5 ;  /* 0x00000001040b7819 */ /* 0x044fe20000010205 */
[----:B------:R-:W-:-:S03]  /*f590*/  IMAD.SHL.U32 R10, R4, 0x2, RZ ;  /* 0x00000002040a7824 */ /* 0x000fc600078e00ff */
[----:B------:R-:W-:Y:S02]  /*f5a0*/  LOP3.LUT R11, R11, 0x1fffffff, RZ, 0xc0, !PT ;  /* 0x1fffffff0b0b7812 */ /* 0x000fe400078ec0ff */
[----:B------:R-:W-:Y:S02]  /*f5b0*/  LOP3.LUT R10, R10, 0xfffffffe, RZ, 0xc0, !PT ;  /* 0xfffffffe0a0a7812 */ /* 0x000fe400078ec0ff */
[--C-:B------:R-:W-:Y:S02]  /*f5c0*/  SHF.R.U32.HI R5, RZ, 0x4, R11.reuse ;  /* 0x00000004ff057819 */ /* 0x100fe4000001160b */
[----:B------:R-:W-:Y:S02]  /*f5d0*/  SHF.R.U64 R10, R10, 0x4, R11 ;  /* 0x000000040a0a7819 */ /* 0x000fe4000000120b */
[----:B-1----:R-:W-:-:S03]  /*f5e0*/  LOP3.LUT R0, R0, 0xf, R5, 0xb8, !PT ;  /* 0x0000000f00007812 */ /* 0x002fc600078eb805 */
[----:B------:R-:W-:Y:S04]  /*f5f0*/  STS [UR49+0xc], R10 ;  /* 0x00000c0aff007988 */ /* 0x000fe80008000831 */
[----:B------:R-:W-:Y:S01]  /*f600*/  STS [UR49+0x1c], R0 ;  /* 0x00001c00ff007988 */ /* 0x000fe20008000831 */
[----:B---3--:R-:W-:-:S03]  /*f610*/  IADD3 R4, R12, -0x1, RZ ;  /* 0xffffffff0c047810 */ /* 0x008fc60007ffe0ff */
[----:B------:R-:W1:Y:S04]  /*f620*/  LDS R5, [UR49+0x1c] ;  /* 0x00001c31ff057984 */ /* 0x000e680008000800 */
[----:B-----5:R-:W-:Y:S01]  /*f630*/  STS.64 [UR49], R2 ;  /* 0x00000002ff007988 */ /* 0x020fe20008000a31 */
[----:B-1----:R-:W-:-:S05]  /*f640*/  LOP3.LUT R5, R5, 0xf0, RZ, 0xb8, !PT ;  /* 0x000000f005057812 */ /* 0x002fca00078eb8ff */
[----:B------:R1:W-:Y:S04]  /*f650*/  STS [UR49+0x1c], R5 ;  /* 0x00001c05ff007988 */ /* 0x0003e80008000831 */
[----:B------:R-:W2:Y:S01]  /*f660*/  LDS R9, [UR49+0x1c] ;  /* 0x00001c31ff097984 */ /* 0x000ea20008000800 */
[----:B-1----:R-:W-:-:S05]  /*f670*/  VIADD R5, R13, 0xffffffff ;  /* 0xffffffff0d057836 */ /* 0x002fca0000000000 */
[----:B------:R-:W-:Y:S01]  /*f680*/  STS.128 [UR49+0x20], R4 ;  /* 0x00002004ff007988 */ /* 0x000fe20008000c31 */
[----:B--2---:R-:W-:-:S05]  /*f690*/  LOP3.LUT R9, R9, 0xf00, RZ, 0xb8, !PT ;  /* 0x00000f0009097812 */ /* 0x004fca00078eb8ff */
[----:B------:R-:W-:Y:S04]  /*f6a0*/  STS.64 [UR49+0x18], R8 ;  /* 0x00001808ff007988 */ /* 0x000fe80008000a31 */
[----:B------:R-:W1:Y:S02]  /*f6b0*/  LDS R14, [UR49+0x1c] ;  /* 0x00001c31ff0e7984 */ /* 0x000e640008000800 */
[----:B-1----:R-:W-:-:S05]  /*f6c0*/  LOP3.LUT R0, R14, 0xf000, RZ, 0xb8, !PT ;  /* 0x0000f0000e007812 */ /* 0x002fca00078eb8ff */
[----:B------:R1:W-:Y:S02]  /*f6d0*/  STS [UR49+0x1c], R0 ;  /* 0x00001c00ff007988 */ /* 0x0003e40008000831 */
.L_x_150:
[----:B------:R-:W-:Y:S05]  /*f6e0*/  BSYNC B0 ;  /* 0x0000000000007941 */ /* 0x000fea0003800000 */
.L_x_149:
[----:B------:R-:W-:Y:S01]  /*f6f0*/  NOP ;  /* 0x0000000000007918 */ /* 0x000fe20000000000 */
[----:B------:R2:W3:Y:S01]  /*f700*/  LDS R5, [R15+UR49] ;  /* 0x000000310f057984 */ /* 0x0004e20008000800 */
[----:B------:R-:W-:Y:S02]  /*f710*/  ELECT P0, URZ, PT ;  /* 0x00000000003f782f */ /* 0x000fe40003800000 */
[----:B------:R-:W-:Y:S01]  /*f720*/  IADD3 R2, P3, R15, UR58, RZ ;  /* 0x0000003a0f027c10 */ /* 0x000fe2000ff7e0ff */
[----:B------:R-:W-:Y:S03]  /*f730*/  BSSY B0, `(.L_x_151) ;  /* 0x0000005000007945 */ /* 0x000fe60003800000 */
[----:B------:R-:W-:-:S07]  /*f740*/  IADD3.X R3, RZ, UR59, RZ, P3, !PT ;  /* 0x0000003bff037c10 */ /* 0x000fce0009ffe4ff */
[----:B--2---:R-:W-:Y:S05]  /*f750*/  @!P0 BRA `(.L_x_152) ;  /* 0x0000000000088947 */ /* 0x004fea0003800000 */
[----:B------:R0:W-:Y:S01]  /*f760*/  UTMACMDFLUSH ;  /* 0x00000000000079b7 */ /* 0x0001e20000000000 */
[----:B------:R-:W-:-:S04]  /*f770*/  DEPBAR.LE SB0, 0x0 ;  /* 0x000080000000791a */ /* 0x000fc80000000000 */
.L_x_152:
[----:B------:R-:W-:Y:S05]  /*f780*/  BSYNC B0 ;  /* 0x0000000000007941 */ /* 0x000fea0003800000 */
.L_x_151:
[----:B---3--:R2:W5:Y:S02]  /*f790*/  ATOMG.E.EXCH.STRONG.GPU PT, RZ, [R2], R5 ;  /* 0x0000000502ff73a8 */ /* 0x00856400041ee100 */
.L_x_148:
[----:B------:R-:W-:Y:S01]  /*f7a0*/  UIMAD.WIDE.U32 UR4, UR55, -0x55555555, URZ ;  /* 0xaaaaaaab370478a5 */ /* 0x000fe2000f8e003f */
[----:B------:R-:W-:Y:S01]  /*f7b0*/  ISETP.NE.AND P0, PT, R19, RZ, PT ;  /* 0x000000ff1300720c */ /* 0x000fe20003f05270 */
[----:B------:R-:W-:Y:S01]  /*f7c0*/  UIADD3 UR38, UR38, 0x1, URZ ;  /* 0x0000000126267890 */ /* 0x000fe2000fffe03f */
[----:B-1----:R-:W-:Y:S01]  /*f7d0*/  SEL R7, RZ, 0x1, !P2 ;  /* 0x00000001ff077807 */ /* 0x002fe20005000000 */
[----:B------:R-:W-:Y:S02]  /*f7e0*/  USHF.R.U32.HI UR4, URZ, 0x2, UR5 ;  /* 0x000000023f047899 */ /* 0x000fe40008011605 */
[----:B------:R-:W-:Y:S02]  /*f7f0*/  UISETP.NE.AND UP0, UPT, UR38, 0x8, UPT ;  /* 0x000000082600788c */ /* 0x000fe4000bf05270 */
[----:B------:R-:W-:Y:S02]  /*f800*/  UIMAD UR55, UR4, -0x6, UR55 ;  /* 0xfffffffa043778a4 */ /* 0x000fe4000f8e0237 */
[----:B------:R-:W-:-:S02]  /*f810*/  USEL UR4, URZ, 0x1, UP0 ;  /* 0x000000013f047887 */ /* 0x000fc40008000000 */
[----:B------:R-:W-:Y:S02]  /*f820*/  UIADD3 UR36, UR36, 0x10, URZ ;  /* 0x0000001024247890 */ /* 0x000fe4000fffe03f */
[----:B------:R-:W-:Y:S02]  /*f830*/  USEL UR38, UR38, URZ, UP0 ;  /* 0x0000003f26267287 */ /* 0x000fe40008000000 */
[----:B------:R-:W-:Y:S01]  /*f840*/  LOP3.LUT R153, R153, UR4, RZ, 0x3c, !PT ;  /* 0x0000000499997c12 */ /* 0x000fe2000f8e3cff */
[----:B------:R-:W-:Y:S09]  /*f850*/  @P0 BRA `(.L_x_153) ;  /* 0xffffff4000780947 */ /* 0x000ff2000383ffff */
[----:B------:R-:W-:-:S04]  /*f860*/  DEPBAR.LE SB0, 0x0 ;  /* 0x000080000000791a */ /* 0x000fc80000000000 */
[----:B------:R-:W-:Y:S05]  /*f870*/  @!P1 BRA `(.L_x_154) ;  /* 0x0000000000049947 */ /* 0x000fea0003800000 */
[----:B------:R-:W-:Y:S01]  /*f880*/  BPT.TRAP 0x1 ;  /* 0x000000040000795c */ /* 0x000fe20000300000 */
.L_x_154:
[----:B------:R-:W-:-:S04]  /*f890*/  ULEA UR43, UR60, UR43, 0x3 ;  /* 0x0000002b3c2b7291 */ /* 0x000fc8000f8e183f */
[----:B------:R-:W-:-:S04]  /*f8a0*/  UIADD3 UR43, UR43, 0x38500, URZ ;  /* 0x000385002b2b7890 */ /* 0x000fc8000fffe03f */
[----:B------:R-:W-:-:S09]  /*f8b0*/  UPRMT UR43, UR42, 0x654, UR43 ;  /* 0x000006542a2b7896 */ /* 0x000fd2000800002b */
[----:B-----5:R-:W-:Y:S01]  /*f8c0*/  SYNCS.ARRIVE.TRANS64.RED.A1T0 RZ, [UR43], RZ ;  /* 0x000000ffffff79a7 */ /* 0x020fe2000810042b */
[----:B------:R-:W-:Y:S05]  /*f8d0*/  EXIT ;  /* 0x000000000000794d */ /* 0x000fea0003800000 */
.L_x_23:
[----:B------:R-:W-:-:S08]  /*f8e0*/  NOP ;  /* 0x0000000000007918 */ /* 0x000fd00000000000 */
[----:B----45:R-:W1:-:S00]  /*f8f0*/  USETMAXREG.DEALLOC.CTAPOOL 0x28 ;  /* 0x00000028000079c8 */ /* 0x030e4000080e0500 */
[----:B------:R-:W-:-:S06]  /*f900*/  UISETP.NE.AND UP1, UPT, UR54, 0x3, UPT ;  /* 0x000000033600788c */ /* 0x000fcc000bf25270 */
[----:B------:R-:W-:-:S13]  /*f910*/  PLOP3.LUT P1, PT, PT, PT, UP1, 0x80, 0x0 ;  /* 0x000000000000781c */ /* 0x000fda0003f2f018 */
[----:B-1----:R-:W-:Y:S05]  /*f920*/  @!P1 BRA `(.L_x_155) ;  /* 0x0000004800149947 */ /* 0x002fea0003800000 */
[----:B------:R-:W-:-:S13]  /*f930*/  ISETP.NE.AND P0, PT, RZ, UR54, PT ;  /* 0x00000036ff007c0c */ /* 0x000fda000bf05270 */
[----:B------:R-:W-:Y:S05]  /*f940*/  @!P0 BRA `(.L_x_156) ;  /* 0x0000002800d48947 */ /* 0x000fea0003800000 */
[----:B------:R-:W-:-:S06]  /*f950*/  UISETP.NE.AND UP0, UPT, UR54, 0x2, UPT ;  /* 0x000000023600788c */ /* 0x000fcc000bf05270 */
[----:B------:R-:W-:-:S13]  /*f960*/  PLOP3.LUT P0, PT, PT, PT, UP0, 0x80, 0x0 ;  /* 0x000000000000781c */ /* 0x000fda0003f0f008 */
[----:B--2---:R-:W-:Y:S05]  /*f970*/  @P0 EXIT ;  /* 0x000000000000094d */ /* 0x004fea0003800000 */
[----:B------:R-:W1:Y:S01]  /*f980*/  S2UR UR4, SR_CTAID.Y ;  /* 0x00000000000479c3 */ /* 0x000e620000002600 */
[----:B------:R-:W-:Y:S01]  /*f990*/  ELECT P0, URZ, PT ;  /* 0x00000000003f782f */ /* 0x000fe20003800000 */
[----:B------:R-:W-:Y:S01]  /*f9a0*/  BSSY B0, `(.L_x_157) ;  /* 0x0000021000007945 */ /* 0x000fe20003800000 */
[----:B-1----:R-:W-:-:S11]  /*f9b0*/  UIMAD UR4, UR4, UR39, UR40 ;  /* 0x00000027040472a4 */ /* 0x002fd6000f8e0228 */
[----:B------:R-:W-:Y:S05]  /*f9c0*/  @!P0 BRA `(.L_x_158) ;  /* 0x0000000000788947 */ /* 0x000fea0003800000 */
[----:B------:R1:W-:Y:S01]  /*f9d0*/  STL [R1+0x208], R14 ;  /* 0x0002080e01007387 */ /* 0x0003e20000100800 */
[----:B------:R-:W-:Y:S01]  /*f9e0*/  UMOV UR5, 0x400 ;  /* 0x0000040000057882 */ /* 0x000fe20000000000 */
[----:B------:R-:W2:Y:S01]  /*f9f0*/  LDC.64 R4, c[0x0][0x600] ;  /* 0x00018000ff047b82 */ /* 0x000ea20000000a00 */
[----:B------:R-:W-:Y:S01]  /*fa00*/  ULEA UR5, UR41, UR5, 0x18 ;  /* 0x0000000529057291 */ /* 0x000fe2000f8ec03f */
[----:B------:R3:W-:Y:S06]  /*fa10*/  STL.64 [R1+0x200], R12 ;  /* 0x0002000c01007387 */ /* 0x0007ec0000100a00 */
[----:B-1----:R-:W1:Y:S08]  /*fa20*/  LDC.64 R14, c[0x0][0x618] ;  /* 0x00018600ff0e7b82 */ /* 0x002e700000000a00 */
[----:B---3--:R-:W1:Y:S08]  /*fa30*/  LDC.64 R12, c[0x0][0x610] ;  /* 0x00018400ff0c7b82 */ /* 0x008e700000000a00 */
[----:B------:R-:W2:Y:S08]  /*fa40*/  LDC.64 R6, c[0x0][0x608] ;  /* 0x00018200ff067b82 */ /* 0x000eb00000000a00 */
[----:B------:R-:W3:Y:S01]  /*fa50*/  LDC.64 R32, c[0x0][0x620] ;  /* 0x00018800ff207b82 */ /* 0x000ee20000000a00 */
[----:B-1----:R1:W-:Y:S07]  /*fa60*/  STS.128 [UR5+0x38710], R12 ;  /* 0x0387100cff007988 */ /* 0x0023ee0008000c05 */
[----:B------:R-:W3:Y:S01]  /*fa70*/  LDC.64 R34, c[0x0][0x628] ;  /* 0x00018a00ff227b82 */ /* 0x000ee20000000a00 */
[----:B--2---:R2:W-:Y:S07]  /*fa80*/  STS.128 [UR5+0x38700], R4 ;  /* 0x03870004ff007988 */ /* 0x0045ee0008000c05 */
[----:B------:R-:W4:Y:S01]  /*fa90*/  LDC.64 R28, c[0x0][0x630] ;  /* 0x00018c00ff1c7b82 */ /* 0x000f220000000a00 */
[----:B-1----:R1:W5:Y:S07]  /*faa0*/  LDL.LU R14, [R1+0x208] ;  /* 0x00020800010e7983 */ /* 0x00236e0000300800 */
[----:B------:R-:W4:Y:S01]  /*fab0*/  LDC.64 R30, c[0x0][0x638] ;  /* 0x00018e00ff1e7b82 */ /* 0x000f220000000a00 */
[----:B------:R1:W5:Y:S07]  /*fac0*/  LDL.LU.64 R12, [R1+0x200] ;  /* 0x00020000010c7983 */ /* 0x00036e0000300a00 */
[----:B------:R-:W1:Y:S08]  /*fad0*/  LDC.64 R24, c[0x0][0x640] ;  /* 0x00019000ff187b82 */ /* 0x000e700000000a00 */
[----:B------:R-:W1:Y:S08]  /*fae0*/  LDC.64 R26, c[0x0][0x648] ;  /* 0x00019200ff1a7b82 */ /* 0x000e700000000a00 */
[----:B------:R-:W1:Y:S08]  /*faf0*/  LDC.64 R20, c[0x0][0x650] ;  /* 0x00019400ff147b82 */ /* 0x000e700000000a00 */
[----:B------:R-:W1:Y:S08]  /*fb00*/  LDC.64 R22, c[0x0][0x658] ;  /* 0x00019600ff167b82 */ /* 0x000e700000000a00 */
[----:B------:R-:W1:Y:S08]  /*fb10*/  LDC.64 R8, c[0x0][0x660] ;  /* 0x00019800ff087b82 */ /* 0x000e700000000a00 */
[----:B------:R-:W1:Y:S08]  /*fb20*/  LDC.64 R10, c[0x0][0x668] ;  /* 0x00019a00ff0a7b82 */ /* 0x000e700000000a00 */
[----:B--2---:R-:W2:Y:S08]  /*fb30*/  LDC.64 R4, c[0x0][0x670] ;  /* 0x00019c00ff047b82 */ /* 0x004eb00000000a00 */
[----:B------:R-:W2:Y:S01]  /*fb40*/  LDC.64 R6, c[0x0][0x678] ;  /* 0x00019e00ff067b82 */ /* 0x000ea20000000a00 */
[----:B---3--:R3:W-:Y:S04]  /*fb50*/  STS.128 [UR5+0x38720], R32 ;  /* 0x03872020ff007988 */ /* 0x0087e80008000c05 */
[----:B----4-:R3:W-:Y:S04]  /*fb60*/  STS.128 [UR5+0x38730], R28 ;  /* 0x0387301cff007988 */ /* 0x0107e80008000c05 */
[----:B-1----:R3:W-:Y:S04]  /*fb70*/  STS.128 [UR5+0x38740], R24 ;  /* 0x03874018ff007988 */ /* 0x0027e80008000c05 */
[----:B------:R3:W-:Y:S04]  /*fb80*/  STS.128 [UR5+0x38750], R20 ;  /* 0x03875014ff007988 */ /* 0x0007e80008000c05 */
[----:B------:R3:W-:Y:S04]  /*fb90*/  STS.128 [UR5+0x38760], R8 ;  /* 0x03876008ff007988 */ /* 0x0007e80008000c05 */
[----:B--2---:R3:W-:Y:S02]  /*fba0*/  STS.128 [UR5+0x38770], R4 ;  /* 0x03877004ff007988 */ /* 0x0047e40008000c05 */
.L_x_158:
[----:B------:R-:W-:Y:S05]  /*fbb0*/  BSYNC B0 ;  /* 0x0000000000007941 */ /* 0x000fea0003800000 */
.L_x_157:
[----:B------:R-:W-:Y:S01]  /*fbc0*/  ELECT P0, URZ, PT ;  /* 0x00000000003f782f */ /* 0x000fe20003800000 */
[----:B------:R-:W-:Y:S01]  /*fbd0*/  NOP ;  /* 0x0000000000007918 */ /* 0x000fe20000000000 */
[----:B------:R-:W-:Y:S01]  /*fbe0*/  ULDC UR5, c[0x0][0x884] ;  /* 0x0002210000057ab9 */ /* 0x000fe20000000800 */
[----:B------:R-:W-:Y:S01]  /*fbf0*/  ULDC.64 UR44, c[0x0][0x800] ;  /* 0x00020000002c7ab9 */ /* 0x000fe20000000a00 */
[----:B------:R-:W-:Y:S01]  /*fc00*/  ULEA UR4, UR5, UR4, 0x1 ;  /* 0x0000000405047291 */ /* 0x000fe2000f8e083f */
[----:B------:R-:W-:Y:S03]  /*fc10*/  BSSY B0, `(.L_x_159) ;  /* 0x0000033000007945 */ /* 0x000fe60003800000 */
[----:B------:R-:W-:-:S05]  /*fc20*/  UIMAD.WIDE UR44, UR4, 0x80, UR44 ;  /* 0x00000080042c78a5 */ /* 0x000fca000f8e022c */
[----:B------:R-:W-:Y:S07]  /*fc30*/  @!P0 BRA `(.L_x_160) ;  /* 0x0000000000c08947 */ /* 0x000fee0003800000 */
[----:B------:R-:W-:Y:S01]  /*fc40*/  ULDC.64 UR4, c[0x0][0x808] ;  /* 0x0002020000047ab9 */ /* 0x000fe20000000a00 */
[----:B------:R-:W-:Y:S01]  /*fc50*/  ULDC.64 UR6, c[0x0][0x810] ;  /* 0x0002040000067ab9 */ /* 0x000fe20000000a00 */
[----:B------:R-:W-:Y:S02]  /*fc60*/  ISETP.NE.U32.AND P0, PT, RZ, UR4, PT ;  /* 0x00000004ff007c0c */ /* 0x000fe4000bf05070 */
[----:B------:R-:W-:Y:S02]  /*fc70*/  ISETP.NE.U32.AND P1, PT, RZ, UR6, PT ;  /* 0x00000006ff007c0c */ /* 0x000fe4000bf25070 */
[----:B------:R-:W-:Y:S02]  /*fc80*/  ISETP.NE.AND.EX P0, PT, RZ, UR5, PT, P0 ;  /* 0x00000005ff007c0c */ /* 0x000fe4000bf05300 */
[----:B------:R-:W-:-:S11]  /*fc90*/  ISETP.NE.AND.EX P1, PT, RZ, UR7, PT, P1 ;  /* 0x00000007ff007c0c */ /* 0x000fd6000bf25310 */
[----:B------:R-:W-:Y:S05]  /*fca0*/  @!P0 BRA `(.L_x_161) ;  /* 0x0000000000188947 */ /* 0x000fea0003800000 */
[----:B------:R-:W-:-:S04]  /*fcb0*/  LEA R2, P0, R18, UR4, 0x3 ;  /* 0x0000000412027c11 */ /* 0x000fc8000f8018ff */
[----:B-----5:R-:W-:-:S06]  /*fcc0*/  LEA.HI.X R3, R18, UR5, R14, 0x3, P0 ;  /* 0x0000000512037c11 */ /* 0x020fcc00080f1c0e */
[----:B------:R-:W2:Y:S01]  /*fcd0*/  LDG.E.64 R2, desc[UR56][R2.64] ;  /* 0x0000003802027981 */ /* 0x000ea2000c1e1b00 */
[----:B------:R-:W-:Y:S02]  /*fce0*/  UMOV UR4, 0x400 ;  /* 0x0000040000047882 */ /* 0x000fe40000000000 */
[----:B------:R-:W-:-:S09]  /*fcf0*/  ULEA UR4, UR41, UR4, 0x18 ;  /* 0x0000000429047291 */ /* 0x000fd2000f8ec03f */
[----:B--2---:R1:W-:Y:S03]  /*fd00*/  STS.64 [UR4+0x38700], R2 ;  /* 0x03870002ff007988 */ /* 0x0043e60008000a04 */
.L_x_161:
[----:B------:R-:W-:Y:S05]  /*fd10*/  @!P1 BRA `(.L_x_160) ;  /* 0x0000000000889947 */ /* 0x000fea0003800000 */
[----:B-1----:R-:W-:-:S04]  /*fd20*/  LEA R2, P0, R18, UR6, 0x3 ;  /* 0x0000000612027c11 */ /* 0x002fc8000f8018ff */
[----:B-----5:R-:W-:-:S06]  /*fd30*/  LEA.HI.X R3, R18, UR7, R14, 0x3, P0 ;  /* 0x0000000712037c11 */ /* 0x020fcc00080f1c0e */
[----:B------:R-:W2:Y:S01]  /*fd40*/  LDG.E.64 R2, desc[UR56][R2.64] ;  /* 0x0000003802027981 */ /* 0x000ea2000c1e1b00 */
[----:B------:R-:W-:Y:S01]  /*fd50*/  UMOV UR4, 0x400 ;  /* 0x0000040000047882 */ /* 0x000fe20000000000 */
[----:B------:R-:W-:Y:S01]  /*fd60*/  VIADD R12, R12, 0xffffffff ;  /* 0xffffffff0c0c7836 */ /* 0x000fe20000000000 */
[----:B------:R-:W-:Y:S01]  /*fd70*/  ULEA UR4, UR41, UR4, 0x18 ;  /* 0x0000000429047291 */ /* 0x000fe2000f8ec03f */
[----:B------:R-:W-:Y:S02]  /*fd80*/  IADD3 R13, R13, -0x1, RZ ;  /* 0xffffffff0d0d7810 */ /* 0x000fe40007ffe0ff */
[----:B------:R-:W-:Y:S01]  /*fd90*/  CS2R R14, SRZ ;  /* 0x00000000000e7805 */ /* 0x000fe2000001ff00 */
[----:B------:R-:W-:-:S05]  /*fda0*/  UIADD3 UR5, UR4, 0x38700, URZ ;  /* 0x0003870004057890 */ /* 0x000fca000fffe03f */
[----:B------:R-:W1:Y:S01]  /*fdb0*/  LDS R0, [UR4+0x3871c] ;  /* 0x03871c04ff007984 */ /* 0x000e620008000800 */
[----:B---3--:R-:W-:-:S03]  /*fdc0*/  IMAD.U32 R6, RZ, RZ, UR5 ;  /* 0x00000005ff067e24 */ /* 0x008fc6000f8e00ff */
[----:B------:R-:W-:Y:S02]  /*fdd0*/  STS.128 [UR4+0x38720], R12 ;  /* 0x0387200cff007988 */ /* 0x000fe40008000c04 */
[----:B------:R-:W-:Y:S02]  /*fde0*/  SHF.R.U64 R6, R6, 0x4, RZ ;  /* 0x0000000406067819 */ /* 0x000fe400000012ff */
[----:B------:R-:W-:Y:S04]  /*fdf0*/  STS [UR4+0x38730], RZ ;  /* 0x038730ffff007988 */ /* 0x000fe80008000804 */
[----:B------:R-:W-:Y:S04]  /*fe00*/  STS [UR4+0x38710], R6 ;  /* 0x03871006ff007988 */ /* 0x000fe80008000804 */
[----:B------:R-:W-:Y:S01]  /*fe10*/  STS [UR4+0x38714], R6 ;  /* 0x03871406ff007988 */ /* 0x000fe20008000804 */
[----:B--2---:R-:W-:-:S02]  /*fe20*/  SHF.L.U64.HI R9, R2, 0x1, R3 ;  /* 0x0000000102097819 */ /* 0x004fc40000010203 */
[----:B------:R-:W-:Y:S02]  /*fe30*/  SHF.L.U32 R2, R2, 0x1, RZ ;  /* 0x0000000102027819 */ /* 0x000fe400000006ff */
[----:B------:R-:W-:Y:S02]  /*fe40*/  LOP3.LUT R9, R9, 0x1fffffff, RZ, 0xc0, !PT ;  /* 0x1fffffff09097812 */ /* 0x000fe400078ec0ff */
[----:B------:R-:W-:Y:S02]  /*fe50*/  LOP3.LUT R2, R2, 0xfffffffe, RZ, 0xc0, !PT ;  /* 0xfffffffe02027812 */ /* 0x000fe400078ec0ff */
[--C-:B------:R-:W-:Y:S02]  /*fe60*/  SHF.R.U32.HI R5, RZ, 0x4, R9.reuse ;  /* 0x00000004ff057819 */ /* 0x100fe40000011609 */
[----:B------:R-:W-:Y:S02]  /*fe70*/  SHF.R.U64 R2, R2, 0x4, R9 ;  /* 0x0000000402027819 */ /* 0x000fe40000001209 */
[----:B-1----:R-:W-:-:S03]  /*fe80*/  LOP3.LUT R0, R0, 0xf, R5, 0xb8, !PT ;  /* 0x0000000f00007812 */ /* 0x002fc600078eb805 */
[----:B------:R-:W-:Y:S04]  /*fe90*/  STS [UR4+0x3870c], R2 ;  /* 0x03870c02ff007988 */ /* 0x000fe80008000804 */
[----:B------:R-:W-:Y:S04]  /*fea0*/  STS [UR4+0x3871c], R0 ;  /* 0x03871c00ff007988 */ /* 0x000fe80008000804 */
[----:B------:R-:W1:Y:S02]  /*feb0*/  LDS R4, [UR4+0x3871c] ;  /* 0x03871c04ff047984 */ /* 0x000e640008000800 */
[----:B-1----:R-:W-:-:S05]  /*fec0*/  LOP3.LUT R4, R4, 0xf0, RZ, 0xb8, !PT ;  /* 0x000000f004047812 */ /* 0x002fca00078eb8ff */
[----:B------:R-:W-:Y:S04]  /*fed0*/  STS [UR4+0x3871c], R4 ;  /* 0x03871c04ff007988 */ /* 0x000fe80008000804 */
[----:B------:R-:W1:Y:S02]  /*fee0*/  LDS R7, [UR4+0x3871c] ;  /* 0x03871c04ff077984 */ /* 0x000e640008000800 */
[----:B-1----:R-:W-:-:S05]  /*fef0*/  LOP3.LUT R7, R7, 0xf00, RZ, 0xb8, !PT ;  /* 0x00000f0007077812 */ /* 0x002fca00078eb8ff */
[----:B------:R-:W-:Y:S04]  /*ff00*/  STS.64 [UR4+0x38718], R6 ;  /* 0x03871806ff007988 */ /* 0x000fe80008000a04 */
[----:B------:R-:W1:Y:S02]  /*ff10*/  LDS R3, [UR4+0x3871c] ;  /* 0x03871c04ff037984 */ /* 0x000e640008000800 */
[----:B-1----:R-:W-:-:S05]  /*ff20*/  LOP3.LUT R0, R3, 0xf000, RZ, 0xb8, !PT ;  /* 0x0000f00003007812 */ /* 0x002fca00078eb8ff */
[----:B------:R2:W-:Y:S02]  /*ff30*/  STS [UR4+0x3871c], R0 ;  /* 0x03871c00ff007988 */ /* 0x0005e40008000804 */
.L_x_160:
[----:B------:R-:W-:Y:S05]  /*ff40*/  BSYNC B0 ;  /* 0x0000000000007941 */ /* 0x000fea0003800000 */
.L_x_159:
[----:B--2---:R-:W2:Y:S01]  /*ff50*/  S2R R0, SR_LANEID ;  /* 0x0000000000007919 */ /* 0x004ea20000000000 */
[----:B------:R-:W-:Y:S01]  /*ff60*/  ELECT P0, URZ, PT ;  /* 0x00000000003f782f */ /* 0x000fe20003800000 */
[----:B------:R-:W-:Y:S01]  /*ff70*/  NOP ;  /* 0x0000000000007918 */ /* 0x000fe20000000000 */
[----:B------:R-:W-:Y:S01]  /*ff80*/  UMOV UR38, URZ ;  /* 0x0000003f00267c82 */ /* 0x000fe20008000000 */
[----:B------:R-:W-:Y:S10]  /*ff90*/  BSSY B0, `(.L_x_162) ;  /* 0x0000004000007945 */ /* 0x000ff40003800000 */
[----:B------:R-:W-:Y:S05]  /*ffa0*/  @!P0 BRA `(.L_x_163) ;  /* 0x0000000000088947 */ /* 0x000fea0003800000 */
[----:B------:R0:W-:Y:S01]  /*ffb0*/  UTMACMDFLUSH ;  /* 0x00000000000079b7 */ /* 0x0001e20000000000 */
[----:B------:R-:W-:-:S04]  /*ffc0*/  DEPBAR.LE SB0, 0x0 ;  /* 0x000080000000791a */ /* 0x000fc80000000000 */
.L_x_163:
[----:B------:R-:W-:Y:S05]  /*ffd0*/  BSYNC B0 ;  /* 0x0000000000007941 */ /* 0x000fea0003800000 */
.L_x_162:
[----:B------:R-:W-:Y:S01]  /*ffe0*/  UMOV UR35, 0x400 ;  /* 0x0000040000237882 */ /* 0x000fe20000000000 */
[----:B--23--:R-:W-:Y:S01]  /*fff0*/  IMAD.SHL.U32 R4, R0, 0x4, RZ ;  /* 0x0000000400047824 */ /* 0x00cfe200078e00ff */
[----:B------:R-:W-:-:S04]  /*10000*/  ULEA UR35, UR41, UR35, 0x18 ;  /* 0x0000002329237291 */ /* 0x000fc8000f8ec03f */
[----:B------:R-:W-:Y:S01]  /*10010*/  UIADD3 UR34, UR35, 0x38700, URZ ;  /* 0x0003870023227890 */ /* 0x000fe2000fffe03f */
[----:B-1----:R-:W-:Y:S01]  /*10020*/  IADD3 R2, P0, R4, UR44, RZ ;  /* 0x0000002c04027c10 */ /* 0x002fe2000ff1e0ff */
[----:B------:R-:W-:-:S03]  /*10030*/  IMAD.MOV.U32 R0, RZ, RZ, RZ ;  /* 0x000000ffff007224 */ /* 0x000fc600078e00ff */
[----:B------:R-:W-:-:S04]  /*10040*/  IADD3.X R3, RZ, UR45, RZ, P0, !PT ;  /* 0x0000002dff037c10 */ /* 0x000fc800087fe4ff */
[----:B------:R-:W1:Y:S01]  /*10050*/  LDS R5, [R4+UR34] ;  /* 0x0000002204057984 */ /* 0x000e620008000800 */
[----:B------:R-:W-:-:S03]  /*10060*/  SHF.L.U32 R0, R0, 0x1f, RZ ;  /* 0x0000001f00007819 */ /* 0x000fc600000006ff */
[----:B-1----:R1:W2:Y:S02]  /*10070*/  ATOMG.E.EXCH.STRONG.GPU PT, RZ, [R2], R5 ;  /* 0x0000000502ff73a8 */ /* 0x0022a400041ee100 */
[----:B--2---:R-:W2:Y:S01]  /*10080*/  SYNCS.PHASECHK.TRANS64.TRYWAIT P0, [UR35+0x38528], R0 ;  /* 0x03852800ff0075a7 */ /* 0x004ea20008000163 */
[----:B------:R-:W-:Y:S02]  /*10090*/  ULOP3.LUT UR33, UR53, 0x1, URZ, 0xfc, !UPT ;  /* 0x0000000135217892 */ /* 0x000fe4000f8efc3f */
[----:B------:R-:W-:Y:S01]  /*100a0*/  ULOP3.LUT UR37, UR51, 0x2, URZ, 0xfc, !UPT ;  /* 0x0000000233257892 */ /* 0x000fe2000f8efc3f */
[----:B-12---:R-:W-:Y:S11]  /*100b0*/  @!P0 BRA `(.L_x_164) ;  /* 0x0000006800dc8947 */ /* 0x006ff60003800000 */
.L_x_376:
[----:B------:R-:W-:Y:S01]  /*100c0*/  MOV R2, 0x1 ;  /* 0x0000000100027802 */ /* 0x000fe20000000f00 */
[----:B-----5:R-:W-:Y:S01]  /*100d0*/  IMAD.MOV.U32 R12, RZ, RZ, RZ ;  /* 0x000000ffff0c7224 */ /* 0x020fe200078e00ff */
[----:B------:R-:W-:Y:S01]  /*100e0*/  ULDC UR32, c[0x0][0x598] ;  /* 0x0001660000207ab9 */ /* 0x000fe20000000800 */
[----:B------:R-:W-:Y:S01]  /*100f0*/  ULDC UR36, c[0x0][0x580] ;  /* 0x0001600000247ab9 */ /* 0x000fe20000000800 */
[----:B------:R-:W-:Y:S01]  /*10100*/  ULDC.64 UR4, c[0x0][0x590] ;  /* 0x0001640000047ab9 */ /* 0x000fe20000000a00 */
[----:B------:R-:W-:-:S05]  /*10110*/  ULDC.64 UR6, c[0x0][0x588] ;  /* 0x0001620000067ab9 */ /* 0x000fca0000000a00 */
.L_x_273:
[----:B------:R-:W-:-:S06]  /*10120*/  UISETP.NE.AND UP0, UPT, UR33, 0x3, UPT ;  /* 0x000000032100788c */ /* 0x000fcc000bf05270 */
[----:B------:R-:W-:-:S13]  /*10130*/  PLOP3.LUT P1, PT, PT, PT, UP0, 0x80, 0x0 ;  /* 0x000000000000781c */ /* 0x000fda0003f2f008 */
[----:B---345:R-:W-:Y:S05]  /*10140*/  @!P1 BRA `(.L_x_165) ;  /* 0x0000000000049947 */ /* 0x038fea0003800000 */
[----:B------:R-:W-:Y:S01]  /*10150*/  BPT.TRAP 0x1 ;  /* 0x000000040000795c */ /* 0x000fe20000300000 */
.L_x_165:
[----:B------:R-:W-:Y:S01]  /*10160*/  ULEA UR8, UR38, UR35, 0x3 ;  /* 0x0000002326087291 */ /* 0x000fe2000f8e183f */
[----:B-1----:R-:W-:-:S08]  /*10170*/  SHF.L.U32 R0, R12, 0x1f, RZ ;  /* 0x0000001f0c007819 */ /* 0x002fd000000006ff */
[----:B------:R-:W1:Y:S02]  /*10180*/  SYNCS.PHASECHK.TRANS64.TRYWAIT P0, [UR8+0x38400], R0 ;  /* 0x03840000ff0075a7 */ /* 0x000e640008000148 */
[----:B-1----:R-:W-:Y:S05]  /*10190*/  @!P0 BRA `(.L_x_166) ;  /* 0x0000006800bc8947 */ /* 0x002fea0003800000 */
.L_x_377:
        /* <DEDUP_REMOVED lines=10> */
.L_x_167:
[----:B------:R-:W-:Y:S01]  /*10240*/  UIADD3 UR8, UR8, 0x38440, URZ ;  /* 0x0003844008087890 */ /* 0x000fe2000fffe03f */
[----:B------:R-:W-:Y:S02]  /*10250*/  R2UR UR10, R16 ;  /* 0x00000000100a72ca */ /* 0x000fe400000e0000 */
[----:B------:R-:W-:Y:S01]  /*10260*/  R2UR UR11, R17 ;  /* 0x00000000110b72ca */ /* 0x000fe200000e0000 */
[----:B------:R-:W-:Y:S01]  /*10270*/  UPRMT UR8, UR41, 0x654, UR8 ;  /* 0x0000065429087896 */ /* 0x000fe20008000008 */
[----:B------:R-:W-:Y:S02]  /*10280*/  LOP3.LUT P1, RZ, R2, 0xff, RZ, 0xc0, !PT ;  /* 0x000000ff02ff7812 */ /* 0x000fe4000782c0ff */
[----:B------:R-:W-:-:S04]  /*10290*/  ISETP.NE.U32.AND P0, PT, RZ, UR4, PT ;  /* 0x00000004ff007c0c */ /* 0x000fc8000bf05070 */
[----:B------:R-:W-:Y:S02]  /*102a0*/  ISETP.NE.AND.EX P0, PT, RZ, UR5, PT, P0 ;  /* 0x00000005ff007c0c */ /* 0x000fe4000bf05300 */
[----:B---3--:R-:W-:Y:S01]  /*102b0*/  SYNCS.ARRIVE.TRANS64.RED.A1T0 RZ, [UR8], RZ ;  /* 0x000000ffffff79a7 */ /* 0x008fe20008100408 */
[----:B------:R-:W-:Y:S02]  /*102c0*/  USHF.L.U32 UR10, UR10, 0x8, URZ ;  /* 0x000000080a0a7899 */ /* 0x000fe4000800063f */
[----:B------:R-:W-:Y:S02]  /*102d0*/  USHF.L.U32 UR11, UR11, 0x8, URZ ;  /* 0x000000080b0b7899 */ /* 0x000fe4000800063f */
[----:B------:R-:W-:Y:S10]  /*102e0*/  @!P1 BRA `(.L_x_168) ;  /* 0x00000000000c9947 */ /* 0x000ff40003800000 */
[----:B------:R-:W-:-:S04]  /*102f0*/  DEPBAR {5,4,3,2,1,0} ;  /* 0x0000003f0000791a */ /* 0x000fc80000000000 */
[----:B------:R3:W-:Y:S02]  /*10300*/  UTMACCTL.IV [UR44] ;  /* 0x000000002c0079b9 */ /* 0x0007e40008000000 */
[----:B---3--:R-:W-:Y:S01]  /*10310*/  NOP ;  /* 0x0000000000007918 */ /* 0x008fe20000000000 */
.L_x_168:
[----:B------:R-:W-:Y:S05]  /*10320*/  @!P0 BRA `(.L_x_169) ;  /* 0x0000000000188947 */ /* 0x000fea0003800000 */
[----:B-1----:R-:W1:Y:S02]  /*10330*/  LDC.64 R2, c[0x0][0x590] ;  /* 0x00016400ff027b82 */ /* 0x002e640000000a00 */
[----:B-1----:R-:W-:-:S06]  /*10340*/  IMAD.WIDE R2, R18, 0x8, R2 ;  /* 0x0000000812027825 */ /* 0x002fcc00078e0202 */
[----:B------:R-:W3:Y:S04]  /*10350*/  LDG.E.64 R2, desc[UR56][R2.64] ;  /* 0x0000003802027981 */ /* 0x000ee8000c1e1b00 */
[----:B---3--:R-:W3:Y:S02]  /*10360*/  LD.E R0, desc[UR56][R2.64] ;  /* 0x0000003802007980 */ /* 0x008ee4000c101900 */
[----:B---3--:R-:W-:Y:S01]  /*10370*/  FSETP.NEU.AND P0, PT, R0, RZ, PT ;  /* 0x000000ff0000720b */ /* 0x008fe20003f0d000 */
[----:B------:R-:W-:-:S12]  /*10380*/  BRA `(.L_x_170) ;  /* 0x0000000000247947 */ /* 0x000fd80003800000 */
.L_x_169:
[----:B------:R-:W-:Y:S02]  /*10390*/  ISETP.NE.U32.AND P1, PT, RZ, UR6, PT ;  /* 0x00000006ff007c0c */ /* 0x000fe4000bf25070 */
[----:B------:R-:W-:Y:S02]  /*103a0*/  FSETP.NEU.AND P0, PT, RZ, UR36, PT ;  /* 0x00000024ff007c0b */ /* 0x000fe4000bf0d000 */
[----:B------:R-:W-:-:S13]  /*103b0*/  ISETP.NE.AND.EX P1, PT, RZ, UR7, PT, P1 ;  /* 0x00000007ff007c0c */ /* 0x000fda000bf25310 */
[----:B------:R-:W-:Y:S05]  /*103c0*/  @!P1 BRA `(.L_x_170) ;  /* 0x0000000000149947 */ /* 0x000fea0003800000 */
[----:B-1----:R-:W1:Y:S01]  /*103d0*/  LDC.64 R2, c[0x0][0x588] ;  /* 0x00016200ff027b82 */ /* 0x002e620000000a00 */
[----:B------:R-:W-:-:S04]  /*103e0*/  IMAD R9, R18, UR32, RZ ;  /* 0x0000002012097c24 */ /* 0x000fc8000f8e02ff */
[----:B-1----:R-:W-:-:S06]  /*103f0*/  IMAD.WIDE R2, R9, 0x4, R2 ;  /* 0x0000000409027825 */ /* 0x002fcc00078e0202 */
[----:B------:R-:W3:Y:S02]  /*10400*/  LDG.E R2, desc[UR56][R2.64] ;  /* 0x0000003802027981 */ /* 0x000ee4000c1e1900 */
[----:B---3--:R-:W-:-:S13]  /*10410*/  FSETP.NEU.AND P0, PT, R2, RZ, PT ;  /* 0x000000ff0200720b */ /* 0x008fda0003f0d000 */
.L_x_170:
[----:B------:R-:W-:Y:S01]  /*10420*/  UISETP.NE.AND UP0, UPT, UR37, 0x3, UPT ;  /* 0x000000032500788c */ /* 0x000fe2000bf05270 */
[----:B------:R-:W-:-:S05]  /*10430*/  ELECT P1, URZ, PT ;  /* 0x00000000003f782f */ /* 0x000fca0003820000 */
[----:B------:R-:W-:Y:S02]  /*10440*/  PLOP3.LUT P2, PT, PT, PT, UP0, 0x80, 0x0 ;  /* 0x000000000000781c */ /* 0x000fe40003f4f008 */
[----:B------:R-:W-:-:S11]  /*10450*/  PLOP3.LUT P0, PT, P0, P1, PT, 0x2a, 0x0 ;  /* 0x000000000000781c */ /* 0x000fd60000702572 */
[----:B------:R-:W-:Y:S05]  /*10460*/  @!P2 BRA `(.L_x_171) ;  /* 0x000000000004a947 */ /* 0x000fea0003800000 */
[----:B------:R-:W-:Y:S01]  /*10470*/  BPT.TRAP 0x1 ;  /* 0x000000040000795c */ /* 0x000fe20000300000 */
.L_x_171:
[----:B-1----:R-:W-:-:S04]  /*10480*/  MOV R0, 0x1 ;  /* 0x0000000100007802 */ /* 0x002fc80000000f00 */
[----:B------:R-:W-:-:S04]  /*10490*/  SHF.L.U32 R0, R0, 0x1f, RZ ;  /* 0x0000001f00007819 */ /* 0x000fc800000006ff */
[----:B------:R-:W1:Y:S02]  /*104a0*/  SYNCS.PHASECHK.TRANS64.TRYWAIT P1, [UR35+0x38500], R0 ;  /* 0x03850000ff0075a7 */ /* 0x000e640008020163 */
[----:B-1----:R-:W-:Y:S05]  /*104b0*/  @!P1 BRA `(.L_x_172) ;  /* 0x00000068000c9947 */ /* 0x002fea0003800000 */
.L_x_378:
[----:B------:R-:W-:Y:S04]  /*104c0*/  BSSY B0, `(.L_x_173) ;  /* 0x0000010000007945 */ /* 0x000fe80003800000 */
[----:B------:R-:W-:Y:S05]  /*104d0*/  @P0 BRA `(.L_x_174) ;  /* 0x0000000000380947 */ /* 0x000fea0003800000 */
[----:B------:R-:W-:Y:S02]  /*104e0*/  UIADD3 UR8, UR35, 0x30000, URZ ;  /* 0x0003000023087890 */ /* 0x000fe4000fffe03f */
[----:B------:R-:W-:Y:S02]  /*104f0*/  UIADD3 UR9, UR35, 0x384e0, URZ ;  /* 0x000384e023097890 */ /* 0x000fe4000fffe03f */
[----:B------:R-:W-:Y:S02]  /*10500*/  UIADD3 UR14, UR10, 0x40, URZ ;  /* 0x000000400a0e7890 */ /* 0x000fe4000fffe03f */
[----:B------:R-:W-:Y:S01]  /*10510*/  UIADD3 UR12, UR35, 0x31000, URZ ;  /* 0x00031000230c7890 */ /* 0x000fe2000fffe03f */
[----:B------:R-:W-:Y:S01]  /*10520*/  UMOV UR16, 0x0 ;  /* 0x0000000000107882 */ /* 0x000fe20000000000 */
[----:B------:R-:W-:Y:S01]  /*10530*/  UMOV UR17, 0x10000000 ;  /* 0x1000000000117882 */ /* 0x000fe20000000000 */
[----:B------:R-:W-:Y:S01]  /*10540*/  UMOV UR15, UR11 ;  /* 0x0000000b000f7c82 */ /* 0x000fe20008000000 */
[----:B------:R-:W-:Y:S01]  /*10550*/  UMOV UR13, UR9 ;  /* 0x00000009000d7c82 */ /* 0x000fe20008000000 */
[----:B------:R3:W-:Y:S04]  /*10560*/  UTMALDG.2D [UR8], [UR44], desc[UR16] ;  /* 0x000010082c0075b4 */ /* 0x0007e80008009000 */
[----:B------:R3:W-:Y:S02]  /*10570*/  UTMALDG.2D [UR12], [UR44], desc[UR16] ;  /* 0x0000100c2c0075b4 */ /* 0x0007e40008009000 */
[----:B---3--:R-:W-:Y:S05]  /*10580*/  @!P2 BRA `(.L_x_175) ;  /* 0x000000000004a947 */ /* 0x008fea0003800000 */
[----:B------:R-:W-:Y:S01]  /*10590*/  BPT.TRAP 0x1 ;  /* 0x000000040000795c */ /* 0x000fe20000300000 */
.L_x_175:
[----:B------:R-:W3:Y:S02]  /*105a0*/  LDC R2, c[0x0][0x828] ;  /* 0x00020a00ff027b82 */ /* 0x000ee40000000800 */
[----:B---3--:R3:W-:Y:S02]  /*105b0*/  SYNCS.ARRIVE.TRANS64.RED.A0TR RZ, [UR35+0x384e0], R2 ;  /* 0x0384e002ffff79a7 */ /* 0x0087e40008300423 */
.L_x_174:
[----:B------:R-:W-:Y:S05]  /*105c0*/  BSYNC B0 ;  /* 0x0000000000007941 */ /* 0x000fea0003800000 */
.L_x_173:
[----:B------:R-:W-:Y:S05]  /*105d0*/  @!P2 BRA `(.L_x_176) ;  /* 0x000000000004a947 */ /* 0x000fea0003800000 */
[----:B------:R-:W-:Y:S01]  /*105e0*/  BPT.TRAP 0x1 ;  /* 0x000000040000795c */ /* 0x000fe20000300000 */
.L_x_176:
[----:B------:R-:W-:-:S04]  /*105f0*/  UIADD3 UR21, UR35, 0x384e0, URZ ;  /* 0x000384e023157890 */ /* 0x000fc8000fffe03f */
[----:B------:R-:W-:-:S09]  /*10600*/  UPRMT UR9, UR41, 0x654, UR21 ;  /* 0x0000065429097896 */ /* 0x000fd20008000015 */
[----:B------:R-:W-:Y:S01]  /*10610*/  SYNCS.ARRIVE.TRANS64.RED.A1T0 RZ, [UR9], RZ ;  /* 0x000000ffffff79a7 */ /* 0x000fe20008100409 */
[----:B------:R-:W-:Y:S05]  /*10620*/  @!P2 BRA `(.L_x_177) ;  /* 0x000000000004a947 */ /* 0x000fea0003800000 */
[----:B------:R-:W-:Y:S01]  /*10630*/  BPT.TRAP 0x1 ;  /* 0x000000040000795c */ /* 0x000fe20000300000 */
.L_x_177:
[----:B------:R-:W4:Y:S02]  /*10640*/  SYNCS.PHASECHK.TRANS64.TRYWAIT P1, [UR35+0x38508], R0 ;  /* 0x03850800ff0075a7 */ /* 0x000f240008020163 */
[----:B----4-:R-:W-:Y:S05]  /*10650*/  @!P1 BRA `(.L_x_178) ;  /* 0x0000006400bc9947 */ /* 0x010fea0003800000 */
.L_x_379:
[----:B------:R-:W-:Y:S04]  /*10660*/  BSSY B0, `(.L_x_179) ;  /* 0x0000012000007945 */ /* 0x000fe80003800000 */
[----:B------:R-:W-:Y:S05]  /*10670*/  @P0 BRA `(.L_x_180) ;  /* 0x0000000000400947 */ /* 0x000fea0003800000 */
[----:B------:R-:W-:Y:S02]  /*10680*/  UIADD3 UR14, UR10, 0x80, URZ ;  /* 0x000000800a0e7890 */ /* 0x000fe4000fffe03f */
        /* <DEDUP_REMOVED lines=8> */
[----:B------:R-:W-:Y:S01]  /*10710*/  UMOV UR17, UR13 ;  /* 0x0000000d00117c82 */ /* 0x000fe20008000000 */
[----:B------:R4:W-:Y:S03]  /*10720*/  UTMALDG.2D [UR12], [UR44], desc[UR22] ;  /* 0x0000160c2c0075b4 */ /* 0x0009e60008009000 */
[----:B------:R4:W-:Y:S02]  /*10730*/  UTMALDG.2D [UR16], [UR44], desc[UR22] ;  /* 0x000016102c0075b4 */ /* 0x0009e40008009000 */
[----:B----4-:R-:W-:Y:S05]  /*10740*/  @!P2 BRA `(.L_x_181) ;  /* 0x000000000004a947 */ /* 0x010fea0003800000 */
[----:B------:R-:W-:Y:S01]  /*10750*/  BPT.TRAP 0x1 ;  /* 0x000000040000795c */ /* 0x000fe20000300000 */
.L_x_181:
[----:B---3--:R-:W3:Y:S02]  /*10760*/  LDC R2, c[0x0][0x828] ;  /* 0x00020a00ff027b82 */ /* 0x008ee40000000800 */
[----:B---3--:R4:W-:Y:S02]  /*10770*/  SYNCS.ARRIVE.TRANS64.RED.A0TR RZ, [UR35+0x384e8], R2 ;  /* 0x0384e802ffff79a7 */ /* 0x0089e40008300423 */
.L_x_180:
[----:B------:R-:W-:Y:S05]  /*10780*/  BSYNC B0 ;  /* 0x0000000000007941 */ /* 0x000fea0003800000 */
.L_x_179:
[----:B------:R-:W-:Y:S05]  /*10790*/  @!P2 BRA `(.L_x_182) ;  /* 0x000000000004a947 */ /* 0x000fea0003800000 */
[----:B------:R-:W-:Y:S01]  /*107a0*/  BPT.TRAP 0x1 ;  /* 0x000000040000795c */ /* 0x000fe20000300000 */
.L_x_182:
[----:B------:R-:W-:Y:S02]  /*107b0*/  UIADD3 UR17, UR35, 0x384e8, URZ ;  /* 0x000384e823117890 */ /* 0x000fe4000fffe03f */
[----:B------:R-:W-:Y:S02]  /*107c0*/  UIADD3 UR27, UR11, 0x20, URZ ;  /* 0x000000200b1b7890 */ /* 0x000fe4000fffe03f */
[----:B------:R-:W-:-:S09]  /*107d0*/  UPRMT UR8, UR41, 0x654, UR17 ;  /* 0x0000065429087896 */ /* 0x000fd20008000011 */
[----:B------:R-:W-:Y:S01]  /*107e0*/  SYNCS.ARRIVE.TRANS64.RED.A1T0 RZ, [UR8], RZ ;  /* 0x000000ffffff79a7 */ /* 0x000fe20008100408 */
[----:B------:R-:W-:Y:S05]  /*107f0*/  @!P2 BRA `(.L_x_183) ;  /* 0x000000000004a947 */ /* 0x000fea0003800000 */
[----:B------:R-:W-:Y:S01]  /*10800*/  BPT.TRAP 0x1 ;  /* 0x000000040000795c */ /* 0x000fe20000300000 */
.L_x_183:
[----:B------:R-:W5:Y:S02]  /*10810*/  SYNCS.PHASECHK.TRANS64.TRYWAIT P1, [UR35+0x38510], R0 ;  /* 0x03851000ff0075a7 */ /* 0x000f640008020163 */
[----:B-----5:R-:W-:Y:S05]  /*10820*/  @!P1 BRA `(.L_x_184) ;  /* 0x0000006400609947 */ /* 0x020fea0003800000 */
.L_x_380:
        /* <DEDUP_REMOVED lines=13> */
[----:B-1----:R-:W-:Y:S05]  /*10900*/  @!P2 BRA `(.L_x_187) ;  /* 0x000000000004a947 */ /* 0x002fea0003800000 */
[----:B------:R-:W-:Y:S01]  /*10910*/  BPT.TRAP 0x1 ;  /* 0x000000040000795c */ /* 0x000fe20000300000 */
.L_x_187:
[----:B---34-:R-:W1:Y:S02]  /*10920*/  LDC R2, c[0x0][0x828] ;  /* 0x00020a00ff027b82 */ /* 0x018e640000000800 */
[----:B-1----:R1:W-:Y:S02]  /*10930*/  SYNCS.ARRIVE.TRANS64.RED.A0TR RZ, [UR35+0x384f0], R2 ;  /* 0x0384f002ffff79a7 */ /* 0x0023e40008300423 */
.L_x_186:
[----:B------:R-:W-:Y:S05]  /*10940*/  BSYNC B0 ;  /* 0x0000000000007941 */ /* 0x000fea0003800000 */
.L_x_185:
[----:B------:R-:W-:Y:S05]  /*10950*/  @!P2 BRA `(.L_x_188) ;  /* 0x000000000004a947 */ /* 0x000fea0003800000 */
[----:B------:R-:W-:Y:S01]  /*10960*/  BPT.TRAP 0x1 ;  /* 0x000000040000795c */ /* 0x000fe20000300000 */
.L_x_188:
[----:B------:R-:W-:-:S04]  /*10970*/  UIADD3 UR13, UR35, 0x384f0, URZ ;  /* 0x000384f0230d7890 */ /* 0x000fc8000fffe03f */
[----:B------:R-:W-:-:S09]  /*10980*/  UPRMT UR42, UR41, 0x654, UR13 ;  /* 0x00000654292a7896 */ /* 0x000fd2000800000d */
[----:B------:R-:W-:Y:S01]  /*10990*/  SYNCS.ARRIVE.TRANS64.RED.A1T0 RZ, [UR42], RZ ;  /* 0x000000ffffff79a7 */ /* 0x000fe2000810042a */
[----:B------:R-:W-:Y:S05]  /*109a0*/  @!P2 BRA `(.L_x_189) ;  /* 0x000000000004a947 */ /* 0x000fea0003800000 */
[----:B------:R-:W-:Y:S01]  /*109b0*/  BPT.TRAP 0x1 ;  /* 0x000000040000795c */ /* 0x000fe20000300000 */
.L_x_189:
[----:B------:R-:W5:Y:S02]  /*109c0*/  SYNCS.PHASECHK.TRANS64.TRYWAIT P1, [UR35+0x38518], R0 ;  /* 0x03851800ff0075a7 */ /* 0x000f640008020163 */
[----:B-----5:R-:W-:Y:S05]  /*109d0*/  @!P1 BRA `(.L_x_190) ;  /* 0x00000064000c9947 */ /* 0x020fea0003800000 */
.L_x_381:
        /* <DEDUP_REMOVED lines=13> */
[----:B-1----:R-:W-:Y:S05]  /*10ab0*/  @!P2 BRA `(.L_x_193) ;  /* 0x000000000004a947 */ /* 0x002fea0003800000 */
[----:B------:R-:W-:Y:S01]  /*10ac0*/  BPT.TRAP 0x1 ;  /* 0x000000040000795c */ /* 0x000fe20000300000 */
.L_x_193:
[----:B---34-:R-:W1:Y:S02]  /*10ad0*/  LDC R2, c[0x0][0x828] ;  /* 0x00020a00ff027b82 */ /* 0x018e640000000800 */
[----:B-1----:R1:W-:Y:S02]  /*10ae0*/  SYNCS.ARRIVE.TRANS64.RED.A0TR RZ, [UR35+0x384f8], R2 ;  /* 0x0384f802ffff79a7 */ /* 0x0023e40008300423 */
.L_x_192:
[----:B------:R-:W-:Y:S05]  /*10af0*/  BSYNC B0 ;  /* 0x0000000000007941 */ /* 0x000fea0003800000 */
.L_x_191:
[----:B------:R-:W-:Y:S05]  /*10b00*/  @!P2 BRA `(.L_x_194) ;  /* 0x000000000004a947 */ /* 0x000fea0003800000 */
[----:B------:R-:W-:Y:S01]  /*10b10*/  BPT.TRAP 0x1 ;  /* 0x000000040000795c */ /* 0x000fe20000300000 */
.L_x_194:
[----:B------:R-:W-:Y:S02]  /*10b20*/  UIADD3 UR25, UR35, 0x384f8, URZ ;  /* 0x000384f823197890 */ /* 0x000fe4000fffe03f */
[----:B------:R-:W-:Y:S02]  /*10b30*/  UIADD3 UR23, UR11, 0x40, URZ ;  /* 0x000000400b177890 */ /* 0x000fe4000fffe03f */
[----:B------:R-:W-:-:S09]  /*10b40*/  UPRMT UR43, UR41, 0x654, UR25 ;  /* 0x00000654292b7896 */ /* 0x000fd20008000019 */
[----:B------:R-:W-:Y:S01]  /*10b50*/  SYNCS.ARRIVE.TRANS64.RED.A1T0 RZ, [UR43], RZ ;  /* 0x000000ffffff79a7 */ /* 0x000fe2000810042b */
[----:B------:R-:W-:Y:S05]  /*10b60*/  @!P2 BRA `(.L_x_195) ;  /* 0x000000000004a947 */ /* 0x000fea0003800000 */
[----:B------:R-:W-:Y:S01]  /*10b70*/  BPT.TRAP 0x1 ;  /* 0x000000040000795c */ /* 0x000fe20000300000 */
.L_x_195:
[----:B-1-34-:R-:W-:-:S04]  /*10b80*/  SHF.L.U32 R2, RZ, 0x1f, RZ ;  /* 0x0000001fff027819 */ /* 0x01afc800000006ff */
[----:B------:R-:W1:Y:S02]  /*10b90*/  SYNCS.PHASECHK.TRANS64.TRYWAIT P1, [UR35+0x38500], R2 ;  /* 0x03850002ff0075a7 */ /* 0x000e640008020163 */
[----:B-1----:R-:W-:Y:S05]  /*10ba0*/  @!P1 BRA `(.L_x_196) ;  /* 0x0000006000b09947 */ /* 0x002fea0003800000 */
.L_x_382:
[----:B------:R-:W-:Y:S04]  /*10bb0*/  BSSY B0, `(.L_x_197) ;  /* 0x0000010000007945 */ /* 0x000fe80003800000 */
[----:B------:R-:W-:Y:S05]  /*10bc0*/  @P0 BRA `(.L_x_198) ;  /* 0x0000000000380947 */ /* 0x000fea0003800000 */
        /* <DEDUP_REMOVED lines=10> */
[----:B---3--:R-:W-:Y:S05]  /*10c70*/  @!P2 BRA `(.L_x_199) ;  /* 0x000000000004a947 */ /* 0x008fea0003800000 */
[----:B------:R-:W-:Y:S01]  /*10c80*/  BPT.TRAP 0x1 ;  /* 0x000000040000795c */ /* 0x000fe20000300000 */
.L_x_199:
[----:B-1----:R-:W1:Y:S02]  /*10c90*/  LDC R3, c[0x0][0x828] ;  /* 0x00020a00ff037b82 */ /* 0x002e640000000800 */
[----:B-1----:R3:W-:Y:S02]  /*10ca0*/  SYNCS.ARRIVE.TRANS64.RED.A0TR RZ, [UR35+0x384e0], R3 ;  /* 0x0384e003ffff79a7 */ /* 0x0027e40008300423 */
.L_x_198:
[----:B------:R-:W-:Y:S05]  /*10cb0*/  BSYNC B0 ;  /* 0x0000000000007941 */ /* 0x000fea0003800000 */
.L_x_197:
[----:B------:R-:W-:Y:S05]  /*10cc0*/  @!P2 BRA `(.L_x_200) ;  /* 0x000000000004a947 */ /* 0x000fea0003800000 */
[----:B------:R-:W-:Y:S01]  /*10cd0*/  BPT.TRAP 0x1 ;  /* 0x000000040000795c */ /* 0x000fe20000300000 */
.L_x_200:
[----:B------:R-:W-:Y:S01]  /*10ce0*/  SYNCS.ARRIVE.TRANS64.RED.A1T0 RZ, [UR9], RZ ;  /* 0x000000ffffff79a7 */ /* 0x000fe20008100409 */
[----:B------:R-:W-:Y:S05]  /*10cf0*/  @!P2 BRA `(.L_x_201) ;  /* 0x000000000004a947 */ /* 0x000fea0003800000 */
[----:B------:R-:W-:Y:S01]  /*10d00*/  BPT.TRAP 0x1 ;  /* 0x000000040000795c */ /* 0x000fe20000300000 */
.L_x_201:
[----:B------:R-:W4:Y:S02]  /*10d10*/  SYNCS.PHASECHK.TRANS64.TRYWAIT P1, [UR35+0x38508], R2 ;  /* 0x03850802ff0075a7 */ /* 0x000f240008020163 */
[----:B----4-:R-:W-:Y:S05]  /*10d20*/  @!P1 BRA `(.L_x_202) ;  /* 0x0000006000689947 */ /* 0x010fea0003800000 */
.L_x_383:
        /* <DEDUP_REMOVED lines=15> */
.L_x_205:
[----:B-1-3--:R-:W1:Y:S02]  /*10e20*/  LDC R3, c[0x0][0x828] ;  /* 0x00020a00ff037b82 */ /* 0x00ae640000000800 */
[----:B-1----:R4:W-:Y:S02]  /*10e30*/  SYNCS.ARRIVE.TRANS64.RED.A0TR RZ, [UR35+0x384e8], R3 ;  /* 0x0384e803ffff79a7 */ /* 0x0029e40008300423 */
.L_x_204:
[----:B------:R-:W-:Y:S05]  /*10e40*/  BSYNC B0 ;  /* 0x0000000000007941 */ /* 0x000fea0003800000 */
.L_x_203:
[----:B------:R-:W-:Y:S05]  /*10e50*/  @!P2 BRA `(.L_x_206) ;  /* 0x000000000004a947 */ /* 0x000fea0003800000 */
[----:B------:R-:W-:Y:S01]  /*10e60*/  BPT.TRAP 0x1 ;  /* 0x000000040000795c */ /* 0x000fe20000300000 */
.L_x_206:
[----:B------:R-:W-:Y:S01]  /*10e70*/  SYNCS.ARRIVE.TRANS64.RED.A1T0 RZ, [UR8], RZ ;  /* 0x000000ffffff79a7 */ /* 0x000fe20008100408 */
[----:B------:R-:W-:Y:S01]  /*10e80*/  UIADD3 UR15, UR11, 0x60, URZ ;  /* 0x000000600b0f7890 */ /* 0x000fe2000fffe03f */
[----:B------:R-:W-:Y:S11]  /*10e90*/  @!P2 BRA `(.L_x_207) ;  /* 0x000000000004a947 */ /* 0x000ff60003800000 */
[----:B------:R-:W-:Y:S01]  /*10ea0*/  BPT.TRAP 0x1 ;  /* 0x000000040000795c */ /* 0x000fe20000300000 */
.L_x_207:
[----:B------:R-:W5:Y:S02]  /*10eb0*/  SYNCS.PHASECHK.TRANS64.TRYWAIT P1, [UR35+0x38510], R2 ;  /* 0x03851002ff0075a7 */ /* 0x000f640008020163 */
[----:B-----5:R-:W-:Y:S05]  /*10ec0*/  @!P1 BRA `(.L_x_208) ;  /* 0x0000006000189947 */ /* 0x020fea0003800000 */
.L_x_384:
        /* <DEDUP_REMOVED lines=14> */
.L_x_211:
[----:B---34-:R-:W1:Y:S02]  /*10fb0*/  LDC R3, c[0x0][0x828] ;  /* 0x00020a00ff037b82 */ /* 0x018e640000000800 */
[----:B-1----:R1:W-:Y:S02]  /*10fc0*/  SYNCS.ARRIVE.TRANS64.RED.A0TR RZ, [UR35+0x384f0], R3 ;  /* 0x0384f003ffff79a7 */ /* 0x0023e40008300423 */
.L_x_210:
[----:B------:R-:W-:Y:S05]  /*10fd0*/  BSYNC B0 ;  /* 0x0000000000007941 */ /* 0x000fea0003800000 */
.L_x_209:
[----:B------:R-:W-:Y:S05]  /*10fe0*/  @!P2 BRA `(.L_x_212) ;  /* 0x000000000004a947 */ /* 0x000fea0003800000 */
[----:B------:R-:W-:Y:S01]  /*10ff0*/  BPT.TRAP 0x1 ;  /* 0x000000040000795c */ /* 0x000fe20000300000 */
.L_x_212:
[----:B------:R-:W-:Y:S01]  /*11000*/  SYNCS.ARRIVE.TRANS64.RED.A1T0 RZ, [UR42], RZ ;  /* 0x000000ffffff79a7 */ /* 0x000fe2000810042a */
[----:B------:R-:W-:Y:S05]  /*11010*/  @!P2 BRA `(.L_x_213) ;  /* 0x000000000004a947 */ /* 0x000fea0003800000 */
[----:B------:R-:W-:Y:S01]  /*11020*/  BPT.TRAP 0x1 ;  /* 0x000000040000795c */ /* 0x000fe20000300000 */
.L_x_213:
[----:B------:R-:W5:Y:S02]  /*11030*/  SYNCS.PHASECHK.TRANS64.TRYWAIT P1, [UR35+0x38518], R2 ;  /* 0x03851802ff0075a7 */ /* 0x000f640008020163 */
[----:B-----5:R-:W-:Y:S05]  /*11040*/  @!P1 BRA `(.L_x_214) ;  /* 0x0000005c00d09947 */ /* 0x020fea0003800000 */
.L_x_385:
        /* <DEDUP_REMOVED lines=15> */
.L_x_217:
[----:B---34-:R-:W1:Y:S02]  /*11140*/  LDC R3, c[0x0][0x828] ;  /* 0x00020a00ff037b82 */ /* 0x018e640000000800 */
[----:B-1----:R1:W-:Y:S02]  /*11150*/  SYNCS.ARRIVE.TRANS64.RED.A0TR RZ, [UR35+0x384f8], R3 ;  /* 0x0384f803ffff79a7 */ /* 0x0023e40008300423 */
.L_x_216:
[----:B------:R-:W-:Y:S05]  /*11160*/  BSYNC B0 ;  /* 0x0000000000007941 */ /* 0x000fea0003800000 */
.L_x_215:
[----:B------:R-:W-:Y:S05]  /*11170*/  @!P2 BRA `(.L_x_218) ;  /* 0x000000000004a947 */ /* 0x000fea0003800000 */
[----:B------:R-:W-:Y:S01]  /*11180*/  BPT.TRAP 0x1 ;  /* 0x000000040000795c */ /* 0x000fe20000300000 */
.L_x_218:
[----:B------:R-:W-:Y:S01]  /*11190*/  SYNCS.ARRIVE.TRANS64.RED.A1T0 RZ, [UR43], RZ ;  /* 0x000000ffffff79a7 */ /* 0x000fe2000810042b */
[----:B------:R-:W-:Y:S01]  /*111a0*/  UIADD3 UR23, UR11, 0x80, URZ ;  /* 0x000000800b177890 */ /* 0x000fe2000fffe03f */
[----:B------:R-:W-:Y:S11]  /*111b0*/  @!P2 BRA `(.L_x_219) ;  /* 0x000000000004a947 */ /* 0x000ff60003800000 */
[----:B------:R-:W-:Y:S01]  /*111c0*/  BPT.TRAP 0x1 ;  /* 0x000000040000795c */ /* 0x000fe20000300000 */
.L_x_219:
[----:B------:R-:W5:Y:S02]  /*111d0*/  SYNCS.PHASECHK.TRANS64.TRYWAIT P1, [UR35+0x38500], R0 ;  /* 0x03850000ff0075a7 */ /* 0x000f640008020163 */
[----:B-----5:R-:W-:Y:S05]  /*111e0*/  @!P1 BRA `(.L_x_220) ;  /* 0x0000005c00809947 */ /* 0x020fea0003800000 */
.L_x_386:
        /* <DEDUP_REMOVED lines=14> */
.L_x_223:
[----:B---34-:R-:W1:Y:S02]  /*112d0*/  LDC R3, c[0x0][0x828] ;  /* 0x00020a00ff037b82 */ /* 0x018e640000000800 */
[----:B-1----:R1:W-:Y:S02]  /*112e0*/  SYNCS.ARRIVE.TRANS64.RED.A0TR RZ, [UR35+0x384e0], R3 ;  /* 0x0384e003ffff79a7 */ /* 0x0023e40008300423 */
.L_x_222:
[----:B------:R-:W-:Y:S05]  /*112f0*/  BSYNC B0 ;  /* 0x0000000000007941 */ /* 0x000fea0003800000 */
.L_x_221:
[----:B------:R-:W-:Y:S05]  /*11300*/  @!P2 BRA `(.L_x_224) ;  /* 0x000000000004a947 */ /* 0x000fea0003800000 */
[----:B------:R-:W-:Y:S01]  /*11310*/  BPT.TRAP 0x1 ;  /* 0x000000040000795c */ /* 0x000fe20000300000 */
.L_x_224:
[----:B------:R-:W-:Y:S01]  /*11320*/  SYNCS.ARRIVE.TRANS64.RED.A1T0 RZ, [UR9], RZ ;  /* 0x000000ffffff79a7 */ /* 0x000fe20008100409 */
[----:B------:R-:W-:Y:S05]  /*11330*/  @!P2 BRA `(.L_x_225) ;  /* 0x000000000004a947 */ /* 0x000fea0003800000 */
[----:B------:R-:W-:Y:S01]  /*11340*/  BPT.TRAP 0x1 ;  /* 0x000000040000795c */ /* 0x000fe20000300000 */
.L_x_225:
[----:B------:R-:W5:Y:S02]  /*11350*/  SYNCS.PHASECHK.TRANS64.TRYWAIT P1, [UR35+0x38508], R0 ;  /* 0x03850800ff0075a7 */ /* 0x000f640008020163 */
[----:B-----5:R-:W-:Y:S05]  /*11360*/  @!P1 BRA `(.L_x_226) ;  /* 0x0000005c00389947 */ /* 0x020fea0003800000 */
.L_x_387:
        /* <DEDUP_REMOVED lines=15> */
.L_x_229:
[----:B---34-:R-:W1:Y:S02]  /*11460*/  LDC R3, c[0x0][0x828] ;  /* 0x00020a00ff037b82 */ /* 0x018e640000000800 */
[----:B-1----:R1:W-:Y:S02]  /*11470*/  SYNCS.ARRIVE.TRANS64.RED.A0TR RZ, [UR35+0x384e8], R3 ;  /* 0x0384e803ffff79a7 */ /* 0x0023e40008300423 */
.L_x_228:
[----:B------:R-:W-:Y:S05]  /*11480*/  BSYNC B0 ;  /* 0x0000000000007941 */ /* 0x000fea0003800000 */
.L_x_227:
[----:B------:R-:W-:Y:S05]  /*11490*/  @!P2 BRA `(.L_x_230) ;  /* 0x000000000004a947 */ /* 0x000fea0003800000 */
[----:B------:R-:W-:Y:S01]  /*114a0*/  BPT.TRAP 0x1 ;  /* 0x000000040000795c */ /* 0x000fe20000300000 */
.L_x_230:
[----:B------:R-:W-:Y:S01]  /*114b0*/  SYNCS.ARRIVE.TRANS64.RED.A1T0 RZ, [UR8], RZ ;  /* 0x000000ffffff79a7 */ /* 0x000fe20008100408 */
[----:B------:R-:W-:Y:S01]  /*114c0*/  UIADD3 UR15, UR11, 0xa0, URZ ;  /* 0x000000a00b0f7890 */ /* 0x000fe2000fffe03f */
[----:B------:R-:W-:Y:S11]  /*114d0*/  @!P2 BRA `(.L_x_231) ;  /* 0x000000000004a947 */ /* 0x000ff60003800000 */
[----:B------:R-:W-:Y:S01]  /*114e0*/  BPT.TRAP 0x1 ;  /* 0x000000040000795c */ /* 0x000fe20000300000 */
.L_x_231:
[----:B------:R-:W5:Y:S02]  /*114f0*/  SYNCS.PHASECHK.TRANS64.TRYWAIT P1, [UR35+0x38510], R0 ;  /* 0x03851000ff0075a7 */ /* 0x000f640008020163 */
[----:B-----5:R-:W-:Y:S05]  /*11500*/  @!P1 BRA `(.L_x_232) ;  /* 0x0000005800e89947 */ /* 0x020fea0003800000 */
.L_x_388:
        /* <DEDUP_REMOVED lines=14> */
.L_x_235:
[----:B---34-:R-:W1:Y:S02]  /*115f0*/  LDC R3, c[0x0][0x828] ;  /* 0x00020a00ff037b82 */ /* 0x018e640000000800 */
[----:B-1----:R1:W-:Y:S02]  /*11600*/  SYNCS.ARRIVE.TRANS64.RED.A0TR RZ, [UR35+0x384f0], R3 ;  /* 0x0384f003ffff79a7 */ /* 0x0023e40008300423 */
.L_x_234:
[----:B------:R-:W-:Y:S05]  /*11610*/  BSYNC B0 ;  /* 0x0000000000007941 */ /* 0x000fea0003800000 */
.L_x_233:
[----:B------:R-:W-:Y:S05]  /*11620*/  @!P2 BRA `(.L_x_236) ;  /* 0x000000000004a947 */ /* 0x000fea0003800000 */
[----:B------:R-:W-:Y:S01]  /*11630*/  BPT.TRAP 0x1 ;  /* 0x000000040000795c */ /* 0x000fe20000300000 */
.L_x_236:
[----:B------:R-:W-:Y:S01]  /*11640*/  SYNCS.ARRIVE.TRANS64.RED.A1T0 RZ, [UR42], RZ ;  /* 0x000000ffffff79a7 */ /* 0x000fe2000810042a */
[----:B------:R-:W-:Y:S05]  /*11650*/  @!P2 BRA `(.L_x_237) ;  /* 0x000000000004a947 */ /* 0x000fea0003800000 */
[----:B------:R-:W-:Y:S01]  /*11660*/  BPT.TRAP 0x1 ;  /* 0x000000040000795c */ /* 0x000fe20000300000 */
.L_x_237:
[----:B------:R-:W5:Y:S02]  /*11670*/  SYNCS.PHASECHK.TRANS64.TRYWAIT P1, [UR35+0x38518], R0 ;  /* 0x03851800ff0075a7 */ /* 0x000f640008020163 */
[----:B-----5:R-:W-:Y:S05]  /*11680*/  @!P1 BRA `(.L_x_238) ;  /* 0x0000005800a09947 */ /* 0x020fea0003800000 */
.L_x_389:
        /* <DEDUP_REMOVED lines=15> */
.L_x_241:
[----:B---34-:R-:W1:Y:S02]  /*11780*/  LDC R3, c[0x0][0x828] ;  /* 0x00020a00ff037b82 */ /* 0x018e640000000800 */
[----:B-1----:R1:W-:Y:S02]  /*11790*/  SYNCS.ARRIVE.TRANS64.RED.A0TR RZ, [UR35+0x384f8], R3 ;  /* 0x0384f803ffff79a7 */ /* 0x0023e40008300423 */
.L_x_240:
[----:B------:R-:W-:Y:S05]  /*117a0*/  BSYNC B0 ;  /* 0x0000000000007941 */ /* 0x000fea0003800000 */
.L_x_239:
[----:B------:R-:W-:Y:S05]  /*117b0*/  @!P2 BRA `(.L_x_242) ;  /* 0x000000000004a947 */ /* 0x000fea0003800000 */
[----:B------:R-:W-:Y:S01]  /*117c0*/  BPT.TRAP 0x1 ;  /* 0x000000040000795c */ /* 0x000fe20000300000 */
.L_x_242:
[----:B------:R-:W-:Y:S01]  /*117d0*/  SYNCS.ARRIVE.TRANS64.RED.A1T0 RZ, [UR43], RZ ;  /* 0x000000ffffff79a7 */ /* 0x000fe2000810042b */
[----:B------:R-:W-:Y:S01]  /*117e0*/  UIADD3 UR23, UR11, 0xc0, URZ ;  /* 0x000000c00b177890 */ /* 0x000fe2000fffe03f */
[----:B------:R-:W-:Y:S11]  /*117f0*/  @!P2 BRA `(.L_x_243) ;  /* 0x000000000004a947 */ /* 0x000ff60003800000 */
[----:B------:R-:W-:Y:S01]  /*11800*/  BPT.TRAP 0x1 ;  /* 0x000000040000795c */ /* 0x000fe20000300000 */
.L_x_243:
[----:B------:R-:W5:Y:S02]  /*11810*/  SYNCS.PHASECHK.TRANS64.TRYWAIT P1, [UR35+0x38500], R2 ;  /* 0x03850002ff0075a7 */ /* 0x000f640008020163 */
[----:B-----5:R-:W-:Y:S05]  /*11820*/  @!P1 BRA `(.L_x_244) ;  /* 0x0000005800509947 */ /* 0x020fea0003800000 */
.L_x_390:
        /* <DEDUP_REMOVED lines=14> */
.L_x_247:
[----:B---34-:R-:W1:Y:S02]  /*11910*/  LDC R3, c[0x0][0x828] ;  /* 0x00020a00ff037b82 */ /* 0x018e640000000800 */
[----:B-1----:R1:W-:Y:S02]  /*11920*/  SYNCS.ARRIVE.TRANS64.RED.A0TR RZ, [UR35+0x384e0], R3 ;  /* 0x0384e003ffff79a7 */ /* 0x0023e40008300423 */
.L_x_246:
[----:B------:R-:W-:Y:S05]  /*11930*/  BSYNC B0 ;  /* 0x0000000000007941 */ /* 0x000fea0003800000 */
.L_x_245:
[----:B------:R-:W-:Y:S05]  /*11940*/  @!P2 BRA `(.L_x_248) ;  /* 0x000000000004a947 */ /* 0x000fea0003800000 */
[----:B------:R-:W-:Y:S01]  /*11950*/  BPT.TRAP 0x1 ;  /* 0x000000040000795c */ /* 0x000fe20000300000 */
.L_x_248:
[----:B------:R-:W-:Y:S01]  /*11960*/  SYNCS.ARRIVE.TRANS64.RED.A1T0 RZ, [UR9], RZ ;  /* 0x000000ffffff79a7 */ /* 0x000fe20008100409 */
[----:B------:R-:W-:Y:S05]  /*11970*/  @!P2 BRA `(.L_x_249) ;  /* 0x000000000004a947 */ /* 0x000fea0003800000 */
[----:B------:R-:W-:Y:S01]  /*11980*/  BPT.TRAP 0x1 ;  /* 0x000000040000795c */ /* 0x000fe20000300000 */
.L_x_249:
[----:B------:R-:W5:Y:S02]  /*11990*/  SYNCS.PHASECHK.TRANS64.TRYWAIT P1, [UR35+0x38508], R2 ;  /* 0x03850802ff0075a7 */ /* 0x000f640008020163 */
[----:B-----5:R-:W-:Y:S05]  /*119a0*/  @!P1 BRA `(.L_x_250) ;  /* 0x0000005800089947 */ /* 0x020fea0003800000 */
.L_x_391:
        /* <DEDUP_REMOVED lines=14> */
.L_x_253:
[----:B---34-:R-:W1:Y:S02]  /*11a90*/  LDC R3, c[0x0][0x828] ;  /* 0x00020a00ff037b82 */ /* 0x018e640000000800 */
[----:B-1----:R1:W-:Y:S02]  /*11aa0*/  SYNCS.ARRIVE.TRANS64.RED.A0TR RZ, [UR35+0x384e8], R3 ;  /* 0x0384e803ffff79a7 */ /* 0x0023e40008300423 */
.L_x_252:
[----:B------:R-:W-:Y:S05]  /*11ab0*/  BSYNC B0 ;  /* 0x0000000000007941 */ /* 0x000fea0003800000 */
.L_x_251:
[----:B------:R-:W-:Y:S05]  /*11ac0*/  @!P2 BRA `(.L_x_254) ;  /* 0x000000000004a947 */ /* 0x000fea0003800000 */
[----:B------:R-:W-:Y:S01]  /*11ad0*/  BPT.TRAP 0x1 ;  /* 0x000000040000795c */ /* 0x000fe20000300000 */
.L_x_254:
[----:B------:R-:W-:Y:S01]  /*11ae0*/  SYNCS.ARRIVE.TRANS64.RED.A1T0 RZ, [UR8], RZ ;  /* 0x000000ffffff79a7 */ /* 0x000fe20008100408 */
[----:B------:R-:W-:Y:S01]  /*11af0*/  UIADD3 UR11, UR11, 0xe0, URZ ;  /* 0x000000e00b0b7890 */ /* 0x000fe2000fffe03f */
[----:B------:R-:W-:Y:S11]  /*11b00*/  @!P2 BRA `(.L_x_255) ;  /* 0x000000000004a947 */ /* 0x000ff60003800000 */
[----:B------:R-:W-:Y:S01]  /*11b10*/  BPT.TRAP 0x1 ;  /* 0x000000040000795c */ /* 0x000fe20000300000 */
.L_x_255:
[----:B------:R-:W5:Y:S02]  /*11b20*/  SYNCS.PHASECHK.TRANS64.TRYWAIT P1, [UR35+0x38510], R2 ;  /* 0x03851002ff0075a7 */ /* 0x000f640008020163 */
[----:B-----5:R-:W-:Y:S05]  /*11b30*/  @!P1 BRA `(.L_x_256) ;  /* 0x0000005400bc9947 */ /* 0x020fea0003800000 */
.L_x_392:
        /* <DEDUP_REMOVED lines=13> */
.L_x_259:
[----:B---34-:R-:W1:Y:S02]  /*11c10*/  LDC R3, c[0x0][0x828] ;  /* 0x00020a00ff037b82 */ /* 0x018e640000000800 */
[----:B-1----:R1:W-:Y:S02]  /*11c20*/  SYNCS.ARRIVE.TRANS64.RED.A0TR RZ, [UR35+0x384f0], R3 ;  /* 0x0384f003ffff79a7 */ /* 0x0023e40008300423 */
.L_x_258:
[----:B------:R-:W-:Y:S05]  /*11c30*/  BSYNC B0 ;  /* 0x0000000000007941 */ /* 0x000fea0003800000 */
.L_x_257:
[----:B------:R-:W-:Y:S05]  /*11c40*/  @!P2 BRA `(.L_x_260) ;  /* 0x000000000004a947 */ /* 0x000fea0003800000 */
[----:B------:R-:W-:Y:S01]  /*11c50*/  BPT.TRAP 0x1 ;  /* 0x000000040000795c */ /* 0x000fe20000300000 */
.L_x_260:
[----:B------:R-:W-:Y:S01]  /*11c60*/  SYNCS.ARRIVE.TRANS64.RED.A1T0 RZ, [UR42], RZ ;  /* 0x000000ffffff79a7 */ /* 0x000fe2000810042a */
[----:B------:R-:W-:Y:S05]  /*11c70*/  @!P2 BRA `(.L_x_261) ;  /* 0x000000000004a947 */ /* 0x000fea0003800000 */
[----:B------:R-:W-:Y:S01]  /*11c80*/  BPT.TRAP 0x1 ;  /* 0x000000040000795c */ /* 0x000fe20000300000 */
.L_x_261:
[----:B------:R-:W5:Y:S02]  /*11c90*/  SYNCS.PHASECHK.TRANS64.TRYWAIT P1, [UR35+0x38518], R2 ;  /* 0x03851802ff0075a7 */ /* 0x000f640008020163 */
[----:B-----5:R-:W-:Y:S05]  /*11ca0*/  @!P1 BRA `(.L_x_262) ;  /* 0x0000005400789947 */ /* 0x020fea0003800000 */
.L_x_393:
        /* <DEDUP_REMOVED lines=15> */
.L_x_265:
[----:B------:R-:W1:Y:S02]  /*11da0*/  LDC R2, c[0x0][0x828] ;  /* 0x00020a00ff027b82 */ /* 0x000e640000000800 */
[----:B-1----:R1:W-:Y:S02]  /*11db0*/  SYNCS.ARRIVE.TRANS64.RED.A0TR RZ, [UR35+0x384f8], R2 ;  /* 0x0384f802ffff79a7 */ /* 0x0023e40008300423 */
.L_x_264:
[----:B------:R-:W-:Y:S05]  /*11dc0*/  BSYNC B0 ;  /* 0x0000000000007941 */ /* 0x000fea0003800000 */
.L_x_263:
[----:B------:R-:W-:Y:S05]  /*11dd0*/  @!P2 BRA `(.L_x_266) ;  /* 0x000000000004a947 */ /* 0x000fea0003800000 */
[----:B------:R-:W-:Y:S01]  /*11de0*/  BPT.TRAP 0x1 ;  /* 0x000000040000795c */ /* 0x000fe20000300000 */
.L_x_266:
[----:B--2---:R-:W-:Y:S01]  /*11df0*/  ISETP.NE.AND P0, PT, R7, RZ, PT ;  /* 0x000000ff0700720c */ /* 0x004fe20003f05270 */
[----:B------:R-:W-:Y:S01]  /*11e00*/  SYNCS.ARRIVE.TRANS64.RED.A1T0 RZ, [UR43], RZ ;  /* 0x000000ffffff79a7 */ /* 0x000fe2000810042b */
[CC--:B------:R-:W-:Y:S02]  /*11e10*/  ISETP.NE.AND P3, PT, R18.reuse, R6.reuse, PT ;  /* 0x000000061200720c */ /* 0x0c0fe40003f65270 */
[----:B------:R-:W-:-:S13]  /*11e20*/  ISETP.EQ.OR P0, PT, R18, R6, !P0 ;  /* 0x000000061200720c */ /* 0x000fda0004702670 */
[----:B------:R-:W-:Y:S05]  /*11e30*/  @P0 BRA `(.L_x_267) ;  /* 0x0000000400040947 */ /* 0x000fea0003800000 */
[----:B------:R-:W-:Y:S01]  /*11e40*/  ELECT P0, URZ, PT ;  /* 0x00000000003f782f */ /* 0x000fe20003800000 */
[----:B------:R-:W-:-:S12]  /*11e50*/  BSSY B0, `(.L_x_268) ;  /* 0x0000032000007945 */ /* 0x000fd80003800000 */
[----:B------:R-:W-:Y:S05]  /*11e60*/  @!P0 BRA `(.L_x_269) ;  /* 0x0000000000c08947 */ /* 0x000fea0003800000 */
[----:B-1-34-:R-:W1:Y:S08]  /*11e70*/  LDC.64 R2, c[0x0][0x290] ;  /* 0x0000a400ff027b82 */ /* 0x01ae700000000a00 */
[----:B------:R-:W2:Y:S08]  /*11e80*/  LDC.64 R14, c[0x0][0x808] ;  /* 0x00020200ff0e7b82 */ /* 0x000eb00000000a00 */
[----:B------:R-:W3:Y:S01]  /*11e90*/  LDC.64 R16, c[0x0][0x810] ;  /* 0x00020400ff107b82 */ /* 0x000ee20000000a00 */
[----:B-1----:R-:W-:-:S05]  /*11ea0*/  IMAD.WIDE R2, R6, 0xc, R2 ;  /* 0x0000000c06027825 */ /* 0x002fca00078e0202 */
[----:B------:R1:W5:Y:S04]  /*11eb0*/  LDG.E R10, desc[UR56][R2.64] ;  /* 0x00000038020a7981 */ /* 0x000368000c1e1900 */
[----:B------:R1:W5:Y:S01]  /*11ec0*/  LDG.E R13, desc[UR56][R2.64+0x4] ;  /* 0x00000438020d7981 */ /* 0x000362000c1e1900 */
[----:B--2---:R-:W-:Y:S02]  /*11ed0*/  ISETP.NE.U32.AND P0, PT, R14, RZ, PT ;  /* 0x000000ff0e00720c */ /* 0x004fe40003f05070 */
[----:B------:R-:W-:Y:S02]  /*11ee0*/  SHF.R.S32.HI R8, RZ, 0x1f, R6 ;  /* 0x0000001fff087819 */ /* 0x000fe40000011406 */
[----:B------:R-:W-:Y:S02]  /*11ef0*/  ISETP.NE.AND.EX P0, PT, R15, RZ, PT, P0 ;  /* 0x000000ff0f00720c */ /* 0x000fe40003f05300 */
[----:B---3--:R-:W-:-:S04]  /*11f00*/  ISETP.NE.U32.AND P1, PT, R16, RZ, PT ;  /* 0x000000ff1000720c */ /* 0x008fc80003f25070 */
[----:B------:R-:W-:-:S07]  /*11f10*/  ISETP.NE.AND.EX P1, PT, R17, RZ, PT, P1 ;  /* 0x000000ff1100720c */ /* 0x000fce0003f25310 */
[----:B-1----:R-:W-:Y:S06]  /*11f20*/  @!P0 BRA `(.L_x_270) ;  /* 0x0000000000108947 */ /* 0x002fec0003800000 */
[----:B------:R-:W-:-:S04]  /*11f30*/  LEA R2, P0, R6, R14, 0x3 ;  /* 0x0000000e06027211 */ /* 0x000fc800078018ff */
[----:B------:R-:W-:-:S06]  /*11f40*/  LEA.HI.X R3, R6, R15, R8, 0x3, P0 ;  /* 0x0000000f06037211 */ /* 0x000fcc00000f1c08 */
[----:B------:R-:W2:Y:S04]  /*11f50*/  LDG.E.64 R2, desc[UR56][R2.64] ;  /* 0x0000003802027981 */ /* 0x000ea8000c1e1b00 */
[----:B--2---:R1:W-:Y:S02]  /*11f60*/  STS.64 [UR34], R2 ;  /* 0x00000002ff007988 */ /* 0x0043e40008000a22 */
.L_x_270:
[----:B------:R-:W-:Y:S05]  /*11f70*/  @!P1 BRA `(.L_x_269) ;  /* 0x00000000007c9947 */ /* 0x000fea0003800000 */
[----:B-1----:R-:W-:-:S04]  /*11f80*/  LEA R2, P0, R6, R16, 0x3 ;  /* 0x0000001006027211 */ /* 0x002fc800078018ff */
[----:B------:R-:W-:Y:S02]  /*11f90*/  LEA.HI.X R3, R6, R17, R8, 0x3, P0 ;  /* 0x0000001106037211 */ /* 0x000fe400000f1c08 */
[----:B------:R-:W1:Y:S04]  /*11fa0*/  LDS R8, [UR34+0x1c] ;  /* 0x00001c22ff087984 */ /* 0x000e680008000800 */
[----:B------:R-:W2:Y:S01]  /*11fb0*/  LDG.E.64 R2, desc[UR56][R2.64] ;  /* 0x0000003802027981 */ /* 0x000ea2000c1e1b00 */
[----:B------:R-:W-:-:S03]  /*11fc0*/  IMAD.U32 R16, RZ, RZ, UR34 ;  /* 0x00000022ff107e24 */ /* 0x000fc6000f8e00ff */
[----:B------:R-:W-:Y:S02]  /*11fd0*/  STS [UR34+0x30], RZ ;  /* 0x000030ffff007988 */ /* 0x000fe40008000822 */
[----:B------:R-:W-:-:S05]  /*11fe0*/  SHF.R.U64 R16, R16, 0x4, RZ ;  /* 0x0000000410107819 */ /* 0x000fca00000012ff */
[----:B------:R-:W-:Y:S04]  /*11ff0*/  STS [UR34+0x10], R16 ;  /* 0x00001010ff007988 */ /* 0x000fe80008000822 */
[----:B------:R-:W-:Y:S01]  /*12000*/  STS [UR34+0x14], R16 ;  /* 0x00001410ff007988 */ /* 0x000fe20008000822 */
[C---:B--2---:R-:W-:Y:S02]  /*12010*/  SHF.L.U64.HI R14, R2.reuse, 0x1, R3 ;  /* 0x00000001020e7819 */ /* 0x044fe40000010203 */
[----:B------:R-:W-:Y:S02]  /*12020*/  SHF.L.U32 R3, R2, 0x1, RZ ;  /* 0x0000000102037819 */ /* 0x000fe400000006ff */
[----:B------:R-:W-:Y:S02]  /*12030*/  LOP3.LUT R14, R14, 0x1fffffff, RZ, 0xc0, !PT ;  /* 0x1fffffff0e0e7812 */ /* 0x000fe400078ec0ff */
[----:B------:R-:W-:-:S02]  /*12040*/  LOP3.LUT R3, R3, 0xfffffffe, RZ, 0xc0, !PT ;  /* 0xfffffffe03037812 */ /* 0x000fc400078ec0ff */
[--C-:B------:R-:W-:Y:S02]  /*12050*/  SHF.R.U32.HI R9, RZ, 0x4, R14.reuse ;  /* 0x00000004ff097819 */ /* 0x100fe4000001160e */
[----:B------:R-:W-:Y:S02]  /*12060*/  SHF.R.U64 R3, R3, 0x4, R14 ;  /* 0x0000000403037819 */ /* 0x000fe4000000120e */
[----:B-1----:R-:W-:-:S03]  /*12070*/  LOP3.LUT R8, R8, 0xf, R9, 0xb8, !PT ;  /* 0x0000000f08087812 */ /* 0x002fc600078eb809 */
[----:B------:R-:W-:Y:S04]  /*12080*/  STS [UR34+0xc], R3 ;  /* 0x00000c03ff007988 */ /* 0x000fe80008000822 */
[----:B------:R1:W-:Y:S04]  /*12090*/  STS [UR34+0x1c], R8 ;  /* 0x00001c08ff007988 */ /* 0x0003e80008000822 */
[----:B------:R-:W2:Y:S01]  /*120a0*/  LDS R11, [UR34+0x1c] ;  /* 0x00001c22ff0b7984 */ /* 0x000ea20008000800 */
[----:B-1---5:R-:W-:Y:S01]  /*120b0*/  VIADD R8, R10, 0xffffffff ;  /* 0xffffffff0a087836 */ /* 0x022fe20000000000 */
[----:B--2---:R-:W-:-:S05]  /*120c0*/  LOP3.LUT R11, R11, 0xf0, RZ, 0xb8, !PT ;  /* 0x000000f00b0b7812 */ /* 0x004fca00078eb8ff */
[----:B------:R1:W-:Y:S04]  /*120d0*/  STS [UR34+0x1c], R11 ;  /* 0x00001c0bff007988 */ /* 0x0003e80008000822 */
[----:B------:R-:W2:Y:S01]  /*120e0*/  LDS R9, [UR34+0x1c] ;  /* 0x00001c22ff097984 */ /* 0x000ea20008000800 */
[----:B-1----:R-:W-:Y:S02]  /*120f0*/  CS2R R10, SRZ ;  /* 0x00000000000a7805 */ /* 0x002fe4000001ff00 */
[----:B--2---:R-:W-:Y:S02]  /*12100*/  LOP3.LUT R17, R9, 0xf00, RZ, 0xb8, !PT ;  /* 0x00000f0009117812 */ /* 0x004fe400078eb8ff */
[----:B------:R-:W-:-:S03]  /*12110*/  IADD3 R9, R13, -0x1, RZ ;  /* 0xffffffff0d097810 */ /* 0x000fc60007ffe0ff */
[----:B------:R-:W-:Y:S04]  /*12120*/  STS.64 [UR34+0x18], R16 ;  /* 0x00001810ff007988 */ /* 0x000fe80008000a22 */
[----:B------:R-:W1:Y:S04]  /*12130*/  LDS R15, [UR34+0x1c] ;  /* 0x00001c22ff0f7984 */ /* 0x000e680008000800 */
[----:B------:R2:W-:Y:S01]  /*12140*/  STS.128 [UR34+0x20], R8 ;  /* 0x00002008ff007988 */ /* 0x0005e20008000c22 */
[----:B-1----:R-:W-:-:S05]  /*12150*/  LOP3.LUT R2, R15, 0xf000, RZ, 0xb8, !PT ;  /* 0x0000f0000f027812 */ /* 0x002fca00078eb8ff */
[----:B------:R2:W-:Y:S02]  /*12160*/  STS [UR34+0x1c], R2 ;  /* 0x00001c02ff007988 */ /* 0x0005e40008000822 */
.L_x_269:
[----:B------:R-:W-:Y:S05]  /*12170*/  BSYNC B0 ;  /* 0x0000000000007941 */ /* 0x000fea0003800000 */
.L_x_268:
[----:B-12---:R-:W1:Y:S01]  /*12180*/  S2R R2, SR_LANEID ;  /* 0x0000000000027919 */ /* 0x006e620000000000 */
[----:B------:R-:W-:Y:S01]  /*12190*/  NOP ;  /* 0x0000000000007918 */ /* 0x000fe20000000000 */
[----:B------:R-:W-:Y:S01]  /*121a0*/  ELECT P0, URZ, PT ;  /* 0x00000000003f782f */ /* 0x000fe20003800000 */
[----:B------:R-:W-:Y:S01]  /*121b0*/  BSSY B0, `(.L_x_271) ;  /* 0x0000008000007945 */ /* 0x000fe20003800000 */
[----:B-1----:R-:W-:-:S05]  /*121c0*/  IMAD.SHL.U32 R8, R2, 0x4, RZ ;  /* 0x0000000402087824 */ /* 0x002fca00078e00ff */
[----:B------:R1:W2:Y:S01]  /*121d0*/  LDS R9, [R8+UR34] ;  /* 0x0000002208097984 */ /* 0x0002a20008000800 */
[----:B------:R-:W-:-:S04]  /*121e0*/  IADD3 R2, P1, R8, UR44, RZ ;  /* 0x0000002c08027c10 */ /* 0x000fc8000ff3e0ff */
[----:B---34-:R-:W-:Y:S01]  /*121f0*/  IADD3.X R3, RZ, UR45, RZ, P1, !PT ;  /* 0x0000002dff037c10 */ /* 0x018fe20008ffe4ff */
[----:B------:R-:W-:Y:S08]  /*12200*/  @!P0 BRA `(.L_x_272) ;  /* 0x0000000000088947 */ /* 0x000ff00003800000 */
[----:B------:R0:W-:Y:S01]  /*12210*/  UTMACMDFLUSH ;  /* 0x00000000000079b7 */ /* 0x0001e20000000000 */
[----:B------:R-:W-:-:S04]  /*12220*/  DEPBAR.LE SB0, 0x0 ;  /* 0x000080000000791a */ /* 0x000fc80000000000 */
.L_x_272:
[----:B------:R-:W-:Y:S05]  /*12230*/  BSYNC B0 ;  /* 0x0000000000007941 */ /* 0x000fea0003800000 */
.L_x_271:
[----:B--2---:R2:W5:Y:S02]  /*12240*/  ATOMG.E.EXCH.STRONG.GPU PT, RZ, [R2], R9 ;  /* 0x0000000902ff73a8 */ /* 0x00456400041ee100 */
.L_x_267:
[----:B------:R-:W-:Y:S01]  /*12250*/  UIADD3 UR38, UR38, 0x1, URZ ;  /* 0x0000000126267890 */ /* 0x000fe2000fffe03f */
[----:B------:R-:W-:Y:S01]  /*12260*/  ISETP.NE.AND P0, PT, R7, RZ, PT ;  /* 0x000000ff0700720c */ /* 0x000fe20003f05270 */
[----:B------:R-:W-:Y:S01]  /*12270*/  IMAD.MOV.U32 R16, RZ, RZ, R4 ;  /* 0x000000ffff107224 */ /* 0x000fe200078e0004 */
[----:B-12---:R-:W-:Y:S01]  /*12280*/  SEL R2, RZ, 0x1, !P3 ;  /* 0x00000001ff027807 */ /* 0x006fe20005800000 */
[----:B------:R-:W-:Y:S01]  /*12290*/  UISETP.NE.AND UP0, UPT, UR38, 0x8, UPT ;  /* 0x000000082600788c */ /* 0x000fe2000bf05270 */
[----:B------:R-:W-:Y:S01]  /*122a0*/  MOV R17, R5 ;  /* 0x0000000500117202 */ /* 0x000fe20000000f00 */
[----:B------:R-:W-:Y:S02]  /*122b0*/  IMAD.MOV.U32 R18, RZ, RZ, R6 ;  /* 0x000000ffff127224 */ /* 0x000fe400078e0006 */
[----:B------:R-:W-:Y:S02]  /*122c0*/  USEL UR8, URZ, 0x1, UP0 ;  /* 0x000000013f087887 */ /* 0x000fe40008000000 */
[----:B------:R-:W-:-:S04]  /*122d0*/  USEL UR38, UR38, URZ, UP0 ;  /* 0x0000003f26267287 */ /* 0x000fc80008000000 */
[----:B------:R-:W-:Y:S01]  /*122e0*/  LOP3.LUT R12, R12, UR8, RZ, 0x3c, !PT ;  /* 0x000000080c0c7c12 */ /* 0x000fe2000f8e3cff */
[----:B------:R-:W-:Y:S07]  /*122f0*/  @P0 BRA `(.L_x_273) ;  /* 0xffffffdc00880947 */ /* 0x000fee000383ffff */
[----:B-----5:R-:W-:Y:S01]  /*12300*/  ELECT P0, URZ, PT ;  /* 0x00000000003f782f */ /* 0x020fe20003800000 */
[----:B------:R-:W-:-:S12]  /*12310*/  BSSY B0, `(.L_x_274) ;  /* 0x0000017000007945 */ /* 0x000fd80003800000 */
[----:B------:R-:W-:Y:S05]  /*12320*/  @!P0 BRA `(.L_x_275) ;  /* 0x0000000000548947 */ /* 0x000fea0003800000 */
[----:B------:R-:W-:Y:S05]  /*12330*/  @!P2 BRA `(.L_x_276) ;  /* 0x000000000004a947 */ /* 0x000fea0003800000 */
[----:B------:R-:W-:Y:S01]  /*12340*/  BPT.TRAP 0x1 ;  /* 0x000000040000795c */ /* 0x000fe20000300000 */
.L_x_276:
[----:B------:R-:W1:Y:S02]  /*12350*/  SYNCS.PHASECHK.TRANS64.TRYWAIT P0, [UR35+0x38500], R0 ;  /* 0x03850000ff0075a7 */ /* 0x000e640008000163 */
[----:B-1----:R-:W-:Y:S05]  /*12360*/  @!P0 BRA `(.L_x_277) ;  /* 0x0000004c00e08947 */ /* 0x002fea0003800000 */
.L_x_394:
[----:B------:R-:W-:Y:S05]  /*12370*/  @!P2 BRA `(.L_x_278) ;  /* 0x000000000004a947 */ /* 0x000fea0003800000 */
[----:B------:R-:W-:Y:S01]  /*12380*/  BPT.TRAP 0x1 ;  /* 0x000000040000795c */ /* 0x000fe20000300000 */
.L_x_278:
[----:B------:R-:W2:Y:S02]  /*12390*/  SYNCS.PHASECHK.TRANS64.TRYWAIT P0, [UR35+0x38508], R0 ;  /* 0x03850800ff0075a7 */ /* 0x000ea40008000163 */
[----:B--2---:R-:W-:Y:S05]  /*123a0*/  @!P0 BRA `(.L_x_279) ;  /* 0x0000004c00e88947 */ /* 0x004fea0003800000 */
.L_x_395:
[----:B------:R-:W-:Y:S05]  /*123b0*/  @!P2 BRA `(.L_x_280) ;  /* 0x000000000004a947 */ /* 0x000fea0003800000 */
[----:B------:R-:W-:Y:S01]  /*123c0*/  BPT.TRAP 0x1 ;  /* 0x000000040000795c */ /* 0x000fe20000300000 */
.L_x_280:
[----:B------:R-:W2:Y:S02]  /*123d0*/  SYNCS.PHASECHK.TRANS64.TRYWAIT P0, [UR35+0x38510], R0 ;  /* 0x03851000ff0075a7 */ /* 0x000ea40008000163 */
[----:B--2---:R-:W-:Y:S05]  /*123e0*/  @!P0 BRA `(.L_x_281) ;  /* 0x0000004c00f08947 */ /* 0x004fea0003800000 */
.L_x_396:
[----:B------:R-:W-:Y:S05]  /*123f0*/  @!P2 BRA `(.L_x_282) ;  /* 0x000000000004a947 */ /* 0x000fea0003800000 */
[----:B------:R-:W-:Y:S01]  /*12400*/  BPT.TRAP 0x1 ;  /* 0x000000040000795c */ /* 0x000fe20000300000 */
.L_x_282:
[----:B-1----:R-:W-:-:S04]  /*12410*/  MOV R0, 0x1 ;  /* 0x0000000100007802 */ /* 0x002fc80000000f00 */
[----:B------:R-:W-:-:S07]  /*12420*/  SHF.L.U32 R0, R0, 0x1f, RZ ;  /* 0x0000001f00007819 */ /* 0x000fce00000006ff */
.L_x_283:
[----:B-1-34-:R-:W-:-:S04]  /*12430*/  IMAD.U32 R3, RZ, RZ, UR35 ;  /* 0x00000023ff037e24 */ /* 0x01afc8000f8e00ff */
[----:B------:R1:W2:Y:S03]  /*12440*/  SYNCS.PHASECHK.TRANS64.TRYWAIT P0, [R3+URZ+0x38518], R0 ;  /* 0x03851800030075a7 */ /* 0x0002a6000800017f */
[----:B--2---:R-:W-:Y:S05]  /*12450*/  @!P0 NANOSLEEP.SYNCS 0x989680 ;  /* 0x009896800000895d */ /* 0x004fea0003900000 */
[----:B------:R-:W2:Y:S02]  /*12460*/  @!P0 SYNCS.PHASECHK.TRANS64 P0, [R3+URZ+0x38518], R0 ;  /* 0x03851800030085a7 */ /* 0x000ea4000800007f */
[----:B--2---:R-:W-:Y:S05]  /*12470*/  @!P0 BRA `(.L_x_283) ;  /* 0xfffffffc00ec8947 */ /* 0x004fea000383ffff */
.L_x_275:
[----:B------:R-:W-:Y:S05]  /*12480*/  BSYNC B0 ;  /* 0x0000000000007941 */ /* 0x000fea0003800000 */
.L_x_274:
[----:B------:R-:W-:Y:S05]  /*12490*/  EXIT ;  /* 0x000000000000794d */ /* 0x000fea0003800000 */
.L_x_156:
[----:B------:R-:W1:Y:S01]  /*124a0*/  S2UR UR4, SR_CTAID.Y ;  /* 0x00000000000479c3 */ /* 0x000e620000002600 */
[----:B------:R-:W3:Y:S01]  /*124b0*/  S2R R0, SR_LANEID ;  /* 0x0000000000007919 */ /* 0x000ee20000000000 */
[----:B------:R-:W-:Y:S01]  /*124c0*/  ELECT P0, URZ, PT ;  /* 0x00000000003f782f */ /* 0x000fe20003800000 */
[----:B------:R-:W-:Y:S01]  /*124d0*/  BSSY B0, `(.L_x_284) ;  /* 0x000003d000007945 */ /* 0x000fe20003800000 */
[----:B------:R-:W-:Y:S01]  /*124e0*/  ULDC.64 UR12, c[0x0][0x508] ;  /* 0x00014200000c7ab9 */ /* 0x000fe20000000a00 */
[----:B-1----:R-:W-:-:S04]  /*124f0*/  UIMAD UR4, UR4, UR39, UR40 ;  /* 0x00000027040472a4 */ /* 0x002fc8000f8e0228 */
[----:B------:R-:W-:-:S06]  /*12500*/  UIMAD.WIDE UR12, UR4, 0x80, UR12 ;  /* 0x00000080040c78a5 */ /* 0x000fcc000f8e020c */
[----:B------:R-:W-:Y:S06]  /*12510*/  @!P0 BRA `(.L_x_285) ;  /* 0x0000000000e08947 */ /* 0x000fec0003800000 */
[----:B------:R-:W-:Y:S01]  /*12520*/  STL [R1+0x210], R14 ;  /* 0x0002100e01007387 */ /* 0x000fe20000100800 */
[----:B------:R-:W1:Y:S01]  /*12530*/  LDC.64 R8, c[0x0][0x340] ;  /* 0x0000d000ff087b82 */ /* 0x000e620000000a00 */
[----:B------:R-:W-:Y:S02]  /*12540*/  UMOV UR4, 0x400 ;  /* 0x0000040000047882 */ /* 0x000fe40000000000 */
[----:B------:R4:W-:Y:S01]  /*12550*/  STL.64 [R1+0x208], R12 ;  /* 0x0002080c01007387 */ /* 0x0009e20000100a00 */
[----:B--2---:R-:W-:-:S03]  /*12560*/  ULEA UR4, UR41, UR4, 0x18 ;  /* 0x0000000429047291 */ /* 0x004fc6000f8ec03f */
[----:B------:R2:W-:Y:S01]  /*12570*/  STL [R1+0x200], R11 ;  /* 0x0002000b01007387 */ /* 0x0005e20000100800 */
[----:B------:R-:W3:Y:S08]  /*12580*/  LDC.64 R32, c[0x0][0x300] ;  /* 0x0000c000ff207b82 */ /* 0x000ef00000000a00 */
[----:B----4-:R-:W4:Y:S08]  /*12590*/  LDC.64 R12, c[0x0][0x350] ;  /* 0x0000d400ff0c7b82 */ /* 0x010f300000000a00 */
[----:B------:R-:W4:Y:S08]  /*125a0*/  LDC.64 R14, c[0x0][0x358] ;  /* 0x0000d600ff0e7b82 */ /* 0x000f300000000a00 */
[----:B--2---:R-:W1:Y:S08]  /*125b0*/  LDC.64 R10, c[0x0][0x348] ;  /* 0x0000d200ff0a7b82 */ /* 0x004e700000000a00 */
[----:B------:R-:W3:Y:S01]  /*125c0*/  LDC.64 R34, c[0x0][0x308] ;  /* 0x0000c200ff227b82 */ /* 0x000ee20000000a00 */
[----:B----4-:R2:W-:Y:S07]  /*125d0*/  STS.128 [UR4+0x38650], R12 ;  /* 0x0386500cff007988 */ /* 0x0105ee0008000c04 */
[----:B------:R-:W4:Y:S01]  /*125e0*/  LDC.64 R28, c[0x0][0x310] ;  /* 0x0000c400ff1c7b82 */ /* 0x000f220000000a00 */
[----:B-1----:R1:W-:Y:S07]  /*125f0*/  STS.128 [UR4+0x38640], R8 ;  /* 0x03864008ff007988 */ /* 0x0023ee0008000c04 */
[----:B------:R-:W4:Y:S01]  /*12600*/  LDC.64 R30, c[0x0][0x318] ;  /* 0x0000c600ff1e7b82 */ /* 0x000f220000000a00 */
[----:B---3--:R-:W-:Y:S07]  /*12610*/  STS.128 [UR4+0x38600], R32 ;  /* 0x03860020ff007988 */ /* 0x008fee0008000c04 */
[----:B--2---:R-:W2:Y:S08]  /*12620*/  LDC.64 R12, c[0x0][0x420] ;  /* 0x00010800ff0c7b82 */ /* 0x004eb00000000a00 */
[----:B------:R-:W2:Y:S08]  /*12630*/  LDC.64 R14, c[0x0][0x428] ;  /* 0x00010a00ff0e7b82 */ /* 0x000eb00000000a00 */
[----:B-1----:R-:W1:Y:S01]  /*12640*/  LDC.64 R8, c[0x0][0x430] ;  /* 0x00010c00ff087b82 */ /* 0x002e620000000a00 */
[----:B----4-:R-:W-:Y:S07]  /*12650*/  STS.128 [UR4+0x38610], R28 ;  /* 0x0386101cff007988 */ /* 0x010fee0008000c04 */
[----:B------:R-:W1:Y:S01]  /*12660*/  LDC.64 R10, c[0x0][0x438] ;  /* 0x00010e00ff0a7b82 */ /* 0x000e620000000a00 */
[----:B--2---:R2:W-:Y:S07]  /*12670*/  STS.128 [UR4+0x386a0], R12 ;  /* 0x0386a00cff007988 */ /* 0x0045ee0008000c04 */
[----:B------:R-:W3:Y:S08]  /*12680*/  LDC.64 R24, c[0x0][0x320] ;  /* 0x0000c800ff187b82 */ /* 0x000ef00000000a00 */
[----:B------:R-:W3:Y:S01]  /*12690*/  LDC.64 R26, c[0x0][0x328] ;  /* 0x0000ca00ff1a7b82 */ /* 0x000ee20000000a00 */
[----:B--2---:R4:W5:Y:S07]  /*126a0*/  LDL.LU R14, [R1+0x210] ;  /* 0x00021000010e7983 */ /* 0x00496e0000300800 */
[----:B------:R-:W2:Y:S01]  /*126b0*/  LDC.64 R4, c[0x0][0x330] ;  /* 0x0000cc00ff047b82 */ /* 0x000ea20000000a00 */
[----:B------:R4:W5:Y:S04]  /*126c0*/  LDL.LU.64 R12, [R1+0x208] ;  /* 0x00020800010c7983 */ /* 0x0009680000300a00 */
[----:B-1----:R1:W-:Y:S03]  /*126d0*/  STS.128 [UR4+0x386b0], R8 ;  /* 0x0386b008ff007988 */ /* 0x0023e60008000c04 */
[----:B------:R-:W2:Y:S01]  /*126e0*/  LDC.64 R6, c[0x0][0x338] ;  /* 0x0000ce00ff067b82 */ /* 0x000ea20000000a00 */
[----:B---3--:R3:W-:Y:S07]  /*126f0*/  STS.128 [UR4+0x38620], R24 ;  /* 0x03862018ff007988 */ /* 0x0087ee0008000c04 */
[----:B------:R-:W4:Y:S01]  /*12700*/  LDC.64 R32, c[0x0][0x360] ;  /* 0x0000d800ff207b82 */ /* 0x000f220000000a00 */
[----:B-1----:R1:W5:Y:S07]  /*12710*/  LDL.LU R11, [R1+0x200] ;  /* 0x00020000010b7983 */ /* 0x00236e0000300800 */
[----:B------:R-:W4:Y:S01]  /*12720*/  LDC.64 R34, c[0x0][0x368] ;  /* 0x0000da00ff227b82 */ /* 0x000f220000000a00 */
[----:B--2---:R2:W-:Y:S07]  /*12730*/  STS.128 [UR4+0x38630], R4 ;  /* 0x03863004ff007988 */ /* 0x0045ee0008000c04 */
[----:B------:R-:W1:Y:S08]  /*12740*/  LDC.64 R28, c[0x0][0x370] ;  /* 0x0000dc00ff1c7b82 */ /* 0x000e700000000a00 */
[----:B------:R-:W1:Y:S08]  /*12750*/  LDC.64 R30, c[0x0][0x378] ;  /* 0x0000de00ff1e7b82 */ /* 0x000e700000000a00 */
[----:B---3--:R-:W3:Y:S01]  /*12760*/  LDC.64 R24, c[0x0][0x400] ;  /* 0x00010000ff187b82 */ /* 0x008ee20000000a00 */
[----:B----4-:R4:W-:Y:S07]  /*12770*/  STS.128 [UR4+0x38660], R32 ;  /* 0x03866020ff007988 */ /* 0x0109ee0008000c04 */
[----:B------:R-:W3:Y:S08]  /*12780*/  LDC.64 R26, c[0x0][0x408] ;  /* 0x00010200ff1a7b82 */ /* 0x000ef00000000a00 */
[----:B--2---:R-:W2:Y:S01]  /*12790*/  LDC.64 R4, c[0x0][0x410] ;  /* 0x00010400ff047b82 */ /* 0x004ea20000000a00 */
[----:B-1----:R1:W-:Y:S07]  /*127a0*/  STS.128 [UR4+0x38670], R28 ;  /* 0x0386701cff007988 */ /* 0x0023ee0008000c04 */
[----:B------:R-:W2:Y:S01]  /*127b0*/  LDC.64 R6, c[0x0][0x418] ;  /* 0x00010600ff067b82 */ /* 0x000ea20000000a00 */
[----:B---3--:R3:W-:Y:S07]  /*127c0*/  STS.128 [UR4+0x38680], R24 ;  /* 0x03868018ff007988 */ /* 0x0087ee0008000c04 */
[----:B----4-:R-:W4:Y:S08]  /*127d0*/  LDC.64 R32, c[0x0][0x440] ;  /* 0x00011000ff207b82 */ /* 0x010f300000000a00 */
[----:B------:R-:W4:Y:S01]  /*127e0*/  LDC.64 R34, c[0x0][0x448] ;  /* 0x00011200ff227b82 */ /* 0x000f220000000a00 */
[----:B--2---:R2:W-:Y:S07]  /*127f0*/  STS.128 [UR4+0x38690], R4 ;  /* 0x03869004ff007988 */ /* 0x0045ee0008000c04 */
[----:B-1----:R-:W1:Y:S08]  /*12800*/  LDC.64 R28, c[0x0][0x450] ;  /* 0x00011400ff1c7b82 */ /* 0x002e700000000a00 */
[----:B------:R-:W1:Y:S08]  /*12810*/  LDC.64 R30, c[0x0][0x458] ;  /* 0x00011600ff1e7b82 */ /* 0x000e700000000a00 */
[----:B---3--:R-:W3:Y:S08]  /*12820*/  LDC.64 R24, c[0x0][0x460] ;  /* 0x00011800ff187b82 */ /* 0x008ef00000000a00 */
[----:B------:R-:W3:Y:S08]  /*12830*/  LDC.64 R26, c[0x0][0x468] ;  /* 0x00011a00ff1a7b82 */ /* 0x000ef00000000a00 */
[----:B--2---:R-:W2:Y:S08]  /*12840*/  LDC.64 R4, c[0x0][0x470] ;  /* 0x00011c00ff047b82 */ /* 0x004eb00000000a00 */
[----:B------:R-:W2:Y:S01]  /*12850*/  LDC.64 R6, c[0x0][0x478] ;  /* 0x00011e00ff067b82 */ /* 0x000ea20000000a00 */
[----:B----4-:R4:W-:Y:S04]  /*12860*/  STS.128 [UR4+0x386c0], R32 ;  /* 0x0386c020ff007988 */ /* 0x0109e80008000c04 */
[----:B-1----:R4:W-:Y:S04]  /*12870*/  STS.128 [UR4+0x386d0], R28 ;  /* 0x0386d01cff007988 */ /* 0x0029e80008000c04 */
[----:B---3--:R4:W-:Y:S04]  /*12880*/  STS.128 [UR4+0x386e0], R24 ;  /* 0x0386e018ff007988 */ /* 0x0089e80008000c04 */
[----:B--2---:R4:W-:Y:S02]  /*12890*/  STS.128 [UR4+0x386f0], R4 ;  /* 0x0386f004ff007988 */ /* 0x0049e40008000c04 */
.L_x_285:
[----:B--2---:R-:W-:Y:S05]  /*128a0*/  BSYNC B0 ;  /* 0x0000000000007941 */ /* 0x004fea0003800000 */
.L_x_284:
[----:B------:R-:W-:Y:S01]  /*128b0*/  ELECT P0, URZ, PT ;  /* 0x00000000003f782f */ /* 0x000fe20003800000 */
[----:B------:R-:W-:Y:S01]  /*128c0*/  NOP ;  /* 0x0000000000007918 */ /* 0x000fe20000000000 */
[----:B------:R-:W-:Y:S11]  /*128d0*/  BSSY B0, `(.L_x_286) ;  /* 0x000004c000007945 */ /* 0x000ff60003800000 */
[----:B------:R-:W-:Y:S05]  /*128e0*/  @!P0 BRA `(.L_x_287) ;  /* 0x0000000400288947 */ /* 0x000fea0003800000 */
[C---:B------:R-:W-:Y:S01]  /*128f0*/  SHF.L.U32 R10, R18.reuse, 0x3, RZ ;  /* 0x00000003120a7819 */ /* 0x040fe200000006ff */
[----:B------:R-:W-:Y:S01]  /*12900*/  ULDC.64 UR4, c[0x0][0x518] ;  /* 0x0001460000047ab9 */ /* 0x000fe20000000a00 */
[----:B-----5:R-:W-:Y:S01]  /*12910*/  SHF.L.U64.HI R14, R18, 0x3, R14 ;  /* 0x00000003120e7819 */ /* 0x020fe2000001020e */
[----:B------:R-:W-:Y:S01]  /*12920*/  ULDC.64 UR6, c[0x0][0x528] ;  /* 0x00014a0000067ab9 */ /* 0x000fe20000000a00 */
[C---:B----4-:R-:W-:Y:S02]  /*12930*/  IADD3 R4, P0, R10.reuse, UR4, RZ ;  /* 0x000000040a047c10 */ /* 0x050fe4000ff1e0ff */
[----:B------:R-:W-:Y:S02]  /*12940*/  IADD3 R2, P1, R10, UR6, RZ ;  /* 0x000000060a027c10 */ /* 0x000fe4000ff3e0ff */
[C---:B------:R-:W-:Y:S01]  /*12950*/  IADD3.X R5, R14.reuse, UR5, RZ, P0, !PT ;  /* 0x000000050e057c10 */ /* 0x040fe200087fe4ff */
[----:B------:R-:W-:Y:S01]  /*12960*/  ULDC.64 UR4, c[0x0][0x510] ;  /* 0x0001440000047ab9 */ /* 0x000fe20000000a00 */
[----:B------:R-:W-:Y:S01]  /*12970*/  IADD3.X R3, R14, UR7, RZ, P1, !PT ;  /* 0x000000070e037c10 */ /* 0x000fe20008ffe4ff */
[----:B------:R-:W-:-:S02]  /*12980*/  ULDC.64 UR6, c[0x0][0x520] ;  /* 0x0001480000067ab9 */ /* 0x000fc40000000a00 */
[----:B------:R1:W2:Y:S04]  /*12990*/  LDG.E.64 R8, desc[UR56][R4.64] ;  /* 0x0000003804087981 */ /* 0x0002a8000c1e1b00 */
[----:B------:R4:W3:Y:S01]  /*129a0*/  LDG.E.64 R6, desc[UR56][R2.64] ;  /* 0x0000003802067981 */ /* 0x0008e2000c1e1b00 */
[C---:B-1----:R-:W-:Y:S02]  /*129b0*/  IADD3 R4, P0, R10.reuse, UR4, RZ ;  /* 0x000000040a047c10 */ /* 0x042fe4000ff1e0ff */
[----:B----4-:R-:W-:Y:S02]  /*129c0*/  IADD3 R2, P1, R10, UR6, RZ ;  /* 0x000000060a027c10 */ /* 0x010fe4000ff3e0ff */
[C---:B------:R-:W-:Y:S02]  /*129d0*/  IADD3.X R5, R14.reuse, UR5, RZ, P0, !PT ;  /* 0x000000050e057c10 */ /* 0x040fe400087fe4ff */
[----:B------:R-:W-:-:S04]  /*129e0*/  IADD3.X R3, R14, UR7, RZ, P1, !PT ;  /* 0x000000070e037c10 */ /* 0x000fc80008ffe4ff */
[----:B------:R-:W4:Y:S04]  /*129f0*/  LDG.E.64 R4, desc[UR56][R4.64] ;  /* 0x0000003804047981 */ /* 0x000f28000c1e1b00 */
[----:B------:R-:W4:Y:S01]  /*12a00*/  LDG.E.64 R2, desc[UR56][R2.64] ;  /* 0x0000003802027981 */ /* 0x000f22000c1e1b00 */
[----:B------:R-:W-:Y:S01]  /*12a10*/  UMOV UR4, 0x400 ;  /* 0x0000040000047882 */ /* 0x000fe20000000000 */
[----:B------:R-:W-:Y:S01]  /*12a20*/  IADD3 R24, R11, -0x1, RZ ;  /* 0xffffffff0b187810 */ /* 0x000fe20007ffe0ff */
[----:B------:R-:W-:Y:S01]  /*12a30*/  ULEA UR4, UR41, UR4, 0x18 ;  /* 0x0000000429047291 */ /* 0x000fe2000f8ec03f */
[----:B------:R-:W-:Y:S01]  /*12a40*/  VIADD R25, R12, 0xffffffff ;  /* 0xffffffff0c197836 */ /* 0x000fe20000000000 */
[----:B------:R-:W-:Y:S01]  /*12a50*/  CS2R R26, SRZ ;  /* 0x00000000001a7805 */ /* 0x000fe2000001ff00 */
[----:B------:R-:W-:Y:S01]  /*12a60*/  VIADD R13, R13, 0xffffffff ;  /* 0xffffffff0d0d7836 */ /* 0x000fe20000000000 */
[----:B------:R-:W-:Y:S01]  /*12a70*/  UIADD3 UR5, UR4, 0x38600, URZ ;  /* 0x0003860004057890 */ /* 0x000fe2000fffe03f */
[----:B------:R-:W-:Y:S01]  /*12a80*/  MOV R12, R24 ;  /* 0x00000018000c7202 */ /* 0x000fe20000000f00 */
[----:B------:R-:W-:-:S03]  /*12a90*/  UIADD3 UR6, UR4, 0x38680, URZ ;  /* 0x0003868004067890 */ /* 0x000fc6000fffe03f */
[----:B------:R-:W1:Y:S01]  /*12aa0*/  LDS R10, [UR4+0x3861c] ;  /* 0x03861c04ff0a7984 */ /* 0x000e620008000800 */
[----:B------:R-:W-:Y:S02]  /*12ab0*/  IMAD.U32 R22, RZ, RZ, UR5 ;  /* 0x00000005ff167e24 */ /* 0x000fe4000f8e00ff */
[----:B------:R-:W-:Y:S01]  /*12ac0*/  MOV R28, UR6 ;  /* 0x00000006001c7c02 */ /* 0x000fe20008000f00 */
[----:B------:R-:W1:Y:S02]  /*12ad0*/  LDS R14, [UR4+0x3869c] ;  /* 0x03869c04ff0e7984 */ /* 0x000e640008000800 */
[----:B------:R-:W-:Y:S02]  /*12ae0*/  SHF.R.U64 R22, R22, 0x4, RZ ;  /* 0x0000000416167819 */ /* 0x000fe400000012ff */
[----:B------:R-:W-:Y:S01]  /*12af0*/  SHF.R.U64 R28, R28, 0x4, RZ ;  /* 0x000000041c1c7819 */ /* 0x000fe200000012ff */
[----:B------:R-:W-:Y:S04]  /*12b00*/  STS.128 [UR4+0x38620], R24 ;  /* 0x03862018ff007988 */ /* 0x000fe80008000c04 */
[----:B------:R-:W-:Y:S04]  /*12b10*/  STS [UR4+0x38610], R22 ;  /* 0x03861016ff007988 */ /* 0x000fe80008000804 */
[----:B------:R-:W-:Y:S04]  /*12b20*/  STS [UR4+0x38614], R22 ;  /* 0x03861416ff007988 */ /* 0x000fe80008000804 */
[----:B------:R-:W-:Y:S04]  /*12b30*/  STS [UR4+0x38690], R28 ;  /* 0x0386901cff007988 */ /* 0x000fe80008000804 */
[----:B------:R-:W-:Y:S04]  /*12b40*/  STS [UR4+0x38694], R28 ;  /* 0x0386941cff007988 */ /* 0x000fe80008000804 */
[----:B------:R-:W-:Y:S04]  /*12b50*/  STS [UR4+0x38630], RZ ;  /* 0x038630ffff007988 */ /* 0x000fe80008000804 */
[----:B------:R-:W-:Y:S01]  /*12b60*/  STS [UR4+0x386b0], RZ ;  /* 0x0386b0ffff007988 */ /* 0x000fe20008000804 */
[----:B--2---:R-:W-:-:S04]  /*12b70*/  LOP3.LUT R9, R9, 0x1fffffff, RZ, 0xc0, !PT ;  /* 0x1fffffff09097812 */ /* 0x004fc800078ec0ff */
[----:B------:R-:W-:Y:S02]  /*12b80*/  SHF.R.U32.HI R15, RZ, 0x4, R9 ;  /* 0x00000004ff0f7819 */ /* 0x000fe40000011609 */
[----:B---3--:R-:W-:Y:S02]  /*12b90*/  LOP3.LUT R7, R7, 0x1fffffff, RZ, 0xc0, !PT ;  /* 0x1fffffff07077812 */ /* 0x008fe400078ec0ff */
[----:B-1----:R-:W-:Y:S02]  /*12ba0*/  LOP3.LUT R10, R10, 0xf, R15, 0xb8, !PT ;  /* 0x0000000f0a0a7812 */ /* 0x002fe400078eb80f */
[----:B------:R-:W-:Y:S02]  /*12bb0*/  SHF.R.U32.HI R15, RZ, 0x4, R7 ;  /* 0x00000004ff0f7819 */ /* 0x000fe40000011607 */
[----:B------:R-:W-:Y:S01]  /*12bc0*/  SHF.R.U64 R9, R8, 0x4, R9 ;  /* 0x0000000408097819 */ /* 0x000fe20000001209 */
[----:B------:R-:W-:Y:S01]  /*12bd0*/  STS [UR4+0x3861c], R10 ;  /* 0x03861c0aff007988 */ /* 0x000fe20008000804 */
[----:B------:R-:W-:-:S02]  /*12be0*/  LOP3.LUT R15, R14, 0xf, R15, 0xb8, !PT ;  /* 0x0000000f0e0f7812 */ /* 0x000fc400078eb80f */
[----:B------:R-:W-:Y:S01]  /*12bf0*/  SHF.R.U64 R8, R6, 0x4, R7 ;  /* 0x0000000406087819 */ /* 0x000fe20000001207 */
[----:B------:R-:W1:Y:S04]  /*12c00*/  LDS R14, [UR4+0x3861c] ;  /* 0x03861c04ff0e7984 */ /* 0x000e680008000800 */
[----:B------:R-:W-:Y:S04]  /*12c10*/  STS [UR4+0x3869c], R15 ;  /* 0x03869c0fff007988 */ /* 0x000fe80008000804 */
[----:B------:R-:W2:Y:S04]  /*12c20*/  LDS R19, [UR4+0x3869c] ;  /* 0x03869c04ff137984 */ /* 0x000ea80008000800 */
[----:B------:R-:W-:Y:S04]  /*12c30*/  STS [UR4+0x3860c], R9 ;  /* 0x03860c09ff007988 */ /* 0x000fe80008000804 */
[----:B----4-:R-:W-:Y:S04]  /*12c40*/  STS.64 [UR4+0x38600], R4 ;  /* 0x03860004ff007988 */ /* 0x010fe80008000a04 */
[----:B------:R-:W-:Y:S04]  /*12c50*/  STS.64 [UR4+0x38680], R2 ;  /* 0x03868002ff007988 */ /* 0x000fe80008000a04 */
[----:B------:R-:W-:Y:S01]  /*12c60*/  STS [UR4+0x3868c], R8 ;  /* 0x03868c08ff007988 */ /* 0x000fe20008000804 */
[----:B-1----:R-:W-:-:S05]  /*12c70*/  LOP3.LUT R14, R14, 0xf0, RZ, 0xb8, !PT ;  /* 0x000000f00e0e7812 */ /* 0x002fca00078eb8ff */
[----:B------:R1:W-:Y:S01]  /*12c80*/  STS [UR4+0x3861c], R14 ;  /* 0x03861c0eff007988 */ /* 0x0003e20008000804 */
[----:B--2---:R-:W-:-:S03]  /*12c90*/  LOP3.LUT R19, R19, 0xf0, RZ, 0xb8, !PT ;  /* 0x000000f013137812 */ /* 0x004fc600078eb8ff */
[----:B------:R-:W2:Y:S04]  /*12ca0*/  LDS R23, [UR4+0x3861c] ;  /* 0x03861c04ff177984 */ /* 0x000ea80008000800 */
[----:B------:R-:W-:Y:S01]  /*12cb0*/  STS [UR4+0x3869c], R19 ;  /* 0x03869c13ff007988 */ /* 0x000fe20008000804 */
[----:B-1----:R-:W-:-:S03]  /*12cc0*/  CS2R R14, SRZ ;  /* 0x00000000000e7805 */ /* 0x002fc6000001ff00 */
[----:B------:R-:W1:Y:S04]  /*12cd0*/  LDS R29, [UR4+0x3869c] ;  /* 0x03869c04ff1d7984 */ /* 0x000e680008000800 */
[----:B------:R-:W-:Y:S01]  /*12ce0*/  STS.128 [UR4+0x386a0], R12 ;  /* 0x0386a00cff007988 */ /* 0x000fe20008000c04 */
[----:B--2---:R-:W-:-:S05]  /*12cf0*/  LOP3.LUT R23, R23, 0xf00, RZ, 0xb8, !PT ;  /* 0x00000f0017177812 */ /* 0x004fca00078eb8ff */
[----:B------:R-:W-:Y:S01]  /*12d00*/  STS.64 [UR4+0x38618], R22 ;  /* 0x03861816ff007988 */ /* 0x000fe20008000a04 */
[----:B-1----:R-:W-:-:S03]  /*12d10*/  LOP3.LUT R29, R29, 0xf00, RZ, 0xb8, !PT ;  /* 0x00000f001d1d7812 */ /* 0x002fc600078eb8ff */
[----:B------:R-:W1:Y:S04]  /*12d20*/  LDS R10, [UR4+0x3861c] ;  /* 0x03861c04ff0a7984 */ /* 0x000e680008000800 */
[----:B------:R-:W-:Y:S04]  /*12d30*/  STS.64 [UR4+0x38698], R28 ;  /* 0x0386981cff007988 */ /* 0x000fe80008000a04 */
[----:B------:R-:W2:Y:S01]  /*12d40*/  LDS R19, [UR4+0x3869c] ;  /* 0x03869c04ff137984 */ /* 0x000ea20008000800 */
[----:B-1----:R-:W-:-:S05]  /*12d50*/  LOP3.LUT R6, R10, 0xf000, RZ, 0xb8, !PT ;  /* 0x0000f0000a067812 */ /* 0x002fca00078eb8ff */
[----:B------:R1:W-:Y:S01]  /*12d60*/  STS [UR4+0x3861c], R6 ;  /* 0x03861c06ff007988 */ /* 0x0003e20008000804 */
[----:B--2---:R-:W-:-:S05]  /*12d70*/  LOP3.LUT R7, R19, 0xf000, RZ, 0xb8, !PT ;  /* 0x0000f00013077812 */ /* 0x004fca00078eb8ff */
[----:B------:R1:W-:Y:S02]  /*12d80*/  STS [UR4+0x3869c], R7 ;  /* 0x03869c07ff007988 */ /* 0x0003e40008000804 */
.L_x_287:
[----:B------:R-:W-:Y:S05]  /*12d90*/  BSYNC B0 ;  /* 0x0000000000007941 */ /* 0x000fea0003800000 */
.L_x_286:
[----:B------:R-:W-:Y:S01]  /*12da0*/  ELECT P0, URZ, PT ;  /* 0x00000000003f782f */ /* 0x000fe20003800000 */
[----:B------:R-:W-:Y:S01]  /*12db0*/  NOP ;  /* 0x0000000000007918 */ /* 0x000fe20000000000 */
[----:B------:R-:W-:Y:S11]  /*12dc0*/  BSSY B0, `(.L_x_288) ;  /* 0x0000004000007945 */ /* 0x000ff60003800000 */
[----:B------:R-:W-:Y:S05]  /*12dd0*/  @!P0 BRA `(.L_x_289) ;  /* 0x0000000000088947 */ /* 0x000fea0003800000 */
[----:B------:R0:W-:Y:S01]  /*12de0*/  UTMACMDFLUSH ;  /* 0x00000000000079b7 */ /* 0x0001e20000000000 */
[----:B------:R-:W-:-:S04]  /*12df0*/  DEPBAR.LE SB0, 0x0 ;  /* 0x000080000000791a */ /* 0x000fc80000000000 */
.L_x_289:
[----:B------:R-:W-:Y:S05]  /*12e00*/  BSYNC B0 ;  /* 0x0000000000007941 */ /* 0x000fea0003800000 */
.L_x_288:
[----:B------:R-:W-:Y:S01]  /*12e10*/  UMOV UR4, 0x400 ;  /* 0x0000040000047882 */ /* 0x000fe20000000000 */
[----:B---3--:R-:W-:Y:S01]  /*12e20*/  IMAD.SHL.U32 R0, R0, 0x4, RZ ;  /* 0x0000000400007824 */ /* 0x008fe200078e00ff */
[----:B------:R-:W-:Y:S01]  /*12e30*/  ULEA UR17, UR41, UR4, 0x18 ;  /* 0x0000000429117291 */ /* 0x000fe2000f8ec03f */
[----:B------:R-:W-:-:S03]  /*12e40*/  ULDC UR14, c[0x0][0x884] ;  /* 0x00022100000e7ab9 */ /* 0x000fc60000000800 */
[----:B------:R-:W-:Y:S01]  /*12e50*/  UIADD3 UR20, UR17, 0x38600, URZ ;  /* 0x0003860011147890 */ /* 0x000fe2000fffe03f */
[----:B----4-:R-:W-:Y:S01]  /*12e60*/  IADD3 R4, P0, R0, UR12, RZ ;  /* 0x0000000c00047c10 */ /* 0x010fe2000ff1e0ff */
[----:B------:R-:W-:Y:S01]  /*12e70*/  UIMAD.WIDE UR14, UR14, 0x80, UR12 ;  /* 0x000000800e0e78a5 */ /* 0x000fe2000f8e020c */
[----:B-1----:R-:W-:Y:S02]  /*12e80*/  IMAD.MOV.U32 R6, RZ, RZ, 0x1 ;  /* 0x00000001ff067424 */ /* 0x002fe400078e00ff */
[----:B------:R-:W-:-:S03]  /*12e90*/  IADD3.X R5, RZ, UR13, RZ, P0, !PT ;  /* 0x0000000dff057c10 */ /* 0x000fc600087fe4ff */
[----:B------:R-:W-:Y:S01]  /*12ea0*/  IADD3 R2, P1, R0, UR14, RZ ;  /* 0x0000000e00027c10 */ /* 0x000fe2000ff3e0ff */
[----:B------:R-:W1:Y:S04]  /*12eb0*/  LDS R7, [R0+UR20] ;  /* 0x0000001400077984 */ /* 0x000e680008000800 */
[----:B------:R2:W3:Y:S01]  /*12ec0*/  LDS R9, [R0+UR20+0x80] ;  /* 0x0000801400097984 */ /* 0x0004e20008000800 */
[----:B------:R-:W-:Y:S01]  /*12ed0*/  IMAD.X R3, RZ, RZ, UR15, P1 ;  /* 0x0000000fff037e24 */ /* 0x000fe200088e06ff */
[----:B------:R-:W-:Y:S01]  /*12ee0*/  MOV R8, 0x1 ;  /* 0x0000000100087802 */ /* 0x000fe20000000f00 */
[----:B------:R-:W-:Y:S01]  /*12ef0*/  BSSY B0, `(.L_x_290) ;  /* 0x00000e7000007945 */ /* 0x000fe20003800000 */
[----:B------:R-:W-:Y:S01]  /*12f00*/  USHF.L.U32 UR4, UR41, 0x7, URZ ;  /* 0x0000000729047899 */ /* 0x000fe2000800063f */
[----:B------:R-:W-:Y:S01]  /*12f10*/  MOV R19, RZ ;  /* 0x000000ff00137202 */ /* 0x000fe20000000f00 */
[----:B------:R-:W-:Y:S01]  /*12f20*/  IMAD.MOV.U32 R20, RZ, RZ, RZ ;  /* 0x000000ffff147224 */ /* 0x000fe200078e00ff */
[----:B------:R-:W-:Y:S01]  /*12f30*/  MOV R10, RZ ;  /* 0x000000ff000a7202 */ /* 0x000fe20000000f00 */
[----:B--2---:R-:W-:Y:S01]  /*12f40*/  IMAD.MOV.U32 R0, RZ, RZ, 0x1 ;  /* 0x00000001ff007424 */ /* 0x004fe200078e00ff */
[----:B------:R-:W-:-:S02]  /*12f50*/  USHF.L.U32 UR18, UR41, 0xd, URZ ;  /* 0x0000000d29127899 */ /* 0x000fc4000800063f */
[----:B------:R-:W-:Y:S02]  /*12f60*/  ULOP3.LUT UR22, UR53, 0x1, URZ, 0xfc, !UPT ;  /* 0x0000000135167892 */ /* 0x000fe4000f8efc3f */
[----:B------:R-:W-:Y:S02]  /*12f70*/  ULOP3.LUT UR19, UR52, 0x2, URZ, 0xfc, !UPT ;  /* 0x0000000234137892 */ /* 0x000fe4000f8efc3f */
[----:B------:R-:W-:Y:S02]  /*12f80*/  ULOP3.LUT UR16, UR4, 0x80, URZ, 0xc0, !UPT ;  /* 0x0000008004107892 */ /* 0x000fe4000f8ec03f */
[----:B------:R-:W-:Y:S01]  /*12f90*/  UIADD3 UR21, UR17, 0x38680, URZ ;  /* 0x0003868011157890 */ /* 0x000fe2000fffe03f */
[----:B-1----:R-:W5:Y:S04]  /*12fa0*/  ATOMG.E.EXCH.STRONG.GPU PT, RZ, [R4], R7 ;  /* 0x0000000704ff73a8 */ /* 0x002f6800041ee100 */
[----:B---3--:R1:W5:Y:S02]  /*12fb0*/  ATOMG.E.EXCH.STRONG.GPU PT, RZ, [R2], R9 ;  /* 0x0000000902ff73a8 */ /* 0x00836400041ee100 */
[----:B-1----:R-:W-:-:S02]  /*12fc0*/  PRMT R2, R6, 0x7610, R2 ;  /* 0x0000761006027816 */ /* 0x002fc40000000002 */
[----:B------:R-:W-:-:S07]  /*12fd0*/  PRMT R3, R8, 0x7610, R3 ;  /* 0x0000761008037816 */ /* 0x000fce0000000003 */
.L_x_309:
[----:B------:R-:W-:Y:S01]  /*12fe0*/  LOP3.LUT P0, RZ, R3, 0xff, RZ, 0xc0, !PT ;  /* 0x000000ff03ff7812 */ /* 0x000fe2000780c0ff */
[----:B------:R-:W-:Y:S05]  /*12ff0*/  YIELD ;  /* 0x0000000000007946 */ /* 0x000fea0003800000 */
[----:B-----5:R-:W-:Y:S01]  /*13000*/  IADD3 R4, R11, 0x3f, RZ ;  /* 0x0000003f0b047810 */ /* 0x020fe20007ffe0ff */
[----:B------:R-:W-:Y:S03]  /*13010*/  BSSY B1, `(.L_x_291) ;  /* 0x0000009000017945 */ /* 0x000fe60003800000 */
[----:B------:R-:W-:-:S04]  /*13020*/  SHF.R.S32.HI R5, RZ, 0x1f, R4 ;  /* 0x0000001fff057819 */ /* 0x000fc80000011404 */
[----:B------:R-:W-:Y:S01]  /*13030*/  LEA.HI R5, R5, R4, RZ, 0x6 ;  /* 0x0000000405057211 */ /* 0x000fe200078f30ff */
[----:B------:R-:W-:Y:S06]  /*13040*/  @!P0 BRA `(.L_x_292) ;  /* 0x0000000000148947 */ /* 0x000fec0003800000 */
[----:B------:R-:W-:-:S04]  /*13050*/  DEPBAR {5,4,3,2,1,0} ;  /* 0x0000003f0000791a */ /* 0x000fc80000000000 */
[----:B------:R1:W-:Y:S01]  /*13060*/  UTMACCTL.IV [UR12] ;  /* 0x000000000c0079b9 */ /* 0x0003e20008000000 */
[----:B------:R-:W-:-:S04]  /*13070*/  DEPBAR {5,4,3,2,1,0} ;  /* 0x0000003f0000791a */ /* 0x000fc80000000000 */
[----:B------:R1:W-:Y:S02]  /*13080*/  UTMACCTL.IV [UR14] ;  /* 0x000000000e0079b9 */ /* 0x0003e40008000000 */
[----:B-1----:R-:W-:Y:S01]  /*13090*/  NOP ;  /* 0x0000000000007918 */ /* 0x002fe20000000000 */
.L_x_292:
[----:B------:R-:W-:Y:S05]  /*130a0*/  BSYNC B1 ;  /* 0x0000000000017941 */ /* 0x000fea0003800000 */
.L_x_291:
[----:B------:R-:W-:Y:S01]  /*130b0*/  UMOV UR4, 0xffffffff ;  /* 0xffffffff00047882 */ /* 0x000fe20000000000 */
[----:B------:R-:W-:Y:S02]  /*130c0*/  SHF.R.S32.HI R8, RZ, 0x6, R5 ;  /* 0x00000006ff087819 */ /* 0x000fe40000011405 */
[----:B------:R-:W-:Y:S05]  /*130d0*/  BRA.DIV UR4, `(.L_x_293) ;  /* 0x0000004204cc7947 */ /* 0x000fea000b800000 */
[----:B------:R-:W-:-:S13]  /*130e0*/  ELECT P6, URZ, PT ;  /* 0x00000000003f782f */ /* 0x000fda00038c0000 */
.L_x_399:
[----:B------:R-:W-:Y:S01]  /*130f0*/  ISETP.LT.OR P6, PT, R11, 0x1, !P6 ;  /* 0x000000010b00780c */ /* 0x000fe200077c1670 */
[----:B------:R-:W-:-:S12]  /*13100*/  BSSY B1, `(.L_x_294) ;  /* 0x000002f000017945 */ /* 0x000fd80003800000 */
[----:B------:R-:W-:Y:S05]  /*13110*/  @P6 BRA `(.L_x_295) ;  /* 0x0000000000b46947 */ /* 0x000fea0003800000 */
[----:B------:R-:W-:Y:S01]  /*13120*/  LEA R17, R17, UR16, 0x8 ;  /* 0x0000001011117c11 */ /* 0x000fe2000f8e40ff */
[----:B------:R-:W-:Y:S01]  /*13130*/  IMAD.SHL.U32 R16, R16, 0x100, RZ ;  /* 0x0000010010107824 */ /* 0x000fe200078e00ff */
[----:B------:R-:W-:Y:S01]  /*13140*/  IADD3 R7, R8, 0x1, RZ ;  /* 0x0000000108077810 */ /* 0x000fe20007ffe0ff */
[----:B------:R-:W-:Y:S01]  /*13150*/  IMAD.MOV.U32 R9, RZ, RZ, RZ ;  /* 0x000000ffff097224 */ /* 0x000fe200078e00ff */
[----:B------:R-:W-:Y:S01]  /*13160*/  MOV R3, R0 ;  /* 0x0000000000037202 */ /* 0x000fe20000000f00 */
[----:B------:R-:W-:-:S07]  /*13170*/  IMAD.MOV.U32 R4, RZ, RZ, R19 ;  /* 0x000000ffff047224 */ /* 0x000fce00078e0013 */
.L_x_298:
[----:B-1----:R-:W-:Y:S01]  /*13180*/  LEA R12, R4, UR17, 0x3 ;  /* 0x00000011040c7c11 */ /* 0x002fe2000f8e18ff */
[----:B------:R-:W-:Y:S05]  /*13190*/  YIELD ;  /* 0x0000000000007946 */ /* 0x000fea0003800000 */
[----:B------:R-:W-:Y:S02]  /*131a0*/  SHF.L.U32 R5, R3, 0x1f, RZ ;  /* 0x0000001f03057819 */ /* 0x000fe400000006ff */
[----:B------:R-:W-:Y:S02]  /*131b0*/  LOP3.LUT P1, RZ, R21, 0x7f, RZ, 0xc0, !PT ;  /* 0x0000007f15ff7812 */ /* 0x000fe4000782c0ff */
[----:B------:R-:W1:Y:S11]  /*131c0*/  SYNCS.PHASECHK.TRANS64.TRYWAIT P0, [R12+URZ+0x384b0], R5 ;  /* 0x0384b0050c0075a7 */ /* 0x000e76000800017f */
[----:B------:R-:W2:Y:S01]  /*131d0*/  @!P1 LDC R6, c[0x0][0x500] ;  /* 0x00014000ff069b82 */ /* 0x000ea20000000800 */
[----:B-1----:R-:W-:Y:S05]  /*131e0*/  @!P0 BRA `(.L_x_296) ;  /* 0x0000004000a88947 */ /* 0x002fea0003800000 */
.L_x_400:
[----:B------:R-:W-:Y:S01]  /*131f0*/  UPRMT UR4, UR19, 0x9910, URZ ;  /* 0x0000991013047896 */ /* 0x000fe2000800003f */
[----:B--2---:R2:W-:Y:S03]  /*13200*/  @!P1 SYNCS.ARRIVE.TRANS64 RZ, [R12+URZ+0x38480], R6 ;  /* 0x038480060cff99a7 */ /* 0x0045e6000800003f */
[----:B------:R-:W-:-:S06]  /*13210*/  UISETP.NE.AND UP0, UPT, UR4, 0x2, UPT ;  /* 0x000000020400788c */ /* 0x000fcc000bf05270 */
[----:B------:R-:W-:-:S13]  /*13220*/  PLOP3.LUT P0, PT, PT, PT, UP0, 0x80, 0x0 ;  /* 0x000000000000781c */ /* 0x000fda0003f0f008 */
[----:B--2---:R-:W-:Y:S05]  /*13230*/  @P0 BRA `(.L_x_297) ;  /* 0x0000000000040947 */ /* 0x004fea0003800000 */
[----:B------:R-:W-:Y:S01]  /*13240*/  BPT.TRAP 0x1 ;  /* 0x000000040000795c */ /* 0x000fe20000300000 */
.L_x_297:
[----:B------:R-:W-:Y:S01]  /*13250*/  R2UR UR4, R4 ;  /* 0x00000000040472ca */ /* 0x000fe200000e0000 */
[----:B------:R-:W-:Y:S01]  /*13260*/  VIADD R7, R7, 0xffffffff ;  /* 0xffffffff07077836 */ /* 0x000fe20000000000 */
[----:B------:R-:W-:Y:S01]  /*13270*/  R2UR UR5, R12 ;  /* 0x000000000c0572ca */ /* 0x000fe200000e0000 */
[----:B------:R-:W-:Y:S01]  /*13280*/  UMOV UR24, 0x0 ;  /* 0x0000000000187882 */ /* 0x000fe20000000000 */
[----:B------:R-:W-:Y:S01]  /*13290*/  R2UR UR6, R9 ;  /* 0x00000000090672ca */ /* 0x000fe200000e0000 */
[----:B------:R-:W-:Y:S01]  /*132a0*/  UMOV UR25, 0x10000000 ;  /* 0x1000000000197882 */ /* 0x000fe20000000000 */
[----:B------:R-:W-:Y:S01]  /*132b0*/  R2UR UR7, R16 ;  /* 0x00000000100772ca */ /* 0x000fe200000e0000 */
[----:B------:R-:W-:Y:S01]  /*132c0*/  UMOV UR23, 0x30000 ;  /* 0x0003000000177882 */ /* 0x000fe20000000000 */
[----:B------:R-:W-:Y:S02]  /*132d0*/  R2UR UR11, R17 ;  /* 0x00000000110b72ca */ /* 0x000fe400000e0000 */
[----:B------:R-:W-:-:S02]  /*132e0*/  ISETP.GT.AND P1, PT, R7, 0x1, PT ;  /* 0x000000010700780c */ /* 0x000fc40003f24270 */
[----:B------:R-:W-:Y:S01]  /*132f0*/  IADD3 R4, R4, 0x1, RZ ;  /* 0x0000000104047810 */ /* 0x000fe20007ffe0ff */
[----:B------:R-:W-:Y:S01]  /*13300*/  USHF.L.U32 UR4, UR4, 0xe, URZ ;  /* 0x0000000e04047899 */ /* 0x000fe2000800063f */
[----:B------:R-:W-:Y:S01]  /*13310*/  IADD3 R9, R9, 0x40, RZ ;  /* 0x0000004009097810 */ /* 0x000fe20007ffe0ff */
[----:B------:R-:W-:Y:S01]  /*13320*/  UIADD3 UR5, UR5, 0x38480, URZ ;  /* 0x0003848005057890 */ /* 0x000fe2000fffe03f */
[C---:B------:R-:W-:Y:S01]  /*13330*/  ISETP.NE.AND P0, PT, R4.reuse, 0x6, PT ;  /* 0x000000060400780c */ /* 0x040fe20003f05270 */
[----:B------:R-:W-:Y:S02]  /*13340*/  ULOP3.LUT UR8, UR4, 0x2000, UR18, 0xf8, !UPT ;  /* 0x0000200004087892 */ /* 0x000fe4000f8ef812 */
[----:B------:R-:W-:Y:S01]  /*13350*/  UIADD3 UR4, UR17, UR4, URZ ;  /* 0x0000000411047290 */ /* 0x000fe2000fffe03f */
[----:B------:R-:W-:Y:S01]  /*13360*/  SEL R6, RZ, 0x1, P0 ;  /* 0x00000001ff067807 */ /* 0x000fe20000000000 */
[----:B------:R-:W-:Y:S01]  /*13370*/  UIADD3 UR8, UR17, 0x18000, UR8 ;  /* 0x0001800011087890 */ /* 0x000fe2000fffe008 */
[----:B------:R-:W-:Y:S01]  /*13380*/  SEL R4, R4, RZ, P0 ;  /* 0x000000ff04047207 */ /* 0x000fe20000000000 */
[----:B------:R-:W-:Y:S01]  /*13390*/  UMOV UR10, UR6 ;  /* 0x00000006000a7c82 */ /* 0x000fe20008000000 */
[----:B------:R-:W-:Y:S01]  /*133a0*/  UMOV UR9, UR5 ;  /* 0x0000000500097c82 */ /* 0x000fe20008000000 */
[----:B------:R-:W-:-:S03]  /*133b0*/  LOP3.LUT R3, R3, R6, RZ, 0x3c, !PT ;  /* 0x0000000603037212 */ /* 0x000fc600078e3cff */
[----:B------:R2:W-:Y:S02]  /*133c0*/  UTMALDG.2D [UR4], [UR12], desc[UR24] ;  /* 0x000018040c0075b4 */ /* 0x0005e40008009000 */
[----:B------:R2:W-:Y:S02]  /*133d0*/  UTMALDG.2D.MULTICAST [UR8], [UR14], UR23, desc[UR24] ;  /* 0x000018080e0073b4 */ /* 0x0005e40008009817 */
[----:B--2---:R-:W-:Y:S05]  /*133e0*/  @P1 BRA `(.L_x_298) ;  /* 0xfffffffc00641947 */ /* 0x004fea000383ffff */
.L_x_295:
[----:B------:R-:W-:Y:S05]  /*133f0*/  BSYNC B1 ;  /* 0x0000000000017941 */ /* 0x000fea0003800000 */
.L_x_294:
[----:B------:R-:W-:Y:S01]  /*13400*/  LOP3.LUT P1, RZ, R2, 0xff, RZ, 0xc0, !PT ;  /* 0x000000ff02ff7812 */ /* 0x000fe2000782c0ff */
[----:B------:R-:W-:Y:S01]  /*13410*/  IMAD.IADD R4, R8, 0x1, R19 ;  /* 0x0000000108047824 */ /* 0x000fe200078e0213 */
[----:B------:R-:W-:-:S03]  /*13420*/  MOV R6, UR22 ;  /* 0x0000001600067c02 */ /* 0x000fc60008000f00 */
[C---:B------:R-:W-:Y:S01]  /*13430*/  IMAD.WIDE.U32 R2, R4.reuse, -0x55555555, RZ ;  /* 0xaaaaaaab04027825 */ /* 0x040fe200078e00ff */
[----:B------:R-:W-:Y:S02]  /*13440*/  ISETP.GT.U32.AND P0, PT, R4, 0x5, PT ;  /* 0x000000050400780c */ /* 0x000fe40003f04070 */
[----:B------:R-:W-:Y:S02]  /*13450*/  ISETP.NE.AND P2, PT, R6, 0x3, PT ;  /* 0x000000030600780c */ /* 0x000fe40003f45270 */
[C---:B------:R-:W-:Y:S02]  /*13460*/  ISETP.LT.U32.AND P0, PT, R8.reuse, 0x6, P0 ;  /* 0x000000060800780c */ /* 0x040fe40000701070 */
[----:B------:R-:W-:Y:S01]  /*13470*/  SHF.R.U32.HI R3, RZ, 0x2, R3 ;  /* 0x00000002ff037819 */ /* 0x000fe20000011603 */
[----:B------:R-:W-:Y:S01]  /*13480*/  @P1 SYNCS.ARRIVE.TRANS64.A1T0 RZ, [UR17+0x38528], RZ ;  /* 0x038528ffffff19a7 */ /* 0x000fe20008100011 */
[----:B------:R-:W-:Y:S02]  /*13490*/  ISETP.GE.U32.AND P1, PT, R8, 0x6, PT ;  /* 0x000000060800780c */ /* 0x000fe40003f26070 */
[----:B-1----:R-:W-:Y:S01]  /*134a0*/  SEL R5, RZ, 0x1, !P0 ;  /* 0x00000001ff057807 */ /* 0x002fe20004000000 */
[----:B------:R-:W-:-:S03]  /*134b0*/  IMAD R19, R3, -0x6, R4 ;  /* 0xfffffffa03137824 */ /* 0x000fc600078e0204 */
[----:B------:R-:W-:-:S07]  /*134c0*/  LOP3.LUT R0, R0, R5, RZ, 0x3c, !PT ;  /* 0x0000000500007212 */ /* 0x000fce00078e3cff */
[----:B------:R-:W-:Y:S01]  /*134d0*/  @P1 LOP3.LUT R0, R0, 0x1, R3, 0x78, !PT ;  /* 0x0000000100001812 */ /* 0x000fe200078e7803 */
[----:B------:R-:W-:Y:S06]  /*134e0*/  @!P2 BRA `(.L_x_299) ;  /* 0x000000000004a947 */ /* 0x000fec0003800000 */
[----:B------:R-:W-:Y:S01]  /*134f0*/  BPT.TRAP 0x1 ;  /* 0x000000040000795c */ /* 0x000fe20000300000 */
.L_x_299:
[----:B------:R-:W-:Y:S01]  /*13500*/  LEA R3, R10, UR17, 0x3 ;  /* 0x000000110a037c11 */ /* 0x000fe2000f8e18ff */
[----:B------:R-:W-:Y:S01]  /*13510*/  BSSY B1, `(.L_x_300) ;  /* 0x0000005000017945 */ /* 0x000fe20003800000 */
[----:B------:R-:W-:Y:S02]  /*13520*/  SHF.L.U32 R2, R20, 0x1f, RZ ;  /* 0x0000001f14027819 */ /* 0x000fe400000006ff */
[----:B------:R-:W-:Y:S02]  /*13530*/  LEA R4, R10, UR17, 0x4 ;  /* 0x000000110a047c11 */ /* 0x000fe4000f8e20ff */
[----:B------:R-:W1:Y:S02]  /*13540*/  SYNCS.PHASECHK.TRANS64.TRYWAIT P0, [R3+URZ+0x38400], R2 ;  /* 0x03840002030075a7 */ /* 0x000e64000800017f */
[----:B-1----:R-:W-:Y:S05]  /*13550*/  @!P0 BRA `(.L_x_301) ;  /* 0x0000003c00e08947 */ /* 0x002fea0003800000 */
.L_x_401:
[----:B------:R-:W-:Y:S05]  /*13560*/  BSYNC B1 ;  /* 0x0000000000017941 */ /* 0x000fea0003800000 */
.L_x_300:
[----:B------:R-:W2:Y:S01]  /*13570*/  LDS.128 R4, [R4+0x38530] ;  /* 0x0385300004047984 */ /* 0x000ea20000000c00 */
[----:B------:R-:W-:Y:S01]  /*13580*/  @!PT LDS RZ, [RZ] ;  /* 0x00000000fffff984 */ /* 0x000fe20000000800 */
[----:B------:R-:W-:Y:S01]  /*13590*/  @!PT LDS RZ, [RZ] ;  /* 0x00000000fffff984 */ /* 0x000fe20000000800 */
[----:B------:R-:W-:Y:S01]  /*135a0*/  @!PT LDS RZ, [RZ] ;  /* 0x00000000fffff984 */ /* 0x000fe20000000800 */
[----:B------:R-:W-:Y:S01]  /*135b0*/  @!PT LDS RZ, [RZ] ;  /* 0x00000000fffff984 */ /* 0x000fe20000000800 */
[----:B------:R3:W-:Y:S06]  /*135c0*/  MEMBAR.ALL.CTA ;  /* 0x0000000000007992 */ /* 0x0007ec0000008000 */
[----:B---3--:R-:W3:Y:S01]  /*135d0*/  FENCE.VIEW.ASYNC.S ;  /* 0x00000000000073c6 */ /* 0x008ee20000000000 */
[----:B--2---:R-:W-:Y:S01]  /*135e0*/  IMAD.MOV.U32 R17, RZ, RZ, R5 ;  /* 0x000000ffff117224 */ /* 0x004fe200078e0005 */
[----:B------:R-:W-:Y:S01]  /*135f0*/  MOV R16, R4 ;  /* 0x0000000400107202 */ /* 0x000fe20000000f00 */
[----:B---3--:R-:W-:Y:S06]  /*13600*/  @!P2 BRA `(.L_x_302) ;  /* 0x000000000004a947 */ /* 0x008fec0003800000 */
[----:B------:R-:W-:Y:S01]  /*13610*/  BPT.TRAP 0x1 ;  /* 0x000000040000795c */ /* 0x000fe20000300000 */
.L_x_302:
[----:B------:R-:W2:Y:S01]  /*13620*/  S2R R5, SR_CgaCtaId ;  /* 0x0000000000057919 */ /* 0x000ea20000008800 */
[----:B------:R-:W-:Y:S01]  /*13630*/  ISETP.NE.AND P0, PT, R7, RZ, PT ;  /* 0x000000ff0700720c */ /* 0x000fe20003f05270 */
[----:B-1----:R-:W-:Y:S01]  /*13640*/  VIADD R2, R3, 0x38440 ;  /* 0x0003844003027836 */ /* 0x002fe20000000000 */
[CC--:B------:R-:W-:Y:S02]  /*13650*/  ISETP.NE.AND P1, PT, R6.reuse, R18.reuse, PT ;  /* 0x000000120600720c */ /* 0x0c0fe40003f25270 */
[----:B------:R-:W-:Y:S02]  /*13660*/  ISETP.EQ.OR P0, PT, R6, R18, !P0 ;  /* 0x000000120600720c */ /* 0x000fe40004702670 */
[----:B--2---:R-:W-:-:S04]  /*13670*/  PRMT R2, R5, 0x654, R2 ;  /* 0x0000065405027816 */ /* 0x004fc80000000002 */
[----:B------:R1:W-:Y:S07]  /*13680*/  SYNCS.ARRIVE.TRANS64.RED.A1T0 RZ, [R2+URZ], RZ ;  /* 0x000000ff02ff79a7 */ /* 0x0003ee000810043f */
[----:B------:R-:W-:Y:S05]  /*13690*/  @P0 BRA `(.L_x_303) ;  /* 0x00000004008c0947 */ /* 0x000fea0003800000 */
[----:B-1----:R-:W1:Y:S02]  /*136a0*/  LDC.64 R2, c[0x0][0x290] ;  /* 0x0000a400ff027b82 */ /* 0x002e640000000a00 */
[----:B-1----:R-:W-:-:S05]  /*136b0*/  IMAD.WIDE R2, R6, 0xc, R2 ;  /* 0x0000000c06027825 */ /* 0x002fca00078e0202 */
[----:B------:R1:W5:Y:S01]  /*136c0*/  LDG.E R11, desc[UR56][R2.64+0x8] ;  /* 0x00000838020b7981 */ /* 0x000362000c1e1900 */
[----:B------:R-:W-:-:S03]  /*136d0*/  UMOV UR4, 0xffffffff ;  /* 0xffffffff00047882 */ /* 0x000fc60000000000 */
[----:B------:R-:W-:Y:S05]  /*136e0*/  BRA.DIV UR4, `(.L_x_304) ;  /* 0x0000003e04907947 */ /* 0x000fea000b800000 */
[----:B------:R-:W-:-:S13]  /*136f0*/  ELECT P6, URZ, PT ;  /* 0x00000000003f782f */ /* 0x000fda00038c0000 */
.L_x_404:
[----:B------:R-:W-:Y:S04]  /*13700*/  BSSY B1, `(.L_x_305) ;  /* 0x0000049000017945 */ /* 0x000fe80003800000 */
[----:B------:R-:W-:Y:S05]  /*13710*/  @!P6 BRA `(.L_x_306) ;  /* 0x00000004001ce947 */ /* 0x000fea0003800000 */
[----:B------:R-:W-:Y:S01]  /*13720*/  SHF.R.S32.HI R23, RZ, 0x1f, R6 ;  /* 0x0000001fff177819 */ /* 0x000fe20000011406 */
[----:B------:R-:W-:Y:S01]  /*13730*/  ULDC.64 UR4, c[0x0][0x510] ;  /* 0x0001440000047ab9 */ /* 0x000fe20000000a00 */
[C---:B------:R-:W-:Y:S01]  /*13740*/  SHF.L.U32 R22, R6.reuse, 0x3, RZ ;  /* 0x0000000306167819 */ /* 0x040fe200000006ff */
[----:B------:R-:W-:Y:S01]  /*13750*/  ULDC.64 UR6, c[0x0][0x520] ;  /* 0x0001480000067ab9 */ /* 0x000fe20000000a00 */
[----:B------:R-:W-:Y:S01]  /*13760*/  SHF.L.U64.HI R23, R6, 0x3, R23 ;  /* 0x0000000306177819 */ /* 0x000fe20000010217 */
[----:B------:R-:W2:Y:S01]  /*13770*/  LDG.E R18, desc[UR56][R2.64] ;  /* 0x0000003802127981 */ /* 0x000ea2000c1e1900 */
[C---:B------:R-:W-:Y:S02]  /*13780*/  IADD3 R8, P0, R22.reuse, UR4, RZ ;  /* 0x0000000416087c10 */ /* 0x040fe4000ff1e0ff */
[----:B------:R-:W-:Y:S02]  /*13790*/  IADD3 R4, P2, R22, UR6, RZ ;  /* 0x0000000616047c10 */ /* 0x000fe4000ff5e0ff */
[C---:B------:R-:W-:Y:S01]  /*137a0*/  IADD3.X R9, R23.reuse, UR5, RZ, P0, !PT ;  /* 0x0000000517097c10 */ /* 0x040fe200087fe4ff */
[----:B------:R-:W-:Y:S01]  /*137b0*/  ULDC.64 UR4, c[0x0][0x518] ;  /* 0x0001460000047ab9 */ /* 0x000fe20000000a00 */
[----:B------:R-:W-:-:S03]  /*137c0*/  IADD3.X R5, R23, UR7, RZ, P2, !PT ;  /* 0x0000000717057c10 */ /* 0x000fc600097fe4ff */
[----:B------:R-:W3:Y:S04]  /*137d0*/  LDG.E.64 R14, desc[UR56][R8.64] ;  /* 0x00000038080e7981 */ /* 0x000ee8000c1e1b00 */
[----:B------:R4:W2:Y:S04]  /*137e0*/  LDG.E.64 R12, desc[UR56][R4.64] ;  /* 0x00000038040c7981 */ /* 0x0008a8000c1e1b00 */
[----:B-1----:R-:W2:Y:S01]  /*137f0*/  LDG.E R2, desc[UR56][R2.64+0x4] ;  /* 0x0000043802027981 */ /* 0x002ea2000c1e1900 */
[----:B----4-:R-:W-:-:S04]  /*13800*/  IADD3 R4, P0, R22, UR4, RZ ;  /* 0x0000000416047c10 */ /* 0x010fc8000ff1e0ff */
[----:B------:R-:W-:Y:S01]  /*13810*/  IADD3.X R5, R23, UR5, RZ, P0, !PT ;  /* 0x0000000517057c10 */ /* 0x000fe200087fe4ff */
[----:B------:R-:W-:-:S04]  /*13820*/  ULDC.64 UR4, c[0x0][0x528] ;  /* 0x00014a0000047ab9 */ /* 0x000fc80000000a00 */
[----:B------:R1:W4:Y:S02]  /*13830*/  LDG.E.64 R8, desc[UR56][R4.64] ;  /* 0x0000003804087981 */ /* 0x000324000c1e1b00 */
[----:B-1----:R-:W-:-:S04]  /*13840*/  IADD3 R4, P0, R22, UR4, RZ ;  /* 0x0000000416047c10 */ /* 0x002fc8000ff1e0ff */
[----:B------:R-:W-:-:S06]  /*13850*/  IADD3.X R5, R23, UR5, RZ, P0, !PT ;  /* 0x0000000517057c10 */ /* 0x000fcc00087fe4ff */
[----:B------:R-:W4:Y:S04]  /*13860*/  LDG.E.64 R4, desc[UR56][R4.64] ;  /* 0x0000003804047981 */ /* 0x000f28000c1e1b00 */
[----:B---3--:R-:W-:Y:S04]  /*13870*/  STS.64 [UR20], R14 ;  /* 0x0000000eff007988 */ /* 0x008fe80008000a14 */
[----:B--2---:R-:W-:Y:S04]  /*13880*/  STS.64 [UR21], R12 ;  /* 0x0000000cff007988 */ /* 0x004fe80008000a15 */
[----:B------:R-:W1:Y:S01]  /*13890*/  LDS R22, [UR20+0x1c] ;  /* 0x00001c14ff167984 */ /* 0x000e620008000800 */
[----:B----4-:R-:W-:-:S04]  /*138a0*/  LOP3.LUT R25, R9, 0x1fffffff, RZ, 0xc0, !PT ;  /* 0x1fffffff09197812 */ /* 0x010fc800078ec0ff */
[----:B------:R-:W-:-:S04]  /*138b0*/  SHF.R.U32.HI R9, RZ, 0x4, R25 ;  /* 0x00000004ff097819 */ /* 0x000fc80000011619 */
[----:B-1----:R-:W-:-:S05]  /*138c0*/  LOP3.LUT R9, R22, 0xf, R9, 0xb8, !PT ;  /* 0x0000000f16097812 */ /* 0x002fca00078eb809 */
[----:B------:R-:W-:Y:S04]  /*138d0*/  STS [UR20+0x1c], R9 ;  /* 0x00001c09ff007988 */ /* 0x000fe80008000814 */
[----:B------:R-:W1:Y:S02]  /*138e0*/  LDS R24, [UR20+0x1c] ;  /* 0x00001c14ff187984 */ /* 0x000e640008000800 */
[----:B-1----:R-:W-:-:S05]  /*138f0*/  LOP3.LUT R24, R24, 0xf0, RZ, 0xb8, !PT ;  /* 0x000000f018187812 */ /* 0x002fca00078eb8ff */
[----:B------:R-:W-:Y:S04]  /*13900*/  STS [UR20+0x1c], R24 ;  /* 0x00001c18ff007988 */ /* 0x000fe80008000814 */
[----:B------:R-:W1:Y:S01]  /*13910*/  LDS R23, [UR20+0x1c] ;  /* 0x00001c14ff177984 */ /* 0x000e620008000800 */
[----:B------:R-:W-:-:S05]  /*13920*/  IMAD.U32 R22, RZ, RZ, UR20 ;  /* 0x00000014ff167e24 */ /* 0x000fca000f8e00ff */
[----:B------:R-:W-:Y:S02]  /*13930*/  SHF.R.U64 R22, R22, 0x4, RZ ;  /* 0x0000000416167819 */ /* 0x000fe400000012ff */
[----:B-1----:R-:W-:-:S05]  /*13940*/  LOP3.LUT R23, R23, 0xf00, RZ, 0xb8, !PT ;  /* 0x00000f0017177812 */ /* 0x002fca00078eb8ff */
[----:B------:R-:W-:Y:S04]  /*13950*/  STS.64 [UR20+0x18], R22 ;  /* 0x00001816ff007988 */ /* 0x000fe80008000a14 */
[----:B------:R-:W1:Y:S01]  /*13960*/  LDS R26, [UR20+0x1c] ;  /* 0x00001c14ff1a7984 */ /* 0x000e620008000800 */
[----:B------:R-:W-:Y:S02]  /*13970*/  SHF.R.U64 R9, R8, 0x4, R25 ;  /* 0x0000000408097819 */ /* 0x000fe40000001219 */
[----:B------:R-:W-:Y:S02]  /*13980*/  CS2R R14, SRZ ;  /* 0x00000000000e7805 */ /* 0x000fe4000001ff00 */
[----:B-----5:R-:W-:Y:S01]  /*13990*/  IADD3 R12, R11, -0x1, RZ ;  /* 0xffffffff0b0c7810 */ /* 0x020fe20007ffe0ff */
[----:B------:R-:W-:Y:S01]  /*139a0*/  VIADD R13, R18, 0xffffffff ;  /* 0xffffffff120d7836 */ /* 0x000fe20000000000 */
[----:B------:R-:W-:Y:S04]  /*139b0*/  STS [UR20+0x10], R22 ;  /* 0x00001016ff007988 */ /* 0x000fe80008000814 */
[----:B------:R-:W-:Y:S04]  /*139c0*/  STS [UR20+0x14], R22 ;  /* 0x00001416ff007988 */ /* 0x000fe80008000814 */
[----:B------:R-:W-:Y:S04]  /*139d0*/  STS.128 [UR20+0x20], R12 ;  /* 0x0000200cff007988 */ /* 0x000fe80008000c14 */
[----:B------:R-:W-:Y:S04]  /*139e0*/  STS [UR20+0xc], R9 ;  /* 0x00000c09ff007988 */ /* 0x000fe80008000814 */
[----:B------:R-:W-:Y:S01]  /*139f0*/  STS [UR20+0x30], RZ ;  /* 0x000030ffff007988 */ /* 0x000fe20008000814 */
[----:B-1----:R-:W-:-:S05]  /*13a00*/  LOP3.LUT R3, R26, 0xf000, RZ, 0xb8, !PT ;  /* 0x0000f0001a037812 */ /* 0x002fca00078eb8ff */
[----:B------:R-:W-:Y:S04]  /*13a10*/  STS [UR20+0x1c], R3 ;  /* 0x00001c03ff007988 */ /* 0x000fe80008000814 */
[----:B------:R-:W1:Y:S01]  /*13a20*/  LDS R8, [UR21+0x1c] ;  /* 0x00001c15ff087984 */ /* 0x000e620008000800 */
[----:B------:R-:W-:-:S04]  /*13a30*/  LOP3.LUT R23, R5, 0x1fffffff, RZ, 0xc0, !PT ;  /* 0x1fffffff05177812 */ /* 0x000fc800078ec0ff */
[----:B------:R-:W-:-:S04]  /*13a40*/  SHF.R.U32.HI R5, RZ, 0x4, R23 ;  /* 0x00000004ff057819 */ /* 0x000fc80000011617 */
[----:B-1----:R-:W-:-:S05]  /*13a50*/  LOP3.LUT R5, R8, 0xf, R5, 0xb8, !PT ;  /* 0x0000000f08057812 */ /* 0x002fca00078eb805 */
[----:B------:R-:W-:Y:S04]  /*13a60*/  STS [UR21+0x1c], R5 ;  /* 0x00001c05ff007988 */ /* 0x000fe80008000815 */
[----:B------:R-:W1:Y:S02]  /*13a70*/  LDS R18, [UR21+0x1c] ;  /* 0x00001c15ff127984 */ /* 0x000e640008000800 */
[----:B-1----:R-:W-:-:S05]  /*13a80*/  LOP3.LUT R18, R18, 0xf0, RZ, 0xb8, !PT ;  /* 0x000000f012127812 */ /* 0x002fca00078eb8ff */
[----:B------:R-:W-:Y:S04]  /*13a90*/  STS [UR21+0x1c], R18 ;  /* 0x00001c12ff007988 */ /* 0x000fe80008000815 */
[----:B------:R-:W1:Y:S01]  /*13aa0*/  LDS R9, [UR21+0x1c] ;  /* 0x00001c15ff097984 */ /* 0x000e620008000800 */
[----:B------:R-:W-:-:S04]  /*13ab0*/  MOV R8, UR21 ;  /* 0x0000001500087c02 */ /* 0x000fc80008000f00 */
[----:B------:R-:W-:Y:S02]  /*13ac0*/  SHF.R.U64 R8, R8, 0x4, RZ ;  /* 0x0000000408087819 */ /* 0x000fe400000012ff */
[----:B-1----:R-:W-:-:S05]  /*13ad0*/  LOP3.LUT R9, R9, 0xf00, RZ, 0xb8, !PT ;  /* 0x00000f0009097812 */ /* 0x002fca00078eb8ff */
[----:B------:R-:W-:Y:S04]  /*13ae0*/  STS.64 [UR21+0x18], R8 ;  /* 0x00001808ff007988 */ /* 0x000fe80008000a15 */
[----:B------:R-:W1:Y:S01]  /*13af0*/  LDS R3, [UR21+0x1c] ;  /* 0x00001c15ff037984 */ /* 0x000e620008000800 */
[----:B------:R-:W-:Y:S01]  /*13b00*/  VIADD R13, R2, 0xffffffff ;  /* 0xffffffff020d7836 */ /* 0x000fe20000000000 */
[----:B------:R-:W-:Y:S02]  /*13b10*/  SHF.R.U64 R4, R4, 0x4, R23 ;  /* 0x0000000404047819 */ /* 0x000fe40000001217 */
[----:B------:R2:W-:Y:S04]  /*13b20*/  STS [UR21+0x10], R8 ;  /* 0x00001008ff007988 */ /* 0x0005e80008000815 */
[----:B------:R2:W-:Y:S04]  /*13b30*/  STS.128 [UR21+0x20], R12 ;  /* 0x0000200cff007988 */ /* 0x0005e80008000c15 */
[----:B------:R2:W-:Y:S04]  /*13b40*/  STS [UR21+0xc], R4 ;  /* 0x00000c04ff007988 */ /* 0x0005e80008000815 */
[----:B------:R2:W-:Y:S04]  /*13b50*/  STS [UR21+0x14], R8 ;  /* 0x00001408ff007988 */ /* 0x0005e80008000815 */
[----:B------:R-:W-:Y:S01]  /*13b60*/  STS [UR21+0x30], RZ ;  /* 0x000030ffff007988 */ /* 0x000fe20008000815 */
[----:B-1----:R-:W-:-:S05]  /*13b70*/  LOP3.LUT R2, R3, 0xf000, RZ, 0xb8, !PT ;  /* 0x0000f00003027812 */ /* 0x002fca00078eb8ff */
[----:B------:R2:W-:Y:S02]  /*13b80*/  STS [UR21+0x1c], R2 ;  /* 0x00001c02ff007988 */ /* 0x0005e40008000815 */
.L_x_306:
[----:B------:R-:W-:Y:S05]  /*13b90*/  BSYNC B1 ;  /* 0x0000000000017941 */ /* 0x000fea0003800000 */
.L_x_305:
[----:B------:R-:W-:-:S03]  /*13ba0*/  UMOV UR4, 0xffffffff ;  /* 0xffffffff00047882 */ /* 0x000fc60000000000 */
[----:B------:R-:W-:Y:S05]  /*13bb0*/  BRA.DIV UR4, `(.L_x_307) ;  /* 0x0000003a047c7947 */ /* 0x000fea000b800000 */
[----:B------:R-:W-:Y:S01]  /*13bc0*/  ELECT P6, URZ, PT ;  /* 0x00000000003f782f */ /* 0x000fe200038c0000 */
[----:B------:R-:W-:-:S12]  /*13bd0*/  NOP ;  /* 0x0000000000007918 */ /* 0x000fd80000000000 */
.L_x_408:
[----:B-12---:R-:W1:Y:S02]  /*13be0*/  S2R R2, SR_LANEID ;  /* 0x0000000000027919 */ /* 0x006e640000000000 */
[----:B-1----:R-:W-:-:S04]  /*13bf0*/  SHF.L.U32 R8, R2, 0x2, RZ ;  /* 0x0000000202087819 */ /* 0x002fc800000006ff */
[C---:B------:R-:W-:Y:S01]  /*13c00*/  IADD3 R4, P0, R8.reuse, UR12, RZ ;  /* 0x0000000c08047c10 */ /* 0x040fe2000ff1e0ff */
[----:B------:R1:W2:Y:S01]  /*13c10*/  LDS R9, [R8+UR20] ;  /* 0x0000001408097984 */ /* 0x0002a20008000800 */
[----:B------:R-:W-:-:S03]  /*13c20*/  IADD3 R2, P2, R8, UR14, RZ ;  /* 0x0000000e08027c10 */ /* 0x000fc6000ff5e0ff */
[----:B------:R1:W3:Y:S01]  /*13c30*/  LDS R13, [R8+UR20+0x80] ;  /* 0x00008014080d7984 */ /* 0x0002e20008000800 */
[----:B------:R-:W-:Y:S09]  /*13c40*/  @!P6 BRA `(.L_x_308) ;  /* 0x000000000008e947 */ /* 0x000ff20003800000 */
[----:B------:R0:W-:Y:S01]  /*13c50*/  UTMACMDFLUSH ;  /* 0x00000000000079b7 */ /* 0x0001e20000000000 */
[----:B------:R-:W-:-:S04]  /*13c60*/  DEPBAR.LE SB0, 0x0 ;  /* 0x000080000000791a */ /* 0x000fc80000000000 */
.L_x_308:
[----:B------:R-:W-:Y:S01]  /*13c70*/  IMAD.X R5, RZ, RZ, UR13, P0 ;  /* 0x0000000dff057e24 */ /* 0x000fe200080e06ff */
[----:B------:R-:W-:Y:S01]  /*13c80*/  IADD3.X R3, RZ, UR15, RZ, P2, !PT ;  /* 0x0000000fff037c10 */ /* 0x000fe200097fe4ff */
[----:B------:R-:W-:Y:S05]  /*13c90*/  WARPSYNC.ALL ;  /* 0x0000000000007948 */ /* 0x000fea0003800000 */
[----:B--2---:R2:W5:Y:S04]  /*13ca0*/  ATOMG.E.EXCH.STRONG.GPU PT, RZ, [R4], R9 ;  /* 0x0000000904ff73a8 */ /* 0x00456800041ee100 */
[----:B---3--:R2:W5:Y:S01]  /*13cb0*/  ATOMG.E.EXCH.STRONG.GPU PT, RZ, [R2], R13 ;  /* 0x0000000d02ff73a8 */ /* 0x00856200041ee100 */
[----:B------:R-:W-:-:S07]  /*13cc0*/  IMAD.MOV.U32 R18, RZ, RZ, R6 ;  /* 0x000000ffff127224 */ /* 0x000fce00078e0006 */
.L_x_303:
[----:B------:R-:W-:Y:S02]  /*13cd0*/  ISETP.NE.AND P2, PT, R7, RZ, PT ;  /* 0x000000ff0700720c */ /* 0x000fe40003f45270 */
[----:B------:R-:W-:Y:S02]  /*13ce0*/  IADD3 R10, R10, 0x1, RZ ;  /* 0x000000010a0a7810 */ /* 0x000fe40007ffe0ff */
[----:B--2---:R-:W-:Y:S02]  /*13cf0*/  SEL R3, RZ, 0x1, !P1 ;  /* 0x00000001ff037807 */ /* 0x004fe40004800000 */
[----:B------:R-:W-:Y:S02]  /*13d00*/  ISETP.NE.AND P0, PT, R10, 0x8, PT ;  /* 0x000000080a00780c */ /* 0x000fe40003f05270 */
[----:B-1----:R-:W-:Y:S02]  /*13d10*/  PRMT R2, RZ, 0x7610, R2 ;  /* 0x00007610ff027816 */ /* 0x002fe40000000002 */
[----:B------:R-:W-:-:S02]  /*13d20*/  SEL R5, RZ, 0x1, P0 ;  /* 0x00000001ff057807 */ /* 0x000fc40000000000 */
[----:B------:R-:W-:Y:S02]  /*13d30*/  SEL R10, R10, RZ, P0 ;  /* 0x000000ff0a0a7207 */ /* 0x000fe40000000000 */
[----:B------:R-:W-:Y:S01]  /*13d40*/  LOP3.LUT R20, R20, R5, RZ, 0x3c, !PT ;  /* 0x0000000514147212 */ /* 0x000fe200078e3cff */
[----:B------:R-:W-:Y:S06]  /*13d50*/  @P2 BRA `(.L_x_309) ;  /* 0xfffffff000a02947 */ /* 0x000fec000383ffff */
[----:B------:R-:W-:Y:S05]  /*13d60*/  BSYNC B0 ;  /* 0x0000000000007941 */ /* 0x000fea0003800000 */
.L_x_290:
[----:B------:R-:W-:-:S03]  /*13d70*/  UMOV UR4, 0xffffffff ;  /* 0xffffffff00047882 */ /* 0x000fc60000000000 */
[----:B------:R-:W-:Y:S05]  /*13d80*/  BRA.DIV UR4, `(.L_x_310) ;  /* 0x0000003a04387947 */ /* 0x000fea000b800000 */
[----:B-----5:R-:W-:-:S13]  /*13d90*/  ELECT P6, URZ, PT ;  /* 0x00000000003f782f */ /* 0x020fda00038c0000 */
.L_x_411:
[----:B------:R-:W-:Y:S04]  /*13da0*/  BSSY B0, `(.L_x_311) ;  /* 0x000003c000007945 */ /* 0x000fe80003800000 */
[----:B------:R-:W-:Y:S05]  /*13db0*/  @!P6 BRA `(.L_x_312) ;  /* 0x0000000000e8e947 */ /* 0x000fea0003800000 */
[----:B------:R-:W-:-:S04]  /*13dc0*/  ULOP3.LUT UR4, UR52, 0x2, URZ, 0xfc, !UPT ;  /* 0x0000000234047892 */ /* 0x000fc8000f8efc3f */
[----:B------:R-:W-:-:S06]  /*13dd0*/  UISETP.NE.AND UP0, UPT, UR4, 0x3, UPT ;  /* 0x000000030400788c */ /* 0x000fcc000bf05270 */
[----:B------:R-:W-:-:S13]  /*13de0*/  PLOP3.LUT P0, PT, PT, PT, UP0, 0x80, 0x0 ;  /* 0x000000000000781c */ /* 0x000fda0003f0f008 */
[----:B------:R-:W-:Y:S05]  /*13df0*/  @!P0 BRA `(.L_x_313) ;  /* 0x0000000000048947 */ /* 0x000fea0003800000 */
[----:B------:R-:W-:Y:S01]  /*13e00*/  BPT.TRAP 0x1 ;  /* 0x000000040000795c */ /* 0x000fe20000300000 */
.L_x_313:
[----:B------:R-:W-:Y:S01]  /*13e10*/  IMAD.U32 R2, RZ, RZ, UR17 ;  /* 0x00000011ff027e24 */ /* 0x000fe2000f8e00ff */
[----:B------:R-:W-:-:S04]  /*13e20*/  SHF.L.U32 R4, R0, 0x1f, RZ ;  /* 0x0000001f00047819 */ /* 0x000fc800000006ff */
[----:B------:R-:W-:-:S05]  /*13e30*/  IADD3 R2, R2, 0x384b0, RZ ;  /* 0x000384b002027810 */ /* 0x000fca0007ffe0ff */
[C---:B------:R-:W-:Y:S01]  /*13e40*/  IMAD R7, R19.reuse, 0x8, R2 ;  /* 0x0000000813077824 */ /* 0x040fe200078e0202 */
[----:B------:R-:W-:-:S03]  /*13e50*/  IADD3 R19, R19, 0x1, RZ ;  /* 0x0000000113137810 */ /* 0x000fc60007ffe0ff */
[----:B------:R-:W1:Y:S01]  /*13e60*/  SYNCS.PHASECHK.TRANS64.TRYWAIT P0, [R7+URZ], R4 ;  /* 0x00000004070075a7 */ /* 0x000e62000800017f */
[----:B------:R-:W-:-:S04]  /*13e70*/  ISETP.NE.AND P1, PT, R19, 0x6, PT ;  /* 0x000000061300780c */ /* 0x000fc80003f25270 */
[----:B------:R-:W-:Y:S02]  /*13e80*/  SEL R3, RZ, 0x1, P1 ;  /* 0x00000001ff037807 */ /* 0x000fe40000800000 */
[----:B------:R-:W-:Y:S02]  /*13e90*/  SEL R19, R19, RZ, P1 ;  /* 0x000000ff13137207 */ /* 0x000fe40000800000 */
[----:B------:R-:W-:-:S03]  /*13ea0*/  LOP3.LUT R6, R0, R3, RZ, 0x3c, !PT ;  /* 0x0000000300067212 */ /* 0x000fc600078e3cff */
[----:B------:R-:W-:Y:S01]  /*13eb0*/  IMAD R8, R19, 0x8, R2 ;  /* 0x0000000813087824 */ /* 0x000fe200078e0202 */
[----:B------:R-:W-:Y:S01]  /*13ec0*/  SHF.L.U32 R5, R6, 0x1f, RZ ;  /* 0x0000001f06057819 */ /* 0x000fe200000006ff */
[----:B-1----:R-:W-:Y:S06]  /*13ed0*/  @!P0 BRA `(.L_x_314) ;  /* 0x0000003800048947 */ /* 0x002fec0003800000 */
.L_x_412:
[----:B------:R-:W2:Y:S01]  /*13ee0*/  SYNCS.PHASECHK.TRANS64.TRYWAIT P0, [R8+URZ], R5 ;  /* 0x00000005080075a7 */ /* 0x000ea2000800017f */
[----:B------:R-:W-:-:S04]  /*13ef0*/  IADD3 R0, R19, 0x1, RZ ;  /* 0x0000000113007810 */ /* 0x000fc80007ffe0ff */
[----:B------:R-:W-:-:S04]  /*13f00*/  ISETP.NE.AND P1, PT, R0, 0x6, PT ;  /* 0x000000060000780c */ /* 0x000fc80003f25270 */
[----:B------:R-:W-:Y:S02]  /*13f10*/  SEL R3, RZ, 0x1, P1 ;  /* 0x00000001ff037807 */ /* 0x000fe40000800000 */
[----:B-1----:R-:W-:Y:S02]  /*13f20*/  SEL R7, R0, RZ, P1 ;  /* 0x000000ff00077207 */ /* 0x002fe40000800000 */
[----:B------:R-:W-:-:S03]  /*13f30*/  LOP3.LUT R6, R6, R3, RZ, 0x3c, !PT ;  /* 0x0000000306067212 */ /* 0x000fc600078e3cff */
[----:B------:R-:W-:Y:S01]  /*13f40*/  IMAD R9, R7, 0x8, R2 ;  /* 0x0000000807097824 */ /* 0x000fe200078e0202 */
[----:B------:R-:W-:Y:S01]  /*13f50*/  SHF.L.U32 R4, R6, 0x1f, RZ ;  /* 0x0000001f06047819 */ /* 0x000fe200000006ff */
[----:B--2---:R-:W-:Y:S06]  /*13f60*/  @!P0 BRA `(.L_x_315) ;  /* 0x0000003400f48947 */ /* 0x004fec0003800000 */
.L_x_413:
[----:B------:R-:W2:Y:S01]  /*13f70*/  SYNCS.PHASECHK.TRANS64.TRYWAIT P0, [R9+URZ], R4 ;  /* 0x00000004090075a7 */ /* 0x000ea2000800017f */
[----:B------:R-:W-:-:S04]  /*13f80*/  IADD3 R0, R7, 0x1, RZ ;  /* 0x0000000107007810 */ /* 0x000fc80007ffe0ff */
[----:B------:R-:W-:-:S04]  /*13f90*/  ISETP.NE.AND P1, PT, R0, 0x6, PT ;  /* 0x000000060000780c */ /* 0x000fc80003f25270 */
[----:B------:R-:W-:Y:S02]  /*13fa0*/  SEL R3, RZ, 0x1, P1 ;  /* 0x00000001ff037807 */ /* 0x000fe40000800000 */
[----:B------:R-:W-:Y:S02]  /*13fb0*/  SEL R7, R0, RZ, P1 ;  /* 0x000000ff00077207 */ /* 0x000fe40000800000 */
[----:B------:R-:W-:-:S03]  /*13fc0*/  LOP3.LUT R6, R6, R3, RZ, 0x3c, !PT ;  /* 0x0000000306067212 */ /* 0x000fc600078e3cff */
[----:B-1----:R-:W-:Y:S01]  /*13fd0*/  IMAD R8, R7, 0x8, R2 ;  /* 0x0000000807087824 */ /* 0x002fe200078e0202 */
[----:B------:R-:W-:Y:S01]  /*13fe0*/  SHF.L.U32 R5, R6, 0x1f, RZ ;  /* 0x0000001f06057819 */ /* 0x000fe200000006ff */
[----:B--2---:R-:W-:Y:S06]  /*13ff0*/  @!P0 BRA `(.L_x_316) ;  /* 0x0000003400e48947 */ /* 0x004fec0003800000 */
.L_x_414:
[----:B------:R-:W2:Y:S01]  /*14000*/  SYNCS.PHASECHK.TRANS64.TRYWAIT P0, [R8+URZ], R5 ;  /* 0x00000005080075a7 */ /* 0x000ea2000800017f */
[----:B------:R-:W-:-:S04]  /*14010*/  IADD3 R0, R7, 0x1, RZ ;  /* 0x0000000107007810 */ /* 0x000fc80007ffe0ff */
[----:B------:R-:W-:-:S04]  /*14020*/  ISETP.NE.AND P1, PT, R0, 0x6, PT ;  /* 0x000000060000780c */ /* 0x000fc80003f25270 */
[----:B------:R-:W-:Y:S02]  /*14030*/  SEL R3, RZ, 0x1, P1 ;  /* 0x00000001ff037807 */ /* 0x000fe40000800000 */
[----:B------:R-:W-:Y:S02]  /*14040*/  SEL R7, R0, RZ, P1 ;  /* 0x000000ff00077207 */ /* 0x000fe40000800000 */
[----:B-1----:R-:W-:-:S03]  /*14050*/  LOP3.LUT R9, R6, R3, RZ, 0x3c, !PT ;  /* 0x0000000306097212 */ /* 0x002fc600078e3cff */
[----:B------:R-:W-:Y:S01]  /*14060*/  IMAD R11, R7, 0x8, R2 ;  /* 0x00000008070b7824 */ /* 0x000fe200078e0202 */
[----:B------:R-:W-:Y:S01]  /*14070*/  SHF.L.U32 R6, R9, 0x1f, RZ ;  /* 0x0000001f09067819 */ /* 0x000fe200000006ff */
[----:B--2---:R-:W-:Y:S06]  /*14080*/  @!P0 BRA `(.L_x_317) ;  /* 0x0000003400d48947 */ /* 0x004fec0003800000 */
.L_x_415:
[----:B------:R-:W2:Y:S01]  /*14090*/  SYNCS.PHASECHK.TRANS64.TRYWAIT P0, [R11+URZ], R6 ;  /* 0x000000060b0075a7 */ /* 0x000ea2000800017f */
[----:B------:R-:W-:-:S04]  /*140a0*/  IADD3 R0, R7, 0x1, RZ ;  /* 0x0000000107007810 */ /* 0x000fc80007ffe0ff */
[----:B------:R-:W-:-:S04]  /*140b0*/  ISETP.NE.AND P1, PT, R0, 0x6, PT ;  /* 0x000000060000780c */ /* 0x000fc80003f25270 */
[----:B------:R-:W-:Y:S02]  /*140c0*/  SEL R4, RZ, 0x1, P1 ;  /* 0x00000001ff047807 */ /* 0x000fe40000800000 */
[----:B------:R-:W-:Y:S02]  /*140d0*/  SEL R3, R0, RZ, P1 ;  /* 0x000000ff00037207 */ /* 0x000fe40000800000 */
[----:B------:R-:W-:Y:S01]  /*140e0*/  LOP3.LUT R0, R9, R4, RZ, 0x3c, !PT ;  /* 0x0000000409007212 */ /* 0x000fe200078e3cff */
[----:B--2---:R-:W-:Y:S06]  /*140f0*/  @!P0 BRA `(.L_x_318) ;  /* 0x0000003400cc8947 */ /* 0x004fec0003800000 */
.L_x_416:
[----:B------:R-:W-:Y:S01]  /*14100*/  IMAD R3, R3, 0x8, R2 ;  /* 0x0000000803037824 */ /* 0x000fe200078e0202 */
[----:B------:R-:W-:-:S07]  /*14110*/  SHF.L.U32 R0, R0, 0x1f, RZ ;  /* 0x0000001f00007819 */ /* 0x000fce00000006ff */
.L_x_319:
[----:B---3--:R3:W4:Y:S02]  /*14120*/  SYNCS.PHASECHK.TRANS64.TRYWAIT P0, [R3+URZ], R0 ;  /* 0x00000000030075a7 */ /* 0x008724000800017f */
[----:B----4-:R-:W-:Y:S05]  /*14130*/  @!P0 NANOSLEEP.SYNCS 0x989680 ;  /* 0x009896800000895d */ /* 0x010fea0003900000 */
[----:B------:R-:W4:Y:S02]  /*14140*/  @!P0 SYNCS.PHASECHK.TRANS64 P0, [R3+URZ], R0 ;  /* 0x00000000030085a7 */ /* 0x000f24000800007f */
[----:B----4-:R-:W-:Y:S05]  /*14150*/  @!P0 BRA `(.L_x_319) ;  /* 0xfffffffc00f08947 */ /* 0x010fea000383ffff */
.L_x_312:
[----:B------:R-:W-:Y:S05]  /*14160*/  BSYNC B0 ;  /* 0x0000000000007941 */ /* 0x000fea0003800000 */
.L_x_311:
[----:B------:R-:W-:Y:S05]  /*14170*/  EXIT ;  /* 0x000000000000794d */ /* 0x000fea0003800000 */
.L_x_155:
[----:B------:R-:W-:Y:S01]  /*14180*/  PLOP3.LUT P1, PT, PT, PT, UP3, 0x80, 0x0 ;  /* 0x000000000000781c */ /* 0x000fe20003f2f038 */
[----:B------:R-:W-:Y:S01]  /*14190*/  ULDC UR19, c[0x0][0x14] ;  /* 0x0000050000137ab9 */ /* 0x000fe20000000800 */
[----:B------:R-:W-:Y:S01]  /*141a0*/  ULDC UR20, c[0x0][0x10] ;  /* 0x0000040000147ab9 */ /* 0x000fe20000000800 */
[----:B------:R-:W-:Y:S01]  /*141b0*/  ULDC.64 UR12, c[0x0][0x8c8] ;  /* 0x00023200000c7ab9 */ /* 0x000fe20000000a00 */
[----:B------:R-:W-:Y:S01]  /*141c0*/  UIMAD.WIDE.U32 UR20, UR39, UR20, URZ ;  /* 0x00000014271472a5 */ /* 0x000fe2000f8e003f */
[----:B------:R-:W-:Y:S01]  /*141d0*/  MOV R14, 0x1 ;  /* 0x00000001000e7802 */ /* 0x000fe20000000f00 */
[----:B------:R-:W-:Y:S01]  /*141e0*/  ULDC.64 UR14, c[0x0][0x8e0] ;  /* 0x00023800000e7ab9 */ /* 0x000fe20000000a00 */
[----:B------:R-:W-:Y:S01]  /*141f0*/  ULDC UR24, c[0x0][0x904] ;  /* 0x0002410000187ab9 */ /* 0x000fe20000000800 */
[----:B------:R-:W-:Y:S01]  /*14200*/  UMOV UR22, 0xffffffff ;  /* 0xffffffff00167882 */ /* 0x000fe20000000000 */
[----:B------:R-:W-:Y:S01]  /*14210*/  UIADD3 UR11, UP1, UR12, -0x1, URZ ;  /* 0xffffffff0c0b7890 */ /* 0x000fe2000ff3e03f */
[----:B------:R-:W-:Y:S01]  /*14220*/  IMAD.MOV.U32 R13, RZ, RZ, RZ ;  /* 0x000000ffff0d7224 */ /* 0x000fe200078e00ff */
[----:B------:R-:W-:-:S02]  /*14230*/  UIADD3 UR12, UP2, UR14, -0x1, URZ ;  /* 0xffffffff0e0c7890 */ /* 0x000fc4000ff5e03f */
[----:B------:R-:W1:Y:S01]  /*14240*/  @P1 S2R R2, SR_CTAID.Y ;  /* 0x0000000000021919 */ /* 0x000e620000002600 */
[----:B------:R-:W-:Y:S02]  /*14250*/  USHF.L.U32 UR25, UR22, UR24, URZ ;  /* 0x0000001816197299 */ /* 0x000fe4000800063f */
[----:B------:R-:W-:Y:S02]  /*14260*/  UIMAD.WIDE.U32 UR22, UR20, UR19, URZ ;  /* 0x00000013141672a5 */ /* 0x000fe4000f8e003f */
[----:B------:R-:W-:Y:S01]  /*14270*/  UIMAD UR21, UR21, UR19, URZ ;  /* 0x00000013151572a4 */ /* 0x000fe2000f8e023f */
[----:B------:R-:W-:Y:S01]  /*14280*/  ULDC UR18, c[0x0][0x8a8] ;  /* 0x00022a0000127ab9 */ /* 0x000fe20000000800 */
[----:B------:R-:W-:Y:S01]  /*14290*/  UMOV UR26, 0x1 ;  /* 0x00000001001a7882 */ /* 0x000fe20000000000 */
[----:B------:R-:W-:Y:S02]  /*142a0*/  UIADD3.X UR14, UR15, -0x1, URZ, UP2, !UPT ;  /* 0xffffffff0f0e7890 */ /* 0x000fe400097fe43f */
[----:B------:R-:W-:-:S02]  /*142b0*/  UIADD3.X UR13, UR13, -0x1, URZ, UP1, !UPT ;  /* 0xffffffff0d0d7890 */ /* 0x000fc40008ffe43f */
[----:B------:R-:W-:Y:S02]  /*142c0*/  ULOP3.LUT UR15, UR53, 0x2, URZ, 0xfc, !UPT ;  /* 0x00000002350f7892 */ /* 0x000fe4000f8efc3f */
[----:B------:R-:W-:Y:S02]  /*142d0*/  UIADD3 UR16, UR8, -0x1, URZ ;  /* 0xffffffff08107890 */ /* 0x000fe4000fffe03f */
[----:B------:R-:W-:Y:S02]  /*142e0*/  UIADD3 UR17, UR7, -0x1, URZ ;  /* 0xffffffff07117890 */ /* 0x000fe4000fffe03f */
[----:B------:R-:W-:Y:S02]  /*142f0*/  UIADD3 UR18, UR18, -0x1, URZ ;  /* 0xffffffff12127890 */ /* 0x000fe4000fffe03f */
[----:B------:R-:W-:Y:S02]  /*14300*/  USHF.L.U32 UR19, UR26, UR24, URZ ;  /* 0x000000181a137299 */ /* 0x000fe4000800063f */
[----:B------:R-:W-:-:S02]  /*14310*/  ULOP3.LUT UR20, URZ, UR25, URZ, 0x33, !UPT ;  /* 0x000000193f147292 */ /* 0x000fc4000f8e333f */
[----:B------:R-:W-:Y:S01]  /*14320*/  UIADD3 UR21, UR23, UR21, URZ ;  /* 0x0000001517157290 */ /* 0x000fe2000fffe03f */
[----:B-1----:R-:W-:-:S15]  /*14330*/  @P1 R2UR UR40, R2 ;  /* 0x00000000022812ca */ /* 0x002fde00000e0000 */
.L_x_340:
[----:B------:R-:W1:Y:S01]  /*14340*/  LDC.64 R2, c[0x0][0x8f8] ;  /* 0x00023e00ff027b82 */ /* 0x000e620000000a00 */
[----:B------:R-:W-:Y:S01]  /*14350*/  UIADD3 UR10, UP1, UR10, UR22, URZ ;  /* 0x000000160a0a7290 */ /* 0x000fe2000ff3e03f */
[----:B------:R-:W-:Y:S01]  /*14360*/  ISETP.NE.AND P2, PT, R15, RZ, PT ;  /* 0x000000ff0f00720c */ /* 0x000fe20003f45270 */
[----:B------:R-:W-:Y:S01]  /*14370*/  UMOV UR24, 0xffffffff ;  /* 0xffffffff00187882 */ /* 0x000fe20000000000 */
[----:B------:R-:W-:Y:S01]  /*14380*/  UMOV UR25, 0xffffffff ;  /* 0xffffffff00197882 */ /* 0x000fe20000000000 */
[----:B------:R-:W-:Y:S01]  /*14390*/  UIADD3.X UR9, UR9, UR21, URZ, UP1, !UPT ;  /* 0x0000001509097290 */ /* 0x000fe20008ffe43f */
[----:B------:R-:W-:Y:S01]  /*143a0*/  IMAD.MOV.U32 R19, RZ, RZ, RZ ;  /* 0x000000ffff137224 */ /* 0x000fe200078e00ff */
[----:B------:R-:W-:Y:S01]  /*143b0*/  UMOV UR26, 0xffffffff ;  /* 0xffffffff001a7882 */ /* 0x000fe20000000000 */
[----:B-1----:R-:W-:-:S03]  /*143c0*/  ISETP.LE.U32.AND P1, PT, R2, UR10, PT ;  /* 0x0000000a02007c0c */ /* 0x002fc6000bf23070 */
[----:B------:R-:W-:-:S04]  /*143d0*/  MOV R2, UR9 ;  /* 0x0000000900027c02 */ /* 0x000fc80008000f00 */
[----:B------:R-:W-:-:S13]  /*143e0*/  ISETP.GE.U32.AND.EX P1, PT, R2, R3, PT, P1 ;  /* 0x000000030200720c */ /* 0x000fda0003f26110 */
[----:B---345:R-:W-:Y:S05]  /*143f0*/  @P2 BRA P1, `(.L_x_320) ;  /* 0x0000001800442947 */ /* 0x038fea0000800000 */
[----:B------:R-:W-:-:S04]  /*14400*/  IADD3 R2, P2, R6, UR5, RZ ;  /* 0x0000000506027c10 */ /* 0x000fc8000ff5e0ff */
[----:B------:R-:W-:Y:S02]  /*14410*/  ISETP.GT.U32.AND P1, PT, R2, UR10, PT ;  /* 0x0000000a02007c0c */ /* 0x000fe4000bf24070 */
[----:B------:R-:W-:-:S04]  /*14420*/  IADD3.X R2, R7, UR4, RZ, P2, !PT ;  /* 0x0000000407027c10 */ /* 0x000fc800097fe4ff */
[----:B------:R-:W-:-:S13]  /*14430*/  ISETP.GT.U32.AND.EX P1, PT, R2, UR9, PT, P1 ;  /* 0x0000000902007c0c */ /* 0x000fda000bf24110 */
[----:B------:R-:W-:Y:S05]  /*14440*/  @P1 BRA `(.L_x_321) ;  /* 0x0000001400241947 */ /* 0x000fea0003800000 */
[----:B------:R-:W-:Y:S01]  /*14450*/  IADD3 R11, R20, UR6, RZ ;  /* 0x00000006140b7c10 */ /* 0x000fe2000fffe0ff */
[----:B------:R-:W-:Y:S01]  /*14460*/  ULDC UR24, c[0x0][0x910] ;  /* 0x0002440000187ab9 */ /* 0x000fe20000000800 */
[----:B------:R-:W-:Y:S01]  /*14470*/  IMAD.MOV.U32 R23, RZ, RZ, R8 ;  /* 0x000000ffff177224 */ /* 0x000fe200078e0008 */
[----:B------:R-:W-:Y:S02]  /*14480*/  MOV R16, R0 ;  /* 0x0000000000107202 */ /* 0x000fe40000000f00 */
[----:B------:R-:W-:-:S05]  /*14490*/  VIADD R12, R11, 0x20 ;  /* 0x000000200b0c7836 */ /* 0x000fca0000000000 */
[----:B------:R-:W-:-:S13]  /*144a0*/  ISETP.GE.AND P1, PT, R12, UR24, PT ;  /* 0x000000180c007c0c */ /* 0x000fda000bf26270 */
[----:B------:R-:W1:Y:S01]  /*144b0*/  @!P1 LDC.64 R2, c[0x0][0x918] ;  /* 0x00024600ff029b82 */ /* 0x000e620000000a00 */
[----:B------:R-:W-:Y:S01]  /*144c0*/  @!P1 IADD3 R7, R11, 0x20, RZ ;  /* 0x000000200b079810 */ /* 0x000fe20007ffe0ff */
[----:B------:R-:W-:Y:S01]  /*144d0*/  BSSY B0, `(.L_x_322) ;  /* 0x0000064000007945 */ /* 0x000fe20003800000 */
[----:B------:R-:W-:-:S03]  /*144e0*/  IMAD.MOV.U32 R6, RZ, RZ, 0x7fffffff ;  /* 0x7fffffffff067424 */ /* 0x000fc600078e00ff */
[----:B-1----:R-:W-:-:S05]  /*144f0*/  @!P1 IMAD.WIDE R2, R7, 0xc, R2 ;  /* 0x0000000c07029825 */ /* 0x002fca00078e0202 */
[----:B------:R1:W5:Y:S04]  /*14500*/  @!P1 LDG.E R8, desc[UR56][R2.64] ;  /* 0x0000003802089981 */ /* 0x000368000c1e1900 */
[----:B------:R1:W5:Y:S01]  /*14510*/  @!P1 LDG.E R0, desc[UR56][R2.64+0x4] ;  /* 0x0000043802009981 */ /* 0x000362000c1e1900 */
[----:B------:R-:W-:Y:S02]  /*14520*/  ISETP.GE.AND P1, PT, R11, UR24, PT ;  /* 0x000000180b007c0c */ /* 0x000fe4000bf26270 */
[----:B------:R-:W-:-:S11]  /*14530*/  MOV R7, RZ ;  /* 0x000000ff00077202 */ /* 0x000fd60000000f00 */
[----:B-1----:R-:W-:Y:S05]  /*14540*/  @P1 BRA `(.L_x_323) ;  /* 0x0000000400701947 */ /* 0x002fea0003800000 */
[----:B------:R-:W-:Y:S01]  /*14550*/  IABS R7, R9 ;  /* 0x0000000900077213 */ /* 0x000fe20000000000 */
[----:B------:R-:W-:Y:S01]  /*14560*/  ULDC UR25, c[0x0][0x8f0] ;  /* 0x00023c0000197ab9 */ /* 0x000fe20000000800 */
[----:B------:R-:W-:Y:S02]  /*14570*/  IABS R6, R10 ;  /* 0x0000000a00067213 */ /* 0x000fe40000000000 */
[----:B------:R-:W1:Y:S01]  /*14580*/  I2F.RP R3, R7 ;  /* 0x0000000700037306 */ /* 0x000e620000209400 */
[----:B------:R-:W-:Y:S02]  /*14590*/  PLOP3.LUT P3, PT, PT, PT, UP0, 0x80, 0x0 ;  /* 0x000000000000781c */ /* 0x000fe40003f6f008 */
[C---:B------:R-:W-:Y:S02]  /*145a0*/  IADD3 R22, P2, R16.reuse, UR12, RZ ;  /* 0x0000000c10167c10 */ /* 0x040fe4000ff5e0ff */
[C---:B------:R-:W-:Y:S02]  /*145b0*/  IADD3 R21, P1, R23.reuse, UR11, RZ ;  /* 0x0000000b17157c10 */ /* 0x040fe4000ff3e0ff */
[----:B------:R-:W-:Y:S01]  /*145c0*/  LEA.HI.X.SX32 R25, R16, UR14, 0x1, P2 ;  /* 0x0000000e10197c11 */ /* 0x000fe200090f0eff */
[----:B------:R-:W3:Y:S01]  /*145d0*/  I2F.RP R2, R6 ;  /* 0x0000000600027306 */ /* 0x000ee20000209400 */
[----:B------:R-:W-:-:S07]  /*145e0*/  LEA.HI.X.SX32 R24, R23, UR13, 0x1, P1 ;  /* 0x0000000d17187c11 */ /* 0x000fce00088f0eff */
[----:B-1----:R-:W1:Y:S08]  /*145f0*/  MUFU.RCP R3, R3 ;  /* 0x0000000300037308 */ /* 0x002e700000001000 */
[----:B---3--:R-:W3:Y:S01]  /*14600*/  MUFU.RCP R2, R2 ;  /* 0x0000000200027308 */ /* 0x008ee20000001000 */
[----:B-1----:R-:W-:-:S07]  /*14610*/  VIADD R19, R3, 0xffffffe ;  /* 0x0ffffffe03137836 */ /* 0x002fce0000000000 */
[----:B------:R-:W1:Y:S01]  /*14620*/  F2I.FTZ.U32.TRUNC.NTZ R19, R19 ;  /* 0x0000001300137305 */ /* 0x000e62000021f000 */
[----:B---3--:R-:W-:-:S07]  /*14630*/  IADD3 R17, R2, 0xffffffe, RZ ;  /* 0x0ffffffe02117810 */ /* 0x008fce0007ffe0ff */
[----:B------:R-:W3:Y:S01]  /*14640*/  F2I.FTZ.U32.TRUNC.NTZ R17, R17 ;  /* 0x0000001100117305 */ /* 0x000ee2000021f000 */
[----:B-1----:R-:W-:Y:S01]  /*14650*/  IMAD.MOV R18, RZ, RZ, -R19 ;  /* 0x000000ffff127224 */ /* 0x002fe200078e0a13 */
[----:B---3--:R-:W-:Y:S01]  /*14660*/  IADD3 R16, RZ, -R17, RZ ;  /* 0x80000011ff107210 */ /* 0x008fe20007ffe0ff */
[----:B------:R-:W-:Y:S06]  /*14670*/  @!P3 BRA `(.L_x_324) ;  /* 0x000000000034b947 */ /* 0x000fec0003800000 */
[----:B------:R-:W-:Y:S01]  /*14680*/  ULDC UR6, c[0x0][0x8dc] ;  /* 0x0002370000067ab9 */ /* 0x000fe20000000800 */
[----:B------:R-:W-:Y:S01]  /*14690*/  ULDC.64 UR26, c[0x0][0x8d0] ;  /* 0x00023400001a7ab9 */ /* 0x000fe20000000a00 */
[----:B------:R-:W-:-:S05]  /*146a0*/  IADD3 R3, P1, R21, UR6, RZ ;  /* 0x0000000615037c10 */ /* 0x000fca000ff3e0ff */
[----:B------:R-:W-:-:S04]  /*146b0*/  IMAD.X R21, RZ, RZ, R24, P1 ;  /* 0x000000ffff157224 */ /* 0x000fc800008e0618 */
[----:B------:R-:W-:-:S04]  /*146c0*/  IMAD.WIDE.U32 R4, R21, UR26, RZ ;  /* 0x0000001a15047c25 */ /* 0x000fc8000f8e00ff */
[----:B------:R-:W-:-:S04]  /*146d0*/  IMAD.WIDE.U32 R4, P1, R3, UR27, R4 ;  /* 0x0000001b03047c25 */ /* 0x000fc8000f820004 */
[----:B------:R-:W-:-:S04]  /*146e0*/  IMAD.WIDE.U32 R2, R3, UR26, RZ ;  /* 0x0000001a03027c25 */ /* 0x000fc8000f8e00ff */
[----:B------:R-:W-:Y:S01]  /*146f0*/  IMAD.MOV.U32 R2, RZ, RZ, R5 ;  /* 0x000000ffff027224 */ /* 0x000fe200078e0005 */
[----:B------:R-:W-:Y:S02]  /*14700*/  IADD3 RZ, P2, R3, R4, RZ ;  /* 0x0000000403ff7210 */ /* 0x000fe40007f5e0ff */
[----:B------:R-:W-:-:S03]  /*14710*/  IADD3.X R3, RZ, RZ, RZ, P1, !PT ;  /* 0x000000ffff037210 */ /* 0x000fc60000ffe4ff */
[----:B------:R-:W-:-:S04]  /*14720*/  IMAD.WIDE.U32.X R2, R21, UR27, R2, P2 ;  /* 0x0000001b15027c25 */ /* 0x000fc800090e0402 */
[----:B------:R-:W-:Y:S01]  /*14730*/  IMAD.MOV.U32 R24, RZ, RZ, R3 ;  /* 0x000000ffff187224 */ /* 0x000fe200078e0003 */
[----:B------:R-:W-:-:S07]  /*14740*/  MOV R21, R2 ;  /* 0x0000000200157202 */ /* 0x000fce0000000f00 */
.L_x_324:
[----:B------:R-:W-:Y:S05]  /*14750*/  @!P0 BRA `(.L_x_325) ;  /* 0x0000000000348947 */ /* 0x000fea0003800000 */
[----:B------:R-:W-:Y:S01]  /*14760*/  ULDC UR6, c[0x0][0x8f4] ;  /* 0x00023d0000067ab9 */ /* 0x000fe20000000800 */
[----:B------:R-:W-:Y:S01]  /*14770*/  ULDC.64 UR26, c[0x0][0x8e8] ;  /* 0x00023a00001a7ab9 */ /* 0x000fe20000000a00 */
[----:B------:R-:W-:-:S04]  /*14780*/  IADD3 R3, P1, R22, UR6, RZ ;  /* 0x0000000616037c10 */ /* 0x000fc8000ff3e0ff */
[----:B------:R-:W-:-:S05]  /*14790*/  IADD3.X R23, RZ, R25, RZ, P1, !PT ;  /* 0x00000019ff177210 */ /* 0x000fca0000ffe4ff */
[----:B------:R-:W-:-:S04]  /*147a0*/  IMAD.WIDE.U32 R4, R23, UR26, RZ ;  /* 0x0000001a17047c25 */ /* 0x000fc8000f8e00ff */
[----:B------:R-:W-:-:S04]  /*147b0*/  IMAD.WIDE.U32 R4, P1, R3, UR27, R4 ;  /* 0x0000001b03047c25 */ /* 0x000fc8000f820004 */
[----:B------:R-:W-:Y:S01]  /*147c0*/  IMAD.WIDE.U32 R2, R3, UR26, RZ ;  /* 0x0000001a03027c25 */ /* 0x000fe2000f8e00ff */
[----:B------:R-:W-:-:S04]  /*147d0*/  MOV R2, R5 ;  /* 0x0000000500027202 */ /* 0x000fc80000000f00 */
[----:B------:R-:W-:Y:S01]  /*147e0*/  IADD3 RZ, P2, R3, R4, RZ ;  /* 0x0000000403ff7210 */ /* 0x000fe20007f5e0ff */
[----:B------:R-:W-:-:S04]  /*147f0*/  IMAD.X R3, RZ, RZ, RZ, P1 ;  /* 0x000000ffff037224 */ /* 0x000fc800008e06ff */
[----:B------:R-:W-:-:S04]  /*14800*/  IMAD.WIDE.U32.X R2, R23, UR27, R2, P2 ;  /* 0x0000001b17027c25 */ /* 0x000fc800090e0402 */
[----:B------:R-:W-:Y:S01]  /*14810*/  IMAD.MOV.U32 R22, RZ, RZ, R2 ;  /* 0x000000ffff167224 */ /* 0x000fe200078e0002 */
[----:B------:R-:W-:-:S07]  /*14820*/  MOV R25, R3 ;  /* 0x0000000300197202 */ /* 0x000fce0000000f00 */
.L_x_325:
[----:B------:R-:W-:Y:S01]  /*14830*/  MOV R3, R19 ;  /* 0x0000001300037202 */ /* 0x000fe20000000f00 */
[----:B------:R-:W-:Y:S01]  /*14840*/  IMAD R18, R18, R7, RZ ;  /* 0x0000000712127224 */ /* 0x000fe200078e02ff */
[----:B------:R-:W-:Y:S01]  /*14850*/  ULDC UR6, c[0x0][0x8d8] ;  /* 0x0002360000067ab9 */ /* 0x000fe20000000800 */
[----:B------:R-:W-:Y:S01]  /*14860*/  IMAD.MOV.U32 R2, RZ, RZ, RZ ;  /* 0x000000ffff027224 */ /* 0x000fe200078e00ff */
[----:B------:R-:W-:Y:S01]  /*14870*/  SHF.R.U64 R21, R21, UR6, R24 ;  /* 0x0000000615157c19 */ /* 0x000fe20008001218 */
[----:B------:R-:W-:Y:S01]  /*14880*/  IMAD R4, R16, R6, RZ ;  /* 0x0000000610047224 */ /* 0x000fe200078e02ff */
[----:B------:R-:W-:Y:S01]  /*14890*/  SHF.R.U64 R22, R22, UR25, R25 ;  /* 0x0000001916167c19 */ /* 0x000fe20008001219 */
[----:B------:R-:W-:Y:S01]  /*148a0*/  IMAD.HI.U32 R19, R19, R18, R2 ;  /* 0x0000001213137227 */ /* 0x000fe200078e0002 */
[----:B------:R-:W-:Y:S02]  /*148b0*/  IABS R18, R9 ;  /* 0x0000000900127213 */ /* 0x000fe40000000000 */
[----:B------:R-:W-:Y:S01]  /*148c0*/  PLOP3.LUT P5, PT, PT, PT, UP3, 0x80, 0x0 ;  /* 0x000000000000781c */ /* 0x000fe20003faf038 */
[----:B------:R-:W-:-:S02]  /*148d0*/  IMAD.MOV.U32 R3, RZ, RZ, R17 ;  /* 0x000000ffff037224 */ /* 0x000fc400078e0011 */
[----:B------:R-:W-:Y:S01]  /*148e0*/  VIADD R16, R21, UR16 ;  /* 0x0000001015107c36 */ /* 0x000fe20008000000 */
[----:B------:R-:W-:Y:S01]  /*148f0*/  IADD3 R21, RZ, -R18, RZ ;  /* 0x80000012ff157210 */ /* 0x000fe20007ffe0ff */
[----:B------:R-:W-:Y:S01]  /*14900*/  IMAD.HI.U32 R2, R17, R4, R2 ;  /* 0x0000000411027227 */ /* 0x000fe200078e0002 */
[----:B------:R-:W-:Y:S02]  /*14910*/  IADD3 R17, R22, UR17, RZ ;  /* 0x0000001116117c10 */ /* 0x000fe4000fffe0ff */
[----:B------:R-:W-:Y:S02]  /*14920*/  IABS R3, R10 ;  /* 0x0000000a00037213 */ /* 0x000fe40000000000 */
[----:B------:R-:W-:Y:S02]  /*14930*/  IABS R4, R17 ;  /* 0x0000001100047213 */ /* 0x000fe40000000000 */
[----:B------:R-:W-:Y:S01]  /*14940*/  IABS R5, R16 ;  /* 0x0000001000057213 */ /* 0x000fe20000000000 */
[----:B------:R-:W-:-:S02]  /*14950*/  IMAD.MOV R18, RZ, RZ, -R3 ;  /* 0x000000ffff127224 */ /* 0x000fc400078e0a03 */
[----:B------:R-:W-:-:S04]  /*14960*/  IMAD.HI.U32 R3, R19, R4, RZ ;  /* 0x0000000413037227 */ /* 0x000fc800078e00ff */
[----:B------:R-:W-:-:S04]  /*14970*/  IMAD.HI.U32 R2, R2, R5, RZ ;  /* 0x0000000502027227 */ /* 0x000fc800078e00ff */
[----:B------:R-:W-:Y:S02]  /*14980*/  IMAD R4, R3, R21, R4 ;  /* 0x0000001503047224 */ /* 0x000fe400078e0204 */
[----:B------:R-:W-:-:S03]  /*14990*/  IMAD R3, R2, R18, R5 ;  /* 0x0000001202037224 */ /* 0x000fc600078e0205 */
[----:B------:R-:W-:Y:S02]  /*149a0*/  ISETP.GT.U32.AND P2, PT, R7, R4, PT ;  /* 0x000000040700720c */ /* 0x000fe40003f44070 */
[----:B------:R-:W-:-:S11]  /*149b0*/  ISETP.GT.U32.AND P1, PT, R6, R3, PT ;  /* 0x000000030600720c */ /* 0x000fd60003f24070 */
[----:B------:R-:W-:Y:S02]  /*149c0*/  @!P2 IADD3 R4, R4, -R7, RZ ;  /* 0x800000070404a210 */ /* 0x000fe40007ffe0ff */
[----:B------:R-:W-:Y:S01]  /*149d0*/  @!P1 IMAD.IADD R3, R3, 0x1, -R6 ;  /* 0x0000000103039824 */ /* 0x000fe200078e0a06 */
[----:B------:R-:W-:Y:S02]  /*149e0*/  ISETP.GE.AND P2, PT, R17, RZ, PT ;  /* 0x000000ff1100720c */ /* 0x000fe40003f46270 */
[----:B------:R-:W-:Y:S02]  /*149f0*/  ISETP.GT.U32.AND P4, PT, R7, R4, PT ;  /* 0x000000040700720c */ /* 0x000fe40003f84070 */
[----:B------:R-:W-:Y:S02]  /*14a00*/  ISETP.GT.U32.AND P3, PT, R6, R3, PT ;  /* 0x000000030600720c */ /* 0x000fe40003f64070 */
[----:B------:R-:W-:-:S09]  /*14a10*/  ISETP.GE.AND P1, PT, R16, RZ, PT ;  /* 0x000000ff1000720c */ /* 0x000fd20003f26270 */
[----:B------:R-:W-:Y:S02]  /*14a20*/  @!P4 IADD3 R4, R4, -R7, RZ ;  /* 0x800000070404c210 */ /* 0x000fe40007ffe0ff */
[----:B------:R-:W-:Y:S01]  /*14a30*/  @!P3 IMAD.IADD R3, R3, 0x1, -R6 ;  /* 0x000000010303b824 */ /* 0x000fe200078e0a06 */
[----:B------:R-:W-:Y:S02]  /*14a40*/  ISETP.NE.AND P4, PT, RZ, UR7, PT ;  /* 0x00000007ff007c0c */ /* 0x000fe4000bf85270 */
[----:B------:R-:W-:Y:S01]  /*14a50*/  ISETP.NE.AND P3, PT, RZ, UR8, PT ;  /* 0x00000008ff007c0c */ /* 0x000fe2000bf65270 */
[----:B------:R-:W-:Y:S01]  /*14a60*/  @!P1 IMAD.MOV R3, RZ, RZ, -R3 ;  /* 0x000000ffff039224 */ /* 0x000fe200078e0a03 */
[----:B------:R-:W-:-:S09]  /*14a70*/  @!P2 IADD3 R4, -R4, RZ, RZ ;  /* 0x000000ff0404a210 */ /* 0x000fd20007ffe1ff */
[----:B------:R-:W-:Y:S02]  /*14a80*/  @!P4 LOP3.LUT R4, RZ, UR7, RZ, 0x33, !PT ;  /* 0x00000007ff04cc12 */ /* 0x000fe4000f8e33ff */
[----:B------:R-:W-:Y:S02]  /*14a90*/  @!P3 LOP3.LUT R3, RZ, UR8, RZ, 0x33, !PT ;  /* 0x00000008ff03bc12 */ /* 0x000fe4000f8e33ff */
[----:B------:R-:W-:-:S03]  /*14aa0*/  IADD3 R4, R17, -R4, RZ ;  /* 0x8000000411047210 */ /* 0x000fc60007ffe0ff */
[----:B------:R-:W-:-:S04]  /*14ab0*/  IMAD.IADD R3, R16, 0x1, -R3 ;  /* 0x0000000110037824 */ /* 0x000fc800078e0a03 */
[----:B------:R-:W-:Y:S01]  /*14ac0*/  IMAD R6, R3, R4, RZ ;  /* 0x0000000403067224 */ /* 0x000fe200078e02ff */
[----:B------:R-:W-:-:S04]  /*14ad0*/  SEL R2, R4, R3, !P5 ;  /* 0x0000000304027207 */ /* 0x000fc80006800000 */
[----:B------:R-:W-:Y:S02]  /*14ae0*/  SHF.R.S32.HI R5, RZ, 0x1f, R2 ;  /* 0x0000001fff057819 */ /* 0x000fe40000011402 */
[----:B------:R-:W-:Y:S02]  /*14af0*/  SHF.R.S32.HI R7, RZ, 0x1f, R6 ;  /* 0x0000001fff077819 */ /* 0x000fe40000011406 */
[----:B------:R-:W-:-:S07]  /*14b00*/  MOV R4, R2 ;  /* 0x0000000200047202 */ /* 0x000fce0000000f00 */
.L_x_323:
[----:B--2---:R-:W-:Y:S05]  /*14b10*/  BSYNC B0 ;  /* 0x0000000000007941 */ /* 0x004fea0003800000 */
.L_x_322:
[----:B------:R-:W1:Y:S01]  /*14b20*/  SHFL.UP PT, R3, R6, 0x1, RZ ;  /* 0x0420000006037989 */ /* 0x000e6200000e00ff */
[----:B------:R-:W-:-:S03]  /*14b30*/  ISETP.NE.AND P1, PT, R20, RZ, PT ;  /* 0x000000ff1400720c */ /* 0x000fc60003f25270 */
[----:B------:R-:W2:Y:S01]  /*14b40*/  SHFL.UP PT, R2, R7, 0x1, RZ ;  /* 0x0420000007027989 */ /* 0x000ea200000e00ff */
[----:B-1----:R-:W-:Y:S02]  /*14b50*/  SEL R3, R3, RZ, P1 ;  /* 0x000000ff03037207 */ /* 0x002fe40000800000 */
[----:B--2---:R-:W-:Y:S02]  /*14b60*/  SEL R2, R2, RZ, P1 ;  /* 0x000000ff02027207 */ /* 0x004fe40000800000 */
[----:B------:R-:W-:-:S05]  /*14b70*/  IADD3 R18, P2, R3, R6, RZ ;  /* 0x0000000603127210 */ /* 0x000fca0007f5e0ff */
[----:B------:R-:W-:Y:S01]  /*14b80*/  IMAD.X R19, R2, 0x1, R7, P2 ;  /* 0x0000000102137824 */ /* 0x000fe200010e0607 */
[----:B------:R-:W1:Y:S01]  /*14b90*/  SHFL.UP PT, R3, R18, 0x2, RZ ;  /* 0x0440000012037989 */ /* 0x000e6200000e00ff */
[----:B------:R-:W-:-:S03]  /*14ba0*/  ISETP.GE.U32.AND P2, PT, R20, 0x2, PT ;  /* 0x000000021400780c */ /* 0x000fc60003f46070 */
[----:B------:R-:W2:Y:S01]  /*14bb0*/  SHFL.UP PT, R2, R19, 0x2, RZ ;  /* 0x0440000013027989 */ /* 0x000ea200000e00ff */
[----:B-1----:R-:W-:-:S04]  /*14bc0*/  SEL R3, R3, RZ, P2 ;  /* 0x000000ff03037207 */ /* 0x002fc80001000000 */
[----:B------:R-:W-:Y:S02]  /*14bd0*/  IADD3 R16, P3, R3, R18, RZ ;  /* 0x0000001203107210 */ /* 0x000fe40007f7e0ff */
[----:B--2---:R-:W-:-:S03]  /*14be0*/  SEL R2, R2, RZ, P2 ;  /* 0x000000ff02027207 */ /* 0x004fc60001000000 */
[----:B------:R-:W1:Y:S01]  /*14bf0*/  SHFL.UP PT, R3, R16, 0x4, RZ ;  /* 0x0480000010037989 */ /* 0x000e6200000e00ff */
[----:B------:R-:W-:Y:S02]  /*14c00*/  IADD3.X R17, R2, R19, RZ, P3, !PT ;  /* 0x0000001302117210 */ /* 0x000fe40001ffe4ff */
[----:B------:R-:W-:-:S03]  /*14c10*/  ISETP.GE.U32.AND P3, PT, R20, 0x4, PT ;  /* 0x000000041400780c */ /* 0x000fc60003f66070 */
[----:B------:R-:W2:Y:S01]  /*14c20*/  SHFL.UP PT, R2, R17, 0x4, RZ ;  /* 0x0480000011027989 */ /* 0x000ea200000e00ff */
[----:B-1----:R-:W-:-:S04]  /*14c30*/  SEL R3, R3, RZ, P3 ;  /* 0x000000ff03037207 */ /* 0x002fc80001800000 */
[----:B------:R-:W-:Y:S02]  /*14c40*/  IADD3 R18, P4, R3, R16, RZ ;  /* 0x0000001003127210 */ /* 0x000fe40007f9e0ff */
[----:B--2---:R-:W-:-:S03]  /*14c50*/  SEL R2, R2, RZ, P3 ;  /* 0x000000ff02027207 */ /* 0x004fc60001800000 */
[----:B------:R-:W1:Y:S02]  /*14c60*/  SHFL.UP PT, R3, R18, 0x8, RZ ;  /* 0x0500000012037989 */ /* 0x000e6400000e00ff */
[----:B------:R-:W-:Y:S01]  /*14c70*/  IMAD.X R19, R2, 0x1, R17, P4 ;  /* 0x0000000102137824 */ /* 0x000fe200020e0611 */
[----:B------:R-:W-:-:S04]  /*14c80*/  ISETP.GE.U32.AND P4, PT, R20, 0x8, PT ;  /* 0x000000081400780c */ /* 0x000fc80003f86070 */
        /* <DEDUP_REMOVED lines=10> */
[----:B--2---:R-:W-:-:S05]  /*14d30*/  SEL R2, R2, RZ, P5 ;  /* 0x000000ff02027207 */ /* 0x004fca0002800000 */
[----:B------:R-:W-:Y:S01]  /*14d40*/  IMAD.X R18, R2, 0x1, R17, P6 ;  /* 0x0000000102127824 */ /* 0x000fe200030e0611 */
[----:B------:R-:W-:-:S04]  /*14d50*/  IADD3 R2, P6, R19, UR5, RZ ;  /* 0x0000000513027c10 */ /* 0x000fc8000ffde0ff */
[----:B------:R-:W-:Y:S02]  /*14d60*/  IADD3.X R3, R18, UR4, RZ, P6, !PT ;  /* 0x0000000412037c10 */ /* 0x000fe4000b7fe4ff */
[----:B------:R-:W-:-:S04]  /*14d70*/  ISETP.GT.U32.AND P6, PT, R2, UR10, PT ;  /* 0x0000000a02007c0c */ /* 0x000fc8000bfc4070 */
[----:B------:R-:W-:-:S13]  /*14d80*/  ISETP.GT.U32.AND.EX P6, PT, R3, UR9, PT, P6 ;  /* 0x0000000903007c0c */ /* 0x000fda000bfc4160 */
[----:B------:R-:W-:-:S04]  /*14d90*/  VOTE.ANY R16, PT, P6 ;  /* 0x0000000000107806 */ /* 0x000fc800030e0100 */
[----:B------:R-:W-:-:S13]  /*14da0*/  ISETP.NE.AND P6, PT, R16, RZ, PT ;  /* 0x000000ff1000720c */ /* 0x000fda0003fc5270 */
[----:B------:R-:W-:Y:S05]  /*14db0*/  @P6 BRA `(.L_x_326) ;  /* 0x0000000800786947 */ /* 0x000fea0003800000 */
[----:B------:R-:W-:Y:S01]  /*14dc0*/  MOV R19, R2 ;  /* 0x0000000200137202 */ /* 0x000fe20000000f00 */
[----:B------:R-:W-:Y:S01]  /*14dd0*/  IMAD.MOV.U32 R21, RZ, RZ, R3 ;  /* 0x000000ffff157224 */ /* 0x000fe200078e0003 */
[----:B------:R-:W-:Y:S01]  /*14de0*/  ULDC UR24, c[0x0][0x910] ;  /* 0x0002440000187ab9 */ /* 0x000fe20000000800 */
[----:B------:R-:W-:Y:S01]  /*14df0*/  ULDC UR25, c[0x0][0x8f4] ;  /* 0x00023d0000197ab9 */ /* 0x000fe20000000800 */
[----:B------:R-:W-:Y:S01]  /*14e00*/  ULDC UR6, c[0x0][0x8dc] ;  /* 0x0002370000067ab9 */ /* 0x000fe20000000800 */
[----:B------:R-:W-:Y:S01]  /*14e10*/  ULDC UR30, c[0x0][0x8d8] ;  /* 0x00023600001e7ab9 */ /* 0x000fe20000000800 */
[----:B------:R-:W-:Y:S01]  /*14e20*/  ULDC UR31, c[0x0][0x8f0] ;  /* 0x00023c00001f7ab9 */ /* 0x000fe20000000800 */
[----:B------:R-:W-:Y:S01]  /*14e30*/  ULDC.64 UR26, c[0x0][0x8d0] ;  /* 0x00023400001a7ab9 */ /* 0x000fe20000000a00 */
[----:B------:R-:W-:-:S05]  /*14e40*/  ULDC.64 UR28, c[0x0][0x8e8] ;  /* 0x00023a00001c7ab9 */ /* 0x000fca0000000a00 */
.L_x_331:
[----:B------:R-:W-:Y:S01]  /*14e50*/  MOV R11, R12 ;  /* 0x0000000c000b7202 */ /* 0x000fe20000000f00 */
[----:B------:R-:W-:Y:S01]  /*14e60*/  VIADD R12, R12, 0x20 ;  /* 0x000000200c0c7836 */ /* 0x000fe20000000000 */
[----:B-----5:R-:W-:Y:S01]  /*14e70*/  MOV R17, R0 ;  /* 0x0000000000117202 */ /* 0x020fe20000000f00 */
[----:B------:R-:W-:-:S03]  /*14e80*/  IMAD.MOV.U32 R16, RZ, RZ, R8 ;  /* 0x000000ffff107224 */ /* 0x000fc600078e0008 */
[----:B------:R-:W-:-:S13]  /*14e90*/  ISETP.GE.AND P6, PT, R12, UR24, PT ;  /* 0x000000180c007c0c */ /* 0x000fda000bfc6270 */
[----:B------:R-:W1:Y:S01]  /*14ea0*/  @!P6 LDC.64 R2, c[0x0][0x918] ;  /* 0x00024600ff02eb82 */ /* 0x000e620000000a00 */
[----:B------:R-:W2:Y:S01]  /*14eb0*/  SHFL.IDX PT, R21, R21, 0x1f, 0x1f ;  /* 0x03e01f0015157f89 */ /* 0x000ea200000e0000 */
[----:B------:R-:W-:-:S03]  /*14ec0*/  @!P6 IADD3 R7, R11, 0x20, RZ ;  /* 0x000000200b07e810 */ /* 0x000fc60007ffe0ff */
[----:B------:R-:W3:Y:S01]  /*14ed0*/  SHFL.IDX PT, R19, R19, 0x1f, 0x1f ;  /* 0x03e01f0013137f89 */ /* 0x000ee200000e0000 */
[----:B------:R-:W-:Y:S01]  /*14ee0*/  BSSY B0, `(.L_x_327) ;  /* 0x0000064000007945 */ /* 0x000fe20003800000 */
[----:B-1----:R-:W-:-:S05]  /*14ef0*/  @!P6 IMAD.WIDE R2, R7, 0xc, R2 ;  /* 0x0000000c0702e825 */ /* 0x002fca00078e0202 */
[----:B------:R1:W5:Y:S04]  /*14f00*/  @!P6 LDG.E R8, desc[UR56][R2.64] ;  /* 0x000000380208e981 */ /* 0x000368000c1e1900 */
[----:B------:R1:W5:Y:S01]  /*14f10*/  @!P6 LDG.E R0, desc[UR56][R2.64+0x4] ;  /* 0x000004380200e981 */ /* 0x000362000c1e1900 */
[----:B------:R-:W-:Y:S01]  /*14f20*/  ISETP.GE.AND P6, PT, R11, UR24, PT ;  /* 0x000000180b007c0c */ /* 0x000fe2000bfc6270 */
[----:B------:R-:W-:Y:S01]  /*14f30*/  IMAD.MOV.U32 R6, RZ, RZ, 0x7fffffff ;  /* 0x7fffffffff067424 */ /* 0x000fe200078e00ff */
[----:B--2---:R-:W-:Y:S02]  /*14f40*/  R2UR UR4, R21 ;  /* 0x00000000150472ca */ /* 0x004fe400000e0000 */
[----:B---3--:R-:W-:Y:S02]  /*14f50*/  R2UR UR5, R19 ;  /* 0x00000000130572ca */ /* 0x008fe400000e0000 */
[----:B------:R-:W-:-:S07]  /*14f60*/  MOV R7, RZ ;  /* 0x000000ff00077202 */ /* 0x000fce0000000f00 */
[----:B-1----:R-:W-:Y:S06]  /*14f70*/  @P6 BRA `(.L_x_328) ;  /* 0x0000000400686947 */ /* 0x002fec0003800000 */
[----:B------:R-:W-:-:S04]  /*14f80*/  IADD3 R18, P6, R16, UR11, RZ ;  /* 0x0000000b10127c10 */ /* 0x000fc8000ffde0ff */
[----:B------:R-:W-:Y:S02]  /*14f90*/  LEA.HI.X.SX32 R21, R16, UR13, 0x1, P6 ;  /* 0x0000000d10157c11 */ /* 0x000fe4000b0f0eff */
[----:B------:R-:W-:Y:S02]  /*14fa0*/  IABS R16, R9 ;  /* 0x0000000900107213 */ /* 0x000fe40000000000 */
[C---:B------:R-:W-:Y:S02]  /*14fb0*/  IADD3 R22, P6, R17.reuse, UR12, RZ ;  /* 0x0000000c11167c10 */ /* 0x040fe4000ffde0ff */
[----:B------:R-:W1:Y:S02]  /*14fc0*/  I2F.RP R2, R16 ;  /* 0x0000001000027306 */ /* 0x000e640000209400 */
[----:B------:R-:W-:Y:S02]  /*14fd0*/  LEA.HI.X.SX32 R23, R17, UR14, 0x1, P6 ;  /* 0x0000000e11177c11 */ /* 0x000fe4000b0f0eff */
[----:B------:R-:W-:-:S04]  /*14fe0*/  PLOP3.LUT P6, PT, PT, PT, UP0, 0x80, 0x0 ;  /* 0x000000000000781c */ /* 0x000fc80003fcf008 */
[----:B-1----:R-:W1:Y:S02]  /*14ff0*/  MUFU.RCP R2, R2 ;  /* 0x0000000200027308 */ /* 0x002e640000001000 */
[----:B-1----:R-:W-:-:S06]  /*15000*/  VIADD R17, R2, 0xffffffe ;  /* 0x0ffffffe02117836 */ /* 0x002fcc0000000000 */
[----:B------:R-:W1:Y:S02]  /*15010*/  F2I.FTZ.U32.TRUNC.NTZ R17, R17 ;  /* 0x0000001100117305 */ /* 0x000e64000021f000 */
[----:B-1----:R-:W-:Y:S01]  /*15020*/  IADD3 R19, RZ, -R17, RZ ;  /* 0x80000011ff137210 */ /* 0x002fe20007ffe0ff */
[----:B------:R-:W-:Y:S06]  /*15030*/  @!P6 BRA `(.L_x_329) ;  /* 0x00000000002ce947 */ /* 0x000fec0003800000 */
        /* <DEDUP_REMOVED lines=11> */
.L_x_329:
[----:B------:R-:W-:Y:S05]  /*150f0*/  @!P0 BRA `(.L_x_330) ;  /* 0x00000000002c8947 */ /* 0x000fea0003800000 */
[----:B------:R-:W-:-:S04]  /*15100*/  IADD3 R7, P6, R22, UR25, RZ ;  /* 0x0000001916077c10 */ /* 0x000fc8000ffde0ff */
[----:B------:R-:W-:-:S05]  /*15110*/  IADD3.X R23, RZ, R23, RZ, P6, !PT ;  /* 0x00000017ff177210 */ /* 0x000fca00037fe4ff */
[----:B------:R-:W-:-:S04]  /*15120*/  IMAD.WIDE.U32 R4, R23, UR28, RZ ;  /* 0x0000001c17047c25 */ /* 0x000fc8000f8e00ff */
[----:B------:R-:W-:-:S04]  /*15130*/  IMAD.WIDE.U32 R4, P6, R7, UR29, R4 ;  /* 0x0000001d07047c25 */ /* 0x000fc8000f8c0004 */
[----:B------:R-:W-:Y:S01]  /*15140*/  IMAD.WIDE.U32 R6, R7, UR28, RZ ;  /* 0x0000001c07067c25 */ /* 0x000fe2000f8e00ff */
[----:B------:R-:W-:-:S03]  /*15150*/  MOV R2, R5 ;  /* 0x0000000500027202 */ /* 0x000fc60000000f00 */
[----:B------:R-:W-:Y:S01]  /*15160*/  IMAD.X R3, RZ, RZ, RZ, P6 ;  /* 0x000000ffff037224 */ /* 0x000fe200030e06ff */
[----:B------:R-:W-:-:S05]  /*15170*/  IADD3 RZ, P6, R7, R4, RZ ;  /* 0x0000000407ff7210 */ /* 0x000fca0007fde0ff */
[----:B------:R-:W-:-:S04]  /*15180*/  IMAD.WIDE.U32.X R2, R23, UR29, R2, P6 ;  /* 0x0000001d17027c25 */ /* 0x000fc8000b0e0402 */
[----:B------:R-:W-:Y:S01]  /*15190*/  IMAD.MOV.U32 R22, RZ, RZ, R2 ;  /* 0x000000ffff167224 */ /* 0x000fe200078e0002 */
[----:B------:R-:W-:-:S07]  /*151a0*/  MOV R23, R3 ;  /* 0x0000000300177202 */ /* 0x000fce0000000f00 */
.L_x_330:
[----:B------:R-:W-:Y:S01]  /*151b0*/  SHF.R.U64 R4, R22, UR31, R23 ;  /* 0x0000001f16047c19 */ /* 0x000fe20008001217 */
[----:B------:R-:W-:Y:S01]  /*151c0*/  IMAD R5, R19, R16, RZ ;  /* 0x0000001013057224 */ /* 0x000fe200078e02ff */
[----:B------:R-:W-:Y:S02]  /*151d0*/  IABS R2, R9 ;  /* 0x0000000900027213 */ /* 0x000fe40000000000 */
[----:B------:R-:W-:Y:S01]  /*151e0*/  MOV R3, R17 ;  /* 0x0000001100037202 */ /* 0x000fe20000000f00 */
[----:B------:R-:W-:Y:S01]  /*151f0*/  VIADD R4, R4, UR17 ;  /* 0x0000001104047c36 */ /* 0x000fe20008000000 */
[----:B------:R-:W-:Y:S01]  /*15200*/  IADD3 R7, RZ, -R2, RZ ;  /* 0x80000002ff077210 */ /* 0x000fe20007ffe0ff */
[----:B------:R-:W-:Y:S01]  /*15210*/  IMAD.MOV.U32 R2, RZ, RZ, RZ ;  /* 0x000000ffff027224 */ /* 0x000fe200078e00ff */
[----:B------:R-:W-:Y:S02]  /*15220*/  SHF.R.U64 R18, R18, UR30, R21 ;  /* 0x0000001e12127c19 */ /* 0x000fe40008001215 */
[----:B------:R-:W-:Y:S01]  /*15230*/  IABS R6, R4 ;  /* 0x0000000400067213 */ /* 0x000fe20000000000 */
[----:B------:R-:W-:Y:S01]  /*15240*/  IMAD.HI.U32 R2, R17, R5, R2 ;  /* 0x0000000511027227 */ /* 0x000fe200078e0002 */
[----:B------:R-:W-:-:S02]  /*15250*/  IABS R17, R10 ;  /* 0x0000000a00117213 */ /* 0x000fc40000000000 */
[----:B------:R-:W-:Y:S01]  /*15260*/  MOV R3, R7 ;  /* 0x0000000700037202 */ /* 0x000fe20000000f00 */
[----:B------:R-:W-:Y:S01]  /*15270*/  IMAD.MOV.U32 R5, RZ, RZ, R6 ;  /* 0x000000ffff057224 */ /* 0x000fe200078e0006 */
[----:B------:R-:W-:Y:S01]  /*15280*/  IADD3 R7, R18, UR16, RZ ;  /* 0x0000001012077c10 */ /* 0x000fe2000fffe0ff */
[----:B------:R-:W1:Y:S01]  /*15290*/  I2F.RP R6, R17 ;  /* 0x0000001100067306 */ /* 0x000e620000209400 */
[----:B------:R-:W-:Y:S01]  /*152a0*/  IABS R21, R10 ;  /* 0x0000000a00157213 */ /* 0x000fe20000000000 */
[----:B------:R-:W-:Y:S01]  /*152b0*/  IMAD.HI.U32 R2, R2, R5, RZ ;  /* 0x0000000502027227 */ /* 0x000fe200078e00ff */
[----:B------:R-:W-:Y:S02]  /*152c0*/  IABS R18, R7 ;  /* 0x0000000700127213 */ /* 0x000fe40000000000 */
[----:B------:R-:W-:Y:S01]  /*152d0*/  IADD3 R21, RZ, -R21, RZ ;  /* 0x80000015ff157210 */ /* 0x000fe20007ffe0ff */
[----:B------:R-:W-:-:S05]  /*152e0*/  IMAD R5, R2, R3, R5 ;  /* 0x0000000302057224 */ /* 0x000fca00078e0205 */
[----:B------:R-:W-:Y:S01]  /*152f0*/  ISETP.GT.U32.AND P6, PT, R16, R5, PT ;  /* 0x000000051000720c */ /* 0x000fe20003fc4070 */
[----:B-1----:R-:W1:-:S12]  /*15300*/  MUFU.RCP R6, R6 ;  /* 0x0000000600067308 */ /* 0x002e580000001000 */
[----:B------:R-:W-:Y:S01]  /*15310*/  @!P6 IMAD.IADD R5, R5, 0x1, -R16 ;  /* 0x000000010505e824 */ /* 0x000fe200078e0a10 */
[----:B-1----:R-:W-:-:S04]  /*15320*/  IADD3 R2, R6, 0xffffffe, RZ ;  /* 0x0ffffffe06027810 */ /* 0x002fc80007ffe0ff */
[----:B------:R1:W2:Y:S02]  /*15330*/  F2I.FTZ.U32.TRUNC.NTZ R3, R2 ;  /* 0x0000000200037305 */ /* 0x0002a4000021f000 */
[----:B-1----:R-:W-:Y:S02]  /*15340*/  IMAD.MOV.U32 R2, RZ, RZ, RZ ;  /* 0x000000ffff027224 */ /* 0x002fe400078e00ff */
[----:B--2---:R-:W-:-:S04]  /*15350*/  IMAD.MOV R22, RZ, RZ, -R3 ;  /* 0x000000ffff167224 */ /* 0x004fc800078e0a03 */
[----:B------:R-:W-:-:S04]  /*15360*/  IMAD R19, R22, R17, RZ ;  /* 0x0000001116137224 */ /* 0x000fc800078e02ff */
[----:B------:R-:W-:-:S04]  /*15370*/  IMAD.HI.U32 R6, R3, R19, R2 ;  /* 0x0000001303067227 */ /* 0x000fc800078e0002 */
[----:B------:R-:W-:Y:S01]  /*15380*/  IMAD.MOV.U32 R3, RZ, RZ, R18 ;  /* 0x000000ffff037224 */ /* 0x000fe200078e0012 */
[----:B------:R-:W-:-:S03]  /*15390*/  MOV R18, R21 ;  /* 0x0000001500127202 */ /* 0x000fc60000000f00 */
[----:B------:R-:W-:-:S04]  /*153a0*/  IMAD.HI.U32 R2, R6, R3, RZ ;  /* 0x0000000306027227 */ /* 0x000fc800078e00ff */
[----:B------:R-:W-:-:S05]  /*153b0*/  IMAD R2, R2, R18, R3 ;  /* 0x0000001202027224 */ /* 0x000fca00078e0203 */
[----:B------:R-:W-:-:S13]  /*153c0*/  ISETP.GT.U32.AND P6, PT, R17, R2, PT ;  /* 0x000000021100720c */ /* 0x000fda0003fc4070 */
[----:B------:R-:W-:Y:S01]  /*153d0*/  @!P6 IMAD.IADD R2, R2, 0x1, -R17 ;  /* 0x000000010202e824 */ /* 0x000fe200078e0a11 */
[----:B------:R-:W-:-:S13]  /*153e0*/  ISETP.GT.U32.AND P6, PT, R16, R5, PT ;  /* 0x000000051000720c */ /* 0x000fda0003fc4070 */
[----:B------:R-:W-:Y:S02]  /*153f0*/  @!P6 IADD3 R5, R5, -R16, RZ ;  /* 0x800000100505e210 */ /* 0x000fe40007ffe0ff */
[----:B------:R-:W-:Y:S02]  /*15400*/  ISETP.GT.U32.AND P6, PT, R17, R2, PT ;  /* 0x000000021100720c */ /* 0x000fe40003fc4070 */
[----:B------:R-:W-:-:S11]  /*15410*/  MOV R3, R5 ;  /* 0x0000000500037202 */ /* 0x000fd60000000f00 */
[----:B------:R-:W-:Y:S01]  /*15420*/  @!P6 IMAD.IADD R2, R2, 0x1, -R17 ;  /* 0x000000010202e824 */ /* 0x000fe200078e0a11 */
[----:B------:R-:W-:-:S13]  /*15430*/  ISETP.GE.AND P6, PT, R4, RZ, PT ;  /* 0x000000ff0400720c */ /* 0x000fda0003fc6270 */
[----:B------:R-:W-:Y:S01]  /*15440*/  @!P6 IMAD.MOV R3, RZ, RZ, -R3 ;  /* 0x000000ffff03e224 */ /* 0x000fe200078e0a03 */
[----:B------:R-:W-:-:S13]  /*15450*/  ISETP.GE.AND P6, PT, R7, RZ, PT ;  /* 0x000000ff0700720c */ /* 0x000fda0003fc6270 */
[----:B------:R-:W-:Y:S02]  /*15460*/  @!P6 IADD3 R2, -R2, RZ, RZ ;  /* 0x000000ff0202e210 */ /* 0x000fe40007ffe1ff */
[----:B------:R-:W-:-:S13]  /*15470*/  ISETP.NE.AND P6, PT, RZ, UR7, PT ;  /* 0x00000007ff007c0c */ /* 0x000fda000bfc5270 */
[----:B------:R-:W-:Y:S02]  /*15480*/  @!P6 LOP3.LUT R3, RZ, UR7, RZ, 0x33, !PT ;  /* 0x00000007ff03ec12 */ /* 0x000fe4000f8e33ff */
[----:B------:R-:W-:-:S03]  /*15490*/  ISETP.NE.AND P6, PT, RZ, UR8, PT ;  /* 0x00000008ff007c0c */ /* 0x000fc6000bfc5270 */
[----:B------:R-:W-:-:S10]  /*154a0*/  IMAD.IADD R3, R4, 0x1, -R3 ;  /* 0x0000000104037824 */ /* 0x000fd400078e0a03 */
[----:B------:R-:W-:Y:S02]  /*154b0*/  @!P6 LOP3.LUT R2, RZ, UR8, RZ, 0x33, !PT ;  /* 0x00000008ff02ec12 */ /* 0x000fe4000f8e33ff */
[----:B------:R-:W-:Y:S02]  /*154c0*/  PLOP3.LUT P6, PT, PT, PT, UP3, 0x80, 0x0 ;  /* 0x000000000000781c */ /* 0x000fe40003fcf038 */
[----:B------:R-:W-:-:S04]  /*154d0*/  IADD3 R2, -R2, R7, RZ ;  /* 0x0000000702027210 */ /* 0x000fc80007ffe1ff */
[CC--:B------:R-:W-:Y:S01]  /*154e0*/  SEL R4, R3.reuse, R2.reuse, !P6 ;  /* 0x0000000203047207 */ /* 0x0c0fe20007000000 */
[----:B------:R-:W-:-:S03]  /*154f0*/  IMAD R6, R3, R2, RZ ;  /* 0x0000000203067224 */ /* 0x000fc600078e02ff */
[----:B------:R-:W-:Y:S02]  /*15500*/  SHF.R.S32.HI R5, RZ, 0x1f, R4 ;  /* 0x0000001fff057819 */ /* 0x000fe40000011404 */
[----:B------:R-:W-:-:S07]  /*15510*/  SHF.R.S32.HI R7, RZ, 0x1f, R6 ;  /* 0x0000001fff077819 */ /* 0x000fce0000011406 */
.L_x_328:
[----:B------:R-:W-:Y:S05]  /*15520*/  BSYNC B0 ;  /* 0x0000000000007941 */ /* 0x000fea0003800000 */
.L_x_327:
[----:B------:R-:W1:Y:S04]  /*15530*/  SHFL.UP PT, R3, R6, 0x1, RZ ;  /* 0x0420000006037989 */ /* 0x000e6800000e00ff */
[----:B------:R-:W2:Y:S01]  /*15540*/  SHFL.UP PT, R2, R7, 0x1, RZ ;  /* 0x0420000007027989 */ /* 0x000ea200000e00ff */
[----:B-1----:R-:W-:Y:S02]  /*15550*/  SEL R3, R3, RZ, P1 ;  /* 0x000000ff03037207 */ /* 0x002fe40000800000 */
[----:B--2---:R-:W-:Y:S02]  /*15560*/  SEL R2, R2, RZ, P1 ;  /* 0x000000ff02027207 */ /* 0x004fe40000800000 */
[----:B------:R-:W-:-:S05]  /*15570*/  IADD3 R18, P6, R3, R6, RZ ;  /* 0x0000000603127210 */ /* 0x000fca0007fde0ff */
[----:B------:R-:W-:Y:S01]  /*15580*/  IMAD.X R17, R2, 0x1, R7, P6 ;  /* 0x0000000102117824 */ /* 0x000fe200030e0607 */
[----:B------:R-:W1:Y:S04]  /*15590*/  SHFL.UP PT, R3, R18, 0x2, RZ ;  /* 0x0440000012037989 */ /* 0x000e6800000e00ff */
[----:B------:R-:W2:Y:S01]  /*155a0*/  SHFL.UP PT, R2, R17, 0x2, RZ ;  /* 0x0440000011027989 */ /* 0x000ea200000e00ff */
[----:B-1----:R-:W-:Y:S02]  /*155b0*/  SEL R3, R3, RZ, P2 ;  /* 0x000000ff03037207 */ /* 0x002fe40001000000 */
[----:B--2---:R-:W-:Y:S02]  /*155c0*/  SEL R2, R2, RZ, P2 ;  /* 0x000000ff02027207 */ /* 0x004fe40001000000 */
[----:B------:R-:W-:-:S04]  /*155d0*/  IADD3 R16, P6, R3, R18, RZ ;  /* 0x0000001203107210 */ /* 0x000fc80007fde0ff */
[----:B------:R-:W-:Y:S01]  /*155e0*/  IADD3.X R21, R2, R17, RZ, P6, !PT ;  /* 0x0000001102157210 */ /* 0x000fe200037fe4ff */
        /* <DEDUP_REMOVED lines=18> */
[----:B------:R-:W-:-:S04]  /*15710*/  IADD3 R19, P6, R2, UR5, RZ ;  /* 0x0000000502137c10 */ /* 0x000fc8000ffde0ff */
[----:B------:R-:W-:Y:S02]  /*15720*/  IADD3.X R21, R3, UR4, RZ, P6, !PT ;  /* 0x0000000403157c10 */ /* 0x000fe4000b7fe4ff */
[----:B------:R-:W-:-:S04]  /*15730*/  ISETP.GT.U32.AND P6, PT, R19, UR10, PT ;  /* 0x0000000a13007c0c */ /* 0x000fc8000bfc4070 */
[----:B------:R-:W-:-:S13]  /*15740*/  ISETP.GT.U32.AND.EX P6, PT, R21, UR9, PT, P6 ;  /* 0x0000000915007c0c */ /* 0x000fda000bfc4160 */
[----:B------:R-:W-:-:S04]  /*15750*/  VOTE.ANY R16, PT, P6 ;  /* 0x0000000000107806 */ /* 0x000fc800030e0100 */
[----:B------:R-:W-:-:S13]  /*15760*/  ISETP.NE.AND P6, PT, R16, RZ, PT ;  /* 0x000000ff1000720c */ /* 0x000fda0003fc5270 */
[----:B------:R-:W-:Y:S05]  /*15770*/  @!P6 BRA `(.L_x_331) ;  /* 0xfffffff400b4e947 */ /* 0x000fea000383ffff */
[----:B------:R-:W-:Y:S01]  /*15780*/  MOV R19, R2 ;  /* 0x0000000200137202 */ /* 0x000fe20000000f00 */
[----:B------:R-:W-:-:S07]  /*15790*/  IMAD.MOV.U32 R18, RZ, RZ, R3 ;  /* 0x000000ffff127224 */ /* 0x000fce00078e0003 */
.L_x_326:
[----:B------:R-:W1:Y:S08]  /*157a0*/  BREV R16, R16 ;  /* 0x0000001000107301 */ /* 0x000e700000000000 */
[----:B-1----:R-:W1:Y:S02]  /*157b0*/  FLO.U32.SH R17, R16 ;  /* 0x0000001000117300 */ /* 0x002e6400000e0400 */
[----:B-1----:R-:W1:Y:S02]  /*157c0*/  SHFL.IDX PT, R11, R11, R17, 0x1f ;  /* 0x00001f110b0b7589 */ /* 0x002e6400000e0000 */
[----:B-1----:R-:W-:-:S13]  /*157d0*/  R2UR UR6, R11 ;  /* 0x000000000b0672ca */ /* 0x002fda00000e0000 */
[----:B------:R-:W-:-:S04]  /*157e0*/  IADD3 R21, R20, UR6, RZ ;  /* 0x0000000614157c10 */ /* 0x000fc8000fffe0ff */
[----:B------:R-:W-:-:S13]  /*157f0*/  ISETP.GE.AND P1, PT, R21, UR24, PT ;  /* 0x0000001815007c0c */ /* 0x000fda000bf26270 */
[----:B------:R-:W1:Y:S02]  /*15800*/  @!P1 LDC.64 R2, c[0x0][0x918] ;  /* 0x00024600ff029b82 */ /* 0x000e640000000a00 */
[----:B-1----:R-:W-:-:S05]  /*15810*/  @!P1 IMAD.WIDE R2, R21, 0xc, R2 ;  /* 0x0000000c15029825 */ /* 0x002fca00078e0202 */
[----:B-----5:R1:W5:Y:S04]  /*15820*/  @!P1 LDG.E R8, desc[UR56][R2.64] ;  /* 0x0000003802089981 */ /* 0x020368000c1e1900 */
[----:B------:R1:W5:Y:S01]  /*15830*/  @!P1 LDG.E R0, desc[UR56][R2.64+0x4] ;  /* 0x0000043802009981 */ /* 0x000362000c1e1900 */
[----:B------:R-:W-:-:S03]  /*15840*/  IADD3 R12, P1, P2, R19, UR5, -R6 ;  /* 0x00000005130c7c10 */ /* 0x000fc6000fa3e806 */
[----:B------:R-:W-:Y:S01]  /*15850*/  SHFL.IDX PT, R6, R6, R17, 0x1f ;  /* 0x00001f1106067589 */ /* 0x000fe200000e0000 */
[----:B------:R-:W-:-:S03]  /*15860*/  IADD3.X R18, R18, UR4, ~R7, P1, P2 ;  /* 0x0000000412127c10 */ /* 0x000fc60008fe4c07 */
[----:B------:R-:W2:Y:S04]  /*15870*/  SHFL.IDX PT, R12, R12, R17, 0x1f ;  /* 0x00001f110c0c7589 */ /* 0x000ea800000e0000 */
[----:B------:R-:W3:Y:S04]  /*15880*/  SHFL.IDX PT, R18, R18, R17, 0x1f ;  /* 0x00001f1112127589 */ /* 0x000ee800000e0000 */
[----:B------:R1:W4:Y:S04]  /*15890*/  SHFL.IDX PT, R7, R7, R17, 0x1f ;  /* 0x00001f1107077589 */ /* 0x00032800000e0000 */
[----:B------:R1:W1:Y:S04]  /*158a0*/  SHFL.IDX PT, R5, R5, R17, 0x1f ;  /* 0x00001f1105057589 */ /* 0x00026800000e0000 */
[----:B------:R1:W1:Y:S01]  /*158b0*/  SHFL.IDX PT, R4, R4, R17, 0x1f ;  /* 0x00001f1104047589 */ /* 0x00026200000e0000 */
[----:B--2---:R-:W-:-:S02]  /*158c0*/  R2UR UR5, R12 ;  /* 0x000000000c0572ca */ /* 0x004fc400000e0000 */
[----:B---3--:R-:W-:-:S15]  /*158d0*/  R2UR UR4, R18 ;  /* 0x00000000120472ca */ /* 0x008fde00000e0000 */
.L_x_321:
[----:B-1----:R-:W1:Y:S01]  /*158e0*/  LDC R2, c[0x0][0x910] ;  /* 0x00024400ff027b82 */ /* 0x002e620000000800 */
[----:B------:R-:W-:Y:S01]  /*158f0*/  UMOV UR24, 0xffffffff ;  /* 0xffffffff00187882 */ /* 0x000fe20000000000 */
[----:B------:R-:W-:Y:S01]  /*15900*/  UMOV UR25, 0xffffffff ;  /* 0xffffffff00197882 */ /* 0x000fe20000000000 */
[----:B------:R-:W-:Y:S01]  /*15910*/  UMOV UR26, 0xffffffff ;  /* 0xffffffff001a7882 */ /* 0x000fe20000000000 */
[----:B------:R-:W-:Y:S01]  /*15920*/  IMAD.MOV.U32 R19, RZ, RZ, RZ ;  /* 0x000000ffff137224 */ /* 0x000fe200078e00ff */
[----:B-1----:R-:W-:-:S13]  /*15930*/  ISETP.LE.AND P1, PT, R2, UR6, PT ;  /* 0x0000000602007c0c */ /* 0x002fda000bf23270 */
[----:B------:R-:W-:Y:S05]  /*15940*/  @P1 BRA `(.L_x_320) ;  /* 0x0000000000f01947 */ /* 0x000fea0003800000 */
[C---:B------:R-:W-:Y:S01]  /*15950*/  R2UR UR24, R4.reuse ;  /* 0x00000000041872ca */ /* 0x040fe200000e0000 */
[----:B------:R-:W-:Y:S01]  /*15960*/  UIADD3 UR30, UP1, -UR5, UR10, URZ ;  /* 0x0000000a051e7290 */ /* 0x000fe2000ff3e13f */
[----:B------:R-:W-:Y:S01]  /*15970*/  R2UR UR25, R5 ;  /* 0x00000000051972ca */ /* 0x000fe200000e0000 */
[----:B------:R-:W-:Y:S01]  /*15980*/  ULDC UR26, c[0x0][0x8c0] ;  /* 0x00023000001a7ab9 */ /* 0x000fe20000000800 */
[----:B------:R-:W-:Y:S01]  /*15990*/  ULDC UR27, c[0x0][0x8b0] ;  /* 0x00022c00001b7ab9 */ /* 0x000fe20000000800 */
[----:B------:R-:W-:Y:S01]  /*159a0*/  ULDC UR28, c[0x0][0x904] ;  /* 0x00024100001c7ab9 */ /* 0x000fe20000000800 */
[----:B------:R-:W-:-:S03]  /*159b0*/  SHF.R.U64 R2, R4, UR27, R5 ;  /* 0x0000001b04027c19 */ /* 0x000fc60008001205 */
[----:B------:R-:W-:Y:S01]  /*159c0*/  UIADD3.X UR24, ~UR4, UR9, URZ, UP1, !UPT ;  /* 0x0000000904187290 */ /* 0x000fe20008ffe53f */
[----:B------:R-:W-:-:S03]  /*159d0*/  R2UR UR32, R2 ;  /* 0x00000000022072ca */ /* 0x000fc600000e0000 */
[----:B------:R-:W-:Y:S02]  /*159e0*/  USHF.R.U32.HI UR31, URZ, UR26, UR24 ;  /* 0x0000001a3f1f7299 */ /* 0x000fe40008011618 */
[----:B------:R-:W-:Y:S02]  /*159f0*/  USHF.R.U32.HI UR35, URZ, UR27, UR25 ;  /* 0x0000001b3f237299 */ /* 0x000fe40008011619 */
[----:B------:R-:W-:Y:S02]  /*15a00*/  USHF.R.U32.HI UR33, URZ, UR27, UR31 ;  /* 0x0000001b3f217299 */ /* 0x000fe4000801161f */
[----:B------:R-:W-:Y:S02]  /*15a10*/  USHF.R.U64 UR30, UR30, UR26, UR24 ;  /* 0x0000001a1e1e7299 */ /* 0x000fe40008001218 */
[----:B------:R-:W-:Y:S02]  /*15a20*/  USHF.R.U32.HI UR34, URZ, UR28, UR33 ;  /* 0x0000001c3f227299 */ /* 0x000fe40008011621 */
[----:B------:R-:W-:-:S02]  /*15a30*/  USHF.R.U64 UR31, UR30, UR27, UR31 ;  /* 0x0000001b1e1f7299 */ /* 0x000fc4000800121f */
[----:B------:R-:W-:Y:S02]  /*15a40*/  ULOP3.LUT UR24, UR34, UR35, URZ, 0xfc, !UPT ;  /* 0x0000002322187292 */ /* 0x000fe4000f8efc3f */
[----:B------:R-:W-:-:S04]  /*15a50*/  USHF.R.U64 UR33, UR31, UR28, UR33 ;  /* 0x0000001c1f217299 */ /* 0x000fc80008001221 */
[----:B------:R-:W-:-:S13]  /*15a60*/  ISETP.NE.U32.AND P1, PT, RZ, UR24, PT ;  /* 0x00000018ff007c0c */ /* 0x000fda000bf25070 */
[----:B------:R-:W-:Y:S05]  /*15a70*/  @!P1 BRA `(.L_x_332) ;  /* 0x0000000000189947 */ /* 0x000fea0003800000 */
[----:B------:R-:W-:-:S07]  /*15a80*/  MOV R12, 0x15aa0 ;  /* 0x00015aa0000c7802 */ /* 0x000fce0000000f00 */
[----:B--2-45:R-:W-:Y:S05]  /*15a90*/  CALL.REL.NOINC `(.L_x_333) ;  /* 0x0000002400107944 */ /* 0x034fea0003c00000 */
[----:B------:R-:W-:-:S04]  /*15aa0*/  UIADD3 UR24, -UR25, URZ, URZ ;  /* 0x0000003f19187290 */ /* 0x000fc8000fffe13f */
[----:B------:R-:W-:-:S03]  /*15ab0*/  UIMAD UR32, UR32, UR24, UR33 ;  /* 0x00000018202072a4 */ /* 0x000fc6000f8e0221 */
[----:B------:R-:W-:Y:S01]  /*15ac0*/  UMOV UR24, UR25 ;  /* 0x0000001900187c82 */ /* 0x000fe20008000000 */
[----:B------:R-:W-:Y:S08]  /*15ad0*/  BRA `(.L_x_334) ;  /* 0x0000000000587947 */ /* 0x000ff00003800000 */
.L_x_332:
[----:B------:R-:W1:Y:S01]  /*15ae0*/  I2F.U32.RP R2, UR32 ;  /* 0x0000002000027d06 */ /* 0x000e620008209000 */
[----:B------:R-:W-:Y:S01]  /*15af0*/  UMOV UR24, URZ ;  /* 0x0000003f00187c82 */ /* 0x000fe20008000000 */
[----:B------:R-:W-:-:S06]  /*15b00*/  UISETP.NE.U32.AND UP4, UPT, UR32, URZ, UPT ;  /* 0x0000003f2000728c */ /* 0x000fcc000bf85070 */
[----:B-1----:R-:W1:Y:S02]  /*15b10*/  MUFU.RCP R2, R2 ;  /* 0x0000000200027308 */ /* 0x002e640000001000 */
[----:B-1----:R-:W-:-:S06]  /*15b20*/  IADD3 R3, R2, 0xffffffe, RZ ;  /* 0x0ffffffe02037810 */ /* 0x002fcc0007ffe0ff */
[----:B------:R-:W1:Y:S02]  /*15b30*/  F2I.FTZ.U32.TRUNC.NTZ R3, R3 ;  /* 0x0000000300037305 */ /* 0x000e64000021f000 */
[----:B-1----:R-:W-:-:S13]  /*15b40*/  R2UR UR25, R3 ;  /* 0x00000000031972ca */ /* 0x002fda00000e0000 */
[----:B------:R-:W-:-:S04]  /*15b50*/  UIADD3 UR26, URZ, -UR25, URZ ;  /* 0x800000193f1a7290 */ /* 0x000fc8000fffe03f */
[----:B------:R-:W-:-:S04]  /*15b60*/  UIMAD UR26, UR26, UR32, URZ ;  /* 0x000000201a1a72a4 */ /* 0x000fc8000f8e023f */
[----:B------:R-:W-:-:S04]  /*15b70*/  UIMAD.WIDE.U32 UR24, UR25, UR26, UR24 ;  /* 0x0000001a191872a5 */ /* 0x000fc8000f8e0018 */
[----:B------:R-:W-:-:S04]  /*15b80*/  UIMAD.WIDE.U32 UR24, UR25, UR33, URZ ;  /* 0x00000021191872a5 */ /* 0x000fc8000f8e003f */
[----:B------:R-:W-:-:S04]  /*15b90*/  UIADD3 UR24, -UR25, URZ, URZ ;  /* 0x0000003f19187290 */ /* 0x000fc8000fffe13f */
[----:B------:R-:W-:-:S04]  /*15ba0*/  UIMAD UR24, UR32, UR24, UR33 ;  /* 0x00000018201872a4 */ /* 0x000fc8000f8e0221 */
[----:B------:R-:W-:-:S11]  /*15bb0*/  UISETP.GE.U32.AND UP1, UPT, UR24, UR32, UPT ;  /* 0x000000201800728c */ /* 0x000fd6000bf26070 */
[----:B------:R-:W-:Y:S02]  /*15bc0*/  @UP1 UIADD3 UR24, UR24, -UR32, URZ ;  /* 0x8000002018181290 */ /* 0x000fe4000fffe03f */
[----:B------:R-:W-:Y:S02]  /*15bd0*/  @UP1 UIADD3 UR25, UR25, 0x1, URZ ;  /* 0x0000000119191890 */ /* 0x000fe4000fffe03f */
[----:B------:R-:W-:-:S11]  /*15be0*/  UISETP.GE.U32.AND UP2, UPT, UR24, UR32, UPT ;  /* 0x000000201800728c */ /* 0x000fd6000bf46070 */
[----:B------:R-:W-:Y:S02]  /*15bf0*/  @UP2 UIADD3 UR25, UR25, 0x1, URZ ;  /* 0x0000000119192890 */ /* 0x000fe4000fffe03f */
[----:B------:R-:W-:-:S04]  /*15c00*/  @!UP4 ULOP3.LUT UR25, URZ, UR32, URZ, 0x33, !UPT ;  /* 0x000000203f19c292 */ /* 0x000fc8000f8e333f */
[----:B------:R-:W-:-:S04]  /*15c10*/  UIADD3 UR24, -UR25, URZ, URZ ;  /* 0x0000003f19187290 */ /* 0x000fc8000fffe13f */
[----:B------:R-:W-:-:S03]  /*15c20*/  UIMAD UR32, UR32, UR24, UR33 ;  /* 0x00000018202072a4 */ /* 0x000fc6000f8e0221 */
[----:B------:R-:W-:-:S09]  /*15c30*/  UMOV UR24, UR25 ;  /* 0x0000001900187c82 */ /* 0x000fd20008000000 */
.L_x_334:
[----:B------:R-:W-:Y:S01]  /*15c40*/  ULOP3.LUT UR31, UR31, UR20, URZ, 0xc0, !UPT ;  /* 0x000000141f1f7292 */ /* 0x000fe2000f8ec03f */
[----:B------:R-:W-:Y:S01]  /*15c50*/  IMAD.MOV.U32 R19, RZ, RZ, 0x1 ;  /* 0x00000001ff137424 */ /* 0x000fe200078e00ff */
[----:B------:R-:W-:Y:S02]  /*15c60*/  ULOP3.LUT UR30, UR30, UR18, URZ, 0xc0, !UPT ;  /* 0x000000121e1e7292 */ /* 0x000fe4000f8ec03f */
[----:B------:R-:W-:Y:S01]  /*15c70*/  UIMAD UR24, UR19, UR24, UR31 ;  /* 0x00000018131872a4 */ /* 0x000fe2000f8e021f */
[----:B------:R-:W-:Y:S01]  /*15c80*/  ULDC UR26, c[0x0][0x8a8] ;  /* 0x00022a00001a7ab9 */ /* 0x000fe20000000800 */
[----:B------:R-:W-:Y:S01]  /*15c90*/  ULDC UR25, c[0x0][0x8b8] ;  /* 0x00022e0000197ab9 */ /* 0x000fe20000000800 */
[----:B------:R-:W-:Y:S02]  /*15ca0*/  UIMAD UR30, UR32, UR26, UR30 ;  /* 0x0000001a201e72a4 */ /* 0x000fe4000f8e021e */
[----:B------:R-:W-:Y:S01]  /*15cb0*/  UIMAD UR25, UR24, UR25, UR40 ;  /* 0x00000019181972a4 */ /* 0x000fe2000f8e0228 */
[----:B------:R-:W-:Y:S01]  /*15cc0*/  @UP3 UMOV UR26, UR6 ;  /* 0x00000006001a3c82 */ /* 0x000fe20008000000 */
[----:B------:R-:W-:-:S03]  /*15cd0*/  @!UP3 UMOV UR26, UR6 ;  /* 0x00000006001abc82 */ /* 0x000fc60008000000 */
[----:B------:R-:W-:Y:S02]  /*15ce0*/  @UP3 UMOV UR24, UR30 ;  /* 0x0000001e00183c82 */ /* 0x000fe40008000000 */
[----:B------:R-:W-:Y:S01]  /*15cf0*/  @!UP3 UMOV UR24, UR25 ;  /* 0x000000190018bc82 */ /* 0x000fe20008000000 */
[----:B------:R-:W-:-:S05]  /*15d00*/  @!UP3 UMOV UR25, UR30 ;  /* 0x0000001e0019bc82 */ /* 0x000fca0008000000 */
.L_x_320:
[----:B------:R-:W-:-:S06]  /*15d10*/  UISETP.NE.AND UP1, UPT, UR15, 0x3, UPT ;  /* 0x000000030f00788c */ /* 0x000fcc000bf25270 */
[----:B------:R-:W-:-:S13]  /*15d20*/  PLOP3.LUT P1, PT, PT, PT, UP1, 0x80, 0x0 ;  /* 0x000000000000781c */ /* 0x000fda0003f2f018 */
[----:B------:R-:W-:Y:S05]  /*15d30*/  @!P1 BRA `(.L_x_335) ;  /* 0x0000000000049947 */ /* 0x000fea0003800000 */
[----:B--2---:R-:W-:Y:S01]  /*15d40*/  BPT.TRAP 0x1 ;  /* 0x000000040000795c */ /* 0x004fe20000300000 */
.L_x_335:
[----:B------:R-:W1:Y:S01]  /*15d50*/  S2R R3, SR_CgaCtaId ;  /* 0x0000000000037919 */ /* 0x000e620000008800 */
[----:B------:R-:W-:-:S04]  /*15d60*/  MOV R2, 0x400 ;  /* 0x0000040000027802 */ /* 0x000fc80000000f00 */
[----:B-1----:R-:W-:Y:S02]  /*15d70*/  LEA R2, R3, R2, 0x18 ;  /* 0x0000000203027211 */ /* 0x002fe400078ec0ff */
[----:B------:R-:W-:Y:S02]  /*15d80*/  SHF.L.U32 R3, R14, 0x1f, RZ ;  /* 0x0000001f0e037819 */ /* 0x000fe400000006ff */
[----:B------:R-:W-:-:S04]  /*15d90*/  LEA R12, R13, R2, 0x3 ;  /* 0x000000020d0c7211 */ /* 0x000fc800078e18ff */
[----:B------:R-:W1:Y:S02]  /*15da0*/  SYNCS.PHASECHK.TRANS64.TRYWAIT P2, [R12+URZ+0x38440], R3 ;  /* 0x038440030c0075a7 */ /* 0x000e64000804017f */
[----:B-1----:R-:W-:Y:S05]  /*15db0*/  @!P2 BRA `(.L_x_336) ;  /* 0x0000001800b0a947 */ /* 0x002fea0003800000 */
.L_x_417:
[----:B------:R-:W-:Y:S01]  /*15dc0*/  ELECT P2, URZ, PT ;  /* 0x00000000003f782f */ /* 0x000fe20003840000 */
[----:B------:R-:W-:-:S12]  /*15dd0*/  BSSY B0, `(.L_x_337) ;  /* 0x0000010000007945 */ /* 0x000fd80003800000 */
[----:B------:R-:W-:Y:S05]  /*15de0*/  @!P2 BRA `(.L_x_338) ;  /* 0x000000000038a947 */ /* 0x000fea0003800000 */
[----:B-1----:R-:W-:Y:S01]  /*15df0*/  IMAD R3, R13, 0x10, R2 ;  /* 0x000000100d037824 */ /* 0x002fe200078e0202 */
[----:B------:R-:W-:Y:S01]  /*15e00*/  MOV R18, UR26 ;  /* 0x0000001a00127c02 */ /* 0x000fe20008000f00 */
[----:B------:R-:W-:Y:S01]  /*15e10*/  IMAD.U32 R17, RZ, RZ, UR25 ;  /* 0x00000019ff117e24 */ /* 0x000fe2000f8e00ff */
[----:B------:R-:W-:-:S05]  /*15e20*/  MOV R16, UR24 ;  /* 0x0000001800107c02 */ /* 0x000fca0008000f00 */
[----:B------:R1:W-:Y:S01]  /*15e30*/  STS.128 [R3+0x38530], R16 ;  /* 0x0385301003007388 */ /* 0x0003e20000000c00 */
[----:B------:R-:W-:Y:S01]  /*15e40*/  @!PT LDS RZ, [RZ] ;  /* 0x00000000fffff984 */ /* 0x000fe20000000800 */
[----:B------:R-:W-:Y:S01]  /*15e50*/  @!PT LDS RZ, [RZ] ;  /* 0x00000000fffff984 */ /* 0x000fe20000000800 */
[----:B------:R-:W-:Y:S01]  /*15e60*/  @!PT LDS RZ, [RZ] ;  /* 0x00000000fffff984 */ /* 0x000fe20000000800 */
[----:B------:R-:W-:Y:S01]  /*15e70*/  @!PT LDS RZ, [RZ] ;  /* 0x00000000fffff984 */ /* 0x000fe20000000800 */
[----:B------:R3:W-:Y:S06]  /*15e80*/  MEMBAR.ALL.CTA ;  /* 0x0000000000007992 */ /* 0x0007ec0000008000 */
[----:B---3--:R-:W3:Y:S01]  /*15e90*/  FENCE.VIEW.ASYNC.S ;  /* 0x00000000000073c6 */ /* 0x008ee20000000000 */
[----:B------:R-:W-:Y:S05]  /*15ea0*/  @!P1 BRA `(.L_x_339) ;  /* 0x0000000000049947 */ /* 0x000fea0003800000 */
[----:B--2---:R-:W-:Y:S01]  /*15eb0*/  BPT.TRAP 0x1 ;  /* 0x000000040000795c */ /* 0x004fe20000300000 */
.L_x_339:
[----:B---3--:R3:W-:Y:S02]  /*15ec0*/  SYNCS.ARRIVE.TRANS64.A1T0 RZ, [R12+URZ+0x38400], RZ ;  /* 0x038400ff0cff79a7 */ /* 0x0087e4000810003f */
.L_x_338:
[----:B--2---:R-:W-:Y:S05]  /*15ed0*/  BSYNC B0 ;  /* 0x0000000000007941 */ /* 0x004fea0003800000 */
.L_x_337:
[----:B------:R-:W-:Y:S01]  /*15ee0*/  ISETP.NE.AND P3, PT, R19, RZ, PT ;  /* 0x000000ff1300720c */ /* 0x000fe20003f65270 */
[----:B------:R-:W-:-:S05]  /*15ef0*/  VIADD R13, R13, 0x1 ;  /* 0x000000010d0d7836 */ /* 0x000fca0000000000 */
[----:B------:R-:W-:-:S04]  /*15f00*/  ISETP.NE.AND P2, PT, R13, 0x8, PT ;  /* 0x000000080d00780c */ /* 0x000fc80003f45270 */
[----:B-1----:R-:W-:Y:S02]  /*15f10*/  SEL R3, RZ, 0x1, P2 ;  /* 0x00000001ff037807 */ /* 0x002fe40001000000 */
[----:B------:R-:W-:Y:S02]  /*15f20*/  SEL R13, R13, RZ, P2 ;  /* 0x000000ff0d0d7207 */ /* 0x000fe40001000000 */
[----:B------:R-:W-:Y:S01]  /*15f30*/  LOP3.LUT R14, R14, R3, RZ, 0x3c, !PT ;  /* 0x000000030e0e7212 */ /* 0x000fe200078e3cff */
[----:B------:R-:W-:Y:S06]  /*15f40*/  @P3 BRA `(.L_x_340) ;  /* 0xffffffe000fc3947 */ /* 0x000fec000383ffff */
[----:B------:R-:W-:Y:S05]  /*15f50*/  @!P1 BRA `(.L_x_341) ;  /* 0x0000000000049947 */ /* 0x000fea0003800000 */
[----:B------:R-:W-:Y:S01]  /*15f60*/  BPT.TRAP 0x1 ;  /* 0x000000040000795c */ /* 0x000fe20000300000 */
.L_x_341:
[----:B------:R-:W-:Y:S02]  /*15f70*/  LEA R3, R13, R2, 0x3 ;  /* 0x000000020d037211 */ /* 0x000fe400078e18ff */
[----:B-----5:R-:W-:-:S04]  /*15f80*/  SHF.L.U32 R0, R14, 0x1f, RZ ;  /* 0x0000001f0e007819 */ /* 0x020fc800000006ff */
[----:B------:R-:W1:Y:S02]  /*15f90*/  SYNCS.PHASECHK.TRANS64.TRYWAIT P0, [R3+URZ+0x38440], R0 ;  /* 0x03844000030075a7 */ /* 0x000e64000800017f */
[----:B-1----:R-:W-:Y:S05]  /*15fa0*/  @!P0 BRA `(.L_x_342) ;  /* 0x0000001800488947 */ /* 0x002fea0003800000 */
.L_x_418:
[----:B------:R-:W-:Y:S05]  /*15fb0*/  @!P1 BRA `(.L_x_343) ;  /* 0x0000000000049947 */ /* 0x000fea0003800000 */
[----:B------:R-:W-:Y:S01]  /*15fc0*/  BPT.TRAP 0x1 ;  /* 0x000000040000795c */ /* 0x000fe20000300000 */
.L_x_343:
[----:B------:R-:W-:-:S05]  /*15fd0*/  VIADD R13, R13, 0x1 ;  /* 0x000000010d0d7836 */ /* 0x000fca0000000000 */
[----:B------:R-:W-:-:S04]  /*15fe0*/  ISETP.NE.AND P0, PT, R13, 0x8, PT ;  /* 0x000000080d00780c */ /* 0x000fc80003f05270 */
[----:B-1----:R-:W-:Y:S02]  /*15ff0*/  SEL R3, RZ, 0x1, P0 ;  /* 0x00000001ff037807 */ /* 0x002fe40000000000 */
[----:B------:R-:W-:Y:S02]  /*16000*/  SEL R13, R13, RZ, P0 ;  /* 0x000000ff0d0d7207 */ /* 0x000fe40000000000 */
[----:B------:R-:W-:Y:S02]  /*16010*/  LOP3.LUT R14, R14, R3, RZ, 0x3c, !PT ;  /* 0x000000030e0e7212 */ /* 0x000fe400078e3cff */
[----:B------:R-:W-:Y:S02]  /*16020*/  LEA R3, R13, R2, 0x3 ;  /* 0x000000020d037211 */ /* 0x000fe400078e18ff */
[----:B------:R-:W-:-:S04]  /*16030*/  SHF.L.U32 R0, R14, 0x1f, RZ ;  /* 0x0000001f0e007819 */ /* 0x000fc800000006ff */
[----:B------:R-:W1:Y:S02]  /*16040*/  SYNCS.PHASECHK.TRANS64.TRYWAIT P0, [R3+URZ+0x38440], R0 ;  /* 0x03844000030075a7 */ /* 0x000e64000800017f */
[----:B-1----:R-:W-:Y:S05]  /*16050*/  @!P0 BRA `(.L_x_344) ;  /* 0x0000001800308947 */ /* 0x002fea0003800000 */
.L_x_419:
[----:B------:R-:W-:Y:S05]  /*16060*/  @!P1 BRA `(.L_x_345) ;  /* 0x0000000000049947 */ /* 0x000fea0003800000 */
[----:B------:R-:W-:Y:S01]  /*16070*/  BPT.TRAP 0x1 ;  /* 0x000000040000795c */ /* 0x000fe20000300000 */
.L_x_345:
[----:B-1----:R-:W-:-:S05]  /*16080*/  VIADD R0, R13, 0x1 ;  /* 0x000000010d007836 */ /* 0x002fca0000000000 */
[----:B------:R-:W-:-:S04]  /*16090*/  ISETP.NE.AND P0, PT, R0, 0x8, PT ;  /* 0x000000080000780c */ /* 0x000fc80003f05270 */
[----:B------:R-:W-:Y:S02]  /*160a0*/  SEL R3, RZ, 0x1, P0 ;  /* 0x00000001ff037807 */ /* 0x000fe40000000000 */
[----:B------:R-:W-:Y:S02]  /*160b0*/  SEL R5, R0, RZ, P0 ;  /* 0x000000ff00057207 */ /* 0x000fe40000000000 */
[----:B------:R-:W-:Y:S02]  /*160c0*/  LOP3.LUT R14, R14, R3, RZ, 0x3c, !PT ;  /* 0x000000030e0e7212 */ /* 0x000fe400078e3cff */
[----:B------:R-:W-:Y:S02]  /*160d0*/  LEA R3, R5, R2, 0x3 ;  /* 0x0000000205037211 */ /* 0x000fe400078e18ff */
[----:B------:R-:W-:-:S04]  /*160e0*/  SHF.L.U32 R0, R14, 0x1f, RZ ;  /* 0x0000001f0e007819 */ /* 0x000fc800000006ff */
[----:B------:R-:W1:Y:S02]  /*160f0*/  SYNCS.PHASECHK.TRANS64.TRYWAIT P0, [R3+URZ+0x38440], R0 ;  /* 0x03844000030075a7 */ /* 0x000e64000800017f */
[----:B-1----:R-:W-:Y:S05]  /*16100*/  @!P0 BRA `(.L_x_346) ;  /* 0x0000001800188947 */ /* 0x002fea0003800000 */
.L_x_420:
[----:B------:R-:W-:Y:S05]  /*16110*/  @!P1 BRA `(.L_x_347) ;  /* 0x0000000000049947 */ /* 0x000fea0003800000 */
[----:B------:R-:W-:Y:S01]  /*16120*/  BPT.TRAP 0x1 ;  /* 0x000000040000795c */ /* 0x000fe20000300000 */
.L_x_347:
        /* <DEDUP_REMOVED lines=9> */
.L_x_421:
[----:B------:R-:W-:Y:S05]  /*161c0*/  @!P1 BRA `(.L_x_349) ;  /* 0x0000000000049947 */ /* 0x000fea0003800000 */
[----:B------:R-:W-:Y:S01]  /*161d0*/  BPT.TRAP 0x1 ;  /* 0x000000040000795c */ /* 0x000fe20000300000 */
.L_x_349:
        /* <DEDUP_REMOVED lines=9> */
.L_x_422:
[----:B------:R-:W-:Y:S05]  /*16270*/  @!P1 BRA `(.L_x_351) ;  /* 0x0000000000049947 */ /* 0x000fea0003800000 */
[----:B------:R-:W-:Y:S01]  /*16280*/  BPT.TRAP 0x1 ;  /* 0x000000040000795c */ /* 0x000fe20000300000 */
.L_x_351:
        /* <DEDUP_REMOVED lines=9> */
.L_x_423:
[----:B------:R-:W-:Y:S05]  /*16320*/  @!P1 BRA `(.L_x_353) ;  /* 0x0000000000049947 */ /* 0x000fea0003800000 */
[----:B------:R-:W-:Y:S01]  /*16330*/  BPT.TRAP 0x1 ;  /* 0x000000040000795c */ /* 0x000fe20000300000 */
.L_x_353:
[----:B-1----:R-:W-:-:S05]  /*16340*/  VIADD R0, R5, 0x1 ;  /* 0x0000000105007836 */ /* 0x002fca0000000000 */
[----:B------:R-:W-:-:S04]  /*16350*/  ISETP.NE.AND P0, PT, R0, 0x8, PT ;  /* 0x000000080000780c */ /* 0x000fc80003f05270 */
[----:B------:R-:W-:Y:S02]  /*16360*/  SEL R3, RZ, 0x1, P0 ;  /* 0x00000001ff037807 */ /* 0x000fe40000000000 */
[----:B------:R-:W-:Y:S02]  /*16370*/  SEL R5, R0, RZ, P0 ;  /* 0x000000ff00057207 */ /* 0x000fe40000000000 */
[----:B----4-:R-:W-:Y:S02]  /*16380*/  LOP3.LUT R7, R14, R3, RZ, 0x3c, !PT ;  /* 0x000000030e077212 */ /* 0x010fe400078e3cff */
[----:B------:R-:W-:Y:S02]  /*16390*/  LEA R3, R5, R2, 0x3 ;  /* 0x0000000205037211 */ /* 0x000fe400078e18ff */
[----:B------:R-:W-:-:S04]  /*163a0*/  SHF.L.U32 R0, R7, 0x1f, RZ ;  /* 0x0000001f07007819 */ /* 0x000fc800000006ff */
[----:B------:R-:W1:Y:S02]  /*163b0*/  SYNCS.PHASECHK.TRANS64.TRYWAIT P0, [R3+URZ+0x38440], R0 ;  /* 0x03844000030075a7 */ /* 0x000e64000800017f */
[----:B-1----:R-:W-:Y:S05]  /*163c0*/  @!P0 BRA `(.L_x_354) ;  /* 0x0000001400b88947 */ /* 0x002fea0003800000 */
.L_x_424:
[----:B------:R-:W-:Y:S05]  /*163d0*/  @!P1 BRA `(.L_x_355) ;  /* 0x0000000000049947 */ /* 0x000fea0003800000 */
[----:B------:R-:W-:Y:S01]  /*163e0*/  BPT.TRAP 0x1 ;  /* 0x000000040000795c */ /* 0x000fe20000300000 */
.L_x_355:
[----:B-1----:R-:W-:-:S05]  /*163f0*/  VIADD R0, R5, 0x1 ;  /* 0x0000000105007836 */ /* 0x002fca0000000000 */
[----:B------:R-:W-:-:S04]  /*16400*/  ISETP.NE.AND P0, PT, R0, 0x8, PT ;  /* 0x000000080000780c */ /* 0x000fc80003f05270 */
[----:B------:R-:W-:Y:S02]  /*16410*/  SEL R4, RZ, 0x1, P0 ;  /* 0x00000001ff047807 */ /* 0x000fe40000000000 */
[----:B------:R-:W-:Y:S02]  /*16420*/  SEL R3, R0, RZ, P0 ;  /* 0x000000ff00037207 */ /* 0x000fe40000000000 */
[----:B------:R-:W-:Y:S02]  /*16430*/  LOP3.LUT R0, R7, R4, RZ, 0x3c, !PT ;  /* 0x0000000407007212 */ /* 0x000fe400078e3cff */
[----:B------:R-:W-:Y:S02]  /*16440*/  LEA R3, R3, R2, 0x3 ;  /* 0x0000000203037211 */ /* 0x000fe400078e18ff */
[----:B------:R-:W-:-:S07]  /*16450*/  SHF.L.U32 R0, R0, 0x1f, RZ ;  /* 0x0000001f00007819 */ /* 0x000fce00000006ff */
.L_x_356:
[----:B-1----:R1:W2:Y:S02]  /*16460*/  SYNCS.PHASECHK.TRANS64.TRYWAIT P0, [R3+URZ+0x38440], R0 ;  /* 0x03844000030075a7 */ /* 0x0022a4000800017f */
[----:B--2---:R-:W-:Y:S05]  /*16470*/  @!P0 NANOSLEEP.SYNCS 0x989680 ;  /* 0x009896800000895d */ /* 0x004fea0003900000 */
[----:B------:R-:W2:Y:S02]  /*16480*/  @!P0 SYNCS.PHASECHK.TRANS64 P0, [R3+URZ+0x38440], R0 ;  /* 0x03844000030085a7 */ /* 0x000ea4000800007f */
[----:B--2---:R-:W-:Y:S05]  /*16490*/  @P0 EXIT ;  /* 0x000000000000094d */ /* 0x004fea0003800000 */
[----:B------:R-:W-:Y:S05]  /*164a0*/  BRA `(.L_x_356) ;  /* 0xfffffffc00ec7947 */ /* 0x000fea000383ffff */
.L_x_37:
[----:B---3--:R-:W-:-:S04]  /*164b0*/  IMAD.U32 R3, RZ, RZ, UR4 ;  /* 0x00000004ff037e24 */ /* 0x008fc8000f8e00ff */
[----:B------:R3:W4:Y:S03]  /*164c0*/  SYNCS.PHASECHK.TRANS64.TRYWAIT P0, [R3+URZ+0x38480], R0 ;  /* 0x03848000030075a7 */ /* 0x000726000800017f */
[----:B----4-:R-:W-:Y:S05]  /*164d0*/  @!P0 NANOSLEEP.SYNCS 0x989680 ;  /* 0x009896800000895d */ /* 0x010fea0003900000 */
[----:B------:R-:W4:Y:S02]  /*164e0*/  @!P0 SYNCS.PHASECHK.TRANS64 P0, [R3+URZ+0x38480], R0 ;  /* 0x03848000030085a7 */ /* 0x000f24000800007f */
[----:B----4-:R-:W-:Y:S05]  /*164f0*/  @!P0 BRA `(.L_x_37) ;  /* 0xfffffffc00ec8947 */ /* 0x010fea000383ffff */
[----:B------:R-:W-:Y:S05]  /*16500*/  BRA `(.L_x_36) ;  /* 0xfffffee000d87947 */ /* 0x000fea000383ffff */
.L_x_42:
[----:B---3--:R-:W-:-:S04]  /*16510*/  MOV R8, UR4 ;  /* 0x0000000400087c02 */ /* 0x008fc80008000f00 */
[----:B------:R3:W4:Y:S03]  /*16520*/  SYNCS.PHASECHK.TRANS64.TRYWAIT P0, [R8+URZ+0x38480], R4 ;  /* 0x03848004080075a7 */ /* 0x000726000800017f */
[----:B----4-:R-:W-:Y:S05]  /*16530*/  @!P0 NANOSLEEP.SYNCS 0x989680 ;  /* 0x009896800000895d */ /* 0x010fea0003900000 */
[----:B------:R-:W4:Y:S02]  /*16540*/  @!P0 SYNCS.PHASECHK.TRANS64 P0, [R8+URZ+0x38480], R4 ;  /* 0x03848004080085a7 */ /* 0x000f24000800007f */
[----:B----4-:R-:W-:Y:S05]  /*16550*/  @!P0 BRA `(.L_x_42) ;  /* 0xfffffffc00ec8947 */ /* 0x010fea000383ffff */
[----:B------:R-:W-:Y:S05]  /*16560*/  BRA `(.L_x_41) ;  /* 0xfffffef800587947 */ /* 0x000fea000383ffff */
.L_x_59:
[----:B------:R-:W-:-:S07]  /*16570*/  IMAD.MOV.U32 R15, RZ, RZ, -0x1 ;  /* 0xffffffffff0f7424 */ /* 0x000fce00078e00ff */
[----:B-123--:R-:W-:Y:S05]  /*16580*/  WARPSYNC.COLLECTIVE R15, `(.L_x_357) ;  /* 0x000000000f0c7348 */ /* 0x00efea0003c00000 */
[----:B------:R-:W-:Y:S02]  /*16590*/  ELECT P6, UR62, PT ;  /* 0x00000000003e782f */ /* 0x000fe400038c0000 */
[----:B------:R-:W-:Y:S01]  /*165a0*/  MOV R14, UR62 ;  /* 0x0000003e000e7c02 */ /* 0x000fe20008000f00 */
[----:B-123--:R-:W-:Y:S10]  /*165b0*/  ENDCOLLECTIVE ;  /* 0x000000000000791b */ /* 0x00eff40003800000 */
.L_x_357:
[----:B------:R-:W-:Y:S05]  /*165c0*/  BRA `(.L_x_358) ;  /* 0xffffff2000b47947 */ /* 0x000fea000383ffff */
.L_x_61:
[----:B-1----:R-:W-:-:S04]  /*165d0*/  MOV R4, UR43 ;  /* 0x0000002b00047c02 */ /* 0x002fc80008000f00 */
[----:B------:R1:W3:Y:S03]  /*165e0*/  SYNCS.PHASECHK.TRANS64.TRYWAIT P2, [R4+URZ+0x384e0], R159 ;  /* 0x0384e09f040075a7 */ /* 0x0002e6000804017f */
[----:B---3--:R-:W-:Y:S05]  /*165f0*/  @!P2 NANOSLEEP.SYNCS 0x989680 ;  /* 0x009896800000a95d */ /* 0x008fea0003900000 */
[----:B------:R-:W3:Y:S02]  /*16600*/  @!P2 SYNCS.PHASECHK.TRANS64 P2, [R4+URZ+0x384e0], R159 ;  /* 0x0384e09f0400a5a7 */ /* 0x000ee4000804007f */
[----:B---3--:R-:W-:Y:S05]  /*16610*/  @!P2 BRA `(.L_x_61) ;  /* 0xfffffffc00eca947 */ /* 0x008fea000383ffff */
[----:B------:R-:W-:Y:S05]  /*16620*/  BRA `(.L_x_359) ;  /* 0xffffff2000c47947 */ /* 0x000fea000383ffff */
.L_x_69:
[----:B-1----:R-:W-:-:S04]  /*16630*/  IMAD.U32 R12, RZ, RZ, UR43 ;  /* 0x0000002bff0c7e24 */ /* 0x002fc8000f8e00ff */
[----:B------:R1:W2:Y:S03]  /*16640*/  SYNCS.PHASECHK.TRANS64.TRYWAIT P3, [R12+URZ+0x384e8], R159 ;  /* 0x0384e89f0c0075a7 */ /* 0x0002a6000806017f */
[----:B--2---:R-:W-:Y:S05]  /*16650*/  @!P3 NANOSLEEP.SYNCS 0x989680 ;  /* 0x009896800000b95d */ /* 0x004fea0003900000 */
[----:B------:R-:W2:Y:S02]  /*16660*/  @!P3 SYNCS.PHASECHK.TRANS64 P3, [R12+URZ+0x384e8], R159 ;  /* 0x0384e89f0c00b5a7 */ /* 0x000ea4000806007f */
[----:B--2---:R-:W-:Y:S05]  /*16670*/  @!P3 BRA `(.L_x_69) ;  /* 0xfffffffc00ecb947 */ /* 0x004fea000383ffff */
[----:B------:R-:W-:Y:S05]  /*16680*/  BRA `(.L_x_360) ;  /* 0xffffff2800a07947 */ /* 0x000fea000383ffff */
.L_x_74:
[----:B-1----:R-:W-:-:S04]  /*16690*/  MOV R12, UR43 ;  /* 0x0000002b000c7c02 */ /* 0x002fc80008000f00 */
[----:B------:R1:W2:Y:S03]  /*166a0*/  SYNCS.PHASECHK.TRANS64.TRYWAIT P3, [R12+URZ+0x384f0], R159 ;  /* 0x0384f09f0c0075a7 */ /* 0x0002a6000806017f */
[----:B--2---:R-:W-:Y:S05]  /*166b0*/  @!P3 NANOSLEEP.SYNCS 0x989680 ;  /* 0x009896800000b95d */ /* 0x004fea0003900000 */
[----:B------:R-:W2:Y:S02]  /*166c0*/  @!P3 SYNCS.PHASECHK.TRANS64 P3, [R12+URZ+0x384f0], R159 ;  /* 0x0384f09f0c00b5a7 */ /* 0x000ea4000806007f */
[----:B--2---:R-:W-:Y:S05]  /*166d0*/  @!P3 BRA `(.L_x_74) ;  /* 0xfffffffc00ecb947 */ /* 0x004fea000383ffff */
[----:B------:R-:W-:Y:S05]  /*166e0*/  BRA `(.L_x_361) ;  /* 0xffffff2c00fc7947 */ /* 0x000fea000383ffff */
.L_x_79:
[----:B-1----:R-:W-:-:S04]  /*166f0*/  IMAD.U32 R12, RZ, RZ, UR43 ;  /* 0x0000002bff0c7e24 */ /* 0x002fc8000f8e00ff */
[----:B------:R1:W2:Y:S03]  /*16700*/  SYNCS.PHASECHK.TRANS64.TRYWAIT P3, [R12+URZ+0x384f8], R159 ;  /* 0x0384f89f0c0075a7 */ /* 0x0002a6000806017f */
[----:B--2---:R-:W-:Y:S05]  /*16710*/  @!P3 NANOSLEEP.SYNCS 0x989680 ;  /* 0x009896800000b95d */ /* 0x004fea0003900000 */
[----:B------:R-:W2:Y:S02]  /*16720*/  @!P3 SYNCS.PHASECHK.TRANS64 P3, [R12+URZ+0x384f8], R159 ;  /* 0x0384f89f0c00b5a7 */ /* 0x000ea4000806007f */
[----:B--2---:R-:W-:Y:S05]  /*16730*/  @!P3 BRA `(.L_x_79) ;  /* 0xfffffffc00ecb947 */ /* 0x004fea000383ffff */
[----:B------:R-:W-:Y:S05]  /*16740*/  BRA `(.L_x_362) ;  /* 0xffffff3400a47947 */ /* 0x000fea000383ffff */
.L_x_84:
[----:B-1----:R-:W-:-:S04]  /*16750*/  MOV R13, UR43 ;  /* 0x0000002b000d7c02 */ /* 0x002fc80008000f00 */
[----:B------:R1:W2:Y:S03]  /*16760*/  SYNCS.PHASECHK.TRANS64.TRYWAIT P3, [R13+URZ+0x384e0], R20 ;  /* 0x0384e0140d0075a7 */ /* 0x0002a6000806017f */
[----:B--2---:R-:W-:Y:S05]  /*16770*/  @!P3 NANOSLEEP.SYNCS 0x989680 ;  /* 0x009896800000b95d */ /* 0x004fea0003900000 */
[----:B------:R-:W2:Y:S02]  /*16780*/  @!P3 SYNCS.PHASECHK.TRANS64 P3, [R13+URZ+0x384e0], R20 ;  /* 0x0384e0140d00b5a7 */ /* 0x000ea4000806007f */
[----:B--2---:R-:W-:Y:S05]  /*16790*/  @!P3 BRA `(.L_x_84) ;  /* 0xfffffffc00ecb947 */ /* 0x004fea000383ffff */
[----:B------:R-:W-:Y:S05]  /*167a0*/  BRA `(.L_x_363) ;  /* 0xffffff3c00147947 */ /* 0x000fea000383ffff */
.L_x_89:
[----:B-1----:R-:W-:-:S04]  /*167b0*/  IMAD.U32 R13, RZ, RZ, UR43 ;  /* 0x0000002bff0d7e24 */ /* 0x002fc8000f8e00ff */
[----:B------:R1:W2:Y:S03]  /*167c0*/  SYNCS.PHASECHK.TRANS64.TRYWAIT P3, [R13+URZ+0x384e8], R20 ;  /* 0x0384e8140d0075a7 */ /* 0x0002a6000806017f */
[----:B--2---:R-:W-:Y:S05]  /*167d0*/  @!P3 NANOSLEEP.SYNCS 0x989680 ;  /* 0x009896800000b95d */ /* 0x004fea0003900000 */
[----:B------:R-:W2:Y:S02]  /*167e0*/  @!P3 SYNCS.PHASECHK.TRANS64 P3, [R13+URZ+0x384e8], R20 ;  /* 0x0384e8140d00b5a7 */ /* 0x000ea4000806007f */
[----:B--2---:R-:W-:Y:S05]  /*167f0*/  @!P3 BRA `(.L_x_89) ;  /* 0xfffffffc00ecb947 */ /* 0x004fea000383ffff */
[----:B------:R-:W-:Y:S05]  /*16800*/  BRA `(.L_x_364) ;  /* 0xffffff4000bc7947 */ /* 0x000fea000383ffff */
.L_x_94:
[----:B-1----:R-:W-:-:S04]  /*16810*/  MOV R13, UR43 ;  /* 0x0000002b000d7c02 */ /* 0x002fc80008000f00 */
[----:B------:R1:W2:Y:S03]  /*16820*/  SYNCS.PHASECHK.TRANS64.TRYWAIT P3, [R13+URZ+0x384f0], R20 ;  /* 0x0384f0140d0075a7 */ /* 0x0002a6000806017f */
[----:B--2---:R-:W-:Y:S05]  /*16830*/  @!P3 NANOSLEEP.SYNCS 0x989680 ;  /* 0x009896800000b95d */ /* 0x004fea0003900000 */
[----:B------:R-:W2:Y:S02]  /*16840*/  @!P3 SYNCS.PHASECHK.TRANS64 P3, [R13+URZ+0x384f0], R20 ;  /* 0x0384f0140d00b5a7 */ /* 0x000ea4000806007f */
[----:B--2---:R-:W-:Y:S05]  /*16850*/  @!P3 BRA `(.L_x_94) ;  /* 0xfffffffc00ecb947 */ /* 0x004fea000383ffff */
[----:B------:R-:W-:Y:S05]  /*16860*/  BRA `(.L_x_365) ;  /* 0xffffff4800247947 */ /* 0x000fea000383ffff */
.L_x_99:
[----:B-1----:R-:W-:-:S04]  /*16870*/  IMAD.U32 R13, RZ, RZ, UR43 ;  /* 0x0000002bff0d7e24 */ /* 0x002fc8000f8e00ff */
[----:B------:R1:W2:Y:S03]  /*16880*/  SYNCS.PHASECHK.TRANS64.TRYWAIT P3, [R13+URZ+0x384f8], R20 ;  /* 0x0384f8140d0075a7 */ /* 0x0002a6000806017f */
[----:B--2---:R-:W-:Y:S05]  /*16890*/  @!P3 NANOSLEEP.SYNCS 0x989680 ;  /* 0x009896800000b95d */ /* 0x004fea0003900000 */
[----:B------:R-:W2:Y:S02]  /*168a0*/  @!P3 SYNCS.PHASECHK.TRANS64 P3, [R13+URZ+0x384f8], R20 ;  /* 0x0384f8140d00b5a7 */ /* 0x000ea4000806007f */
[----:B--2---:R-:W-:Y:S05]  /*168b0*/  @!P3 BRA `(.L_x_99) ;  /* 0xfffffffc00ecb947 */ /* 0x004fea000383ffff */
[----:B------:R-:W-:Y:S05]  /*168c0*/  BRA `(.L_x_366) ;  /* 0xffffff4c00cc7947 */ /* 0x000fea000383ffff */
.L_x_104:
[----:B-1----:R-:W-:-:S04]  /*168d0*/  MOV R12, UR43 ;  /* 0x0000002b000c7c02 */ /* 0x002fc80008000f00 */
[----:B------:R1:W2:Y:S03]  /*168e0*/  SYNCS.PHASECHK.TRANS64.TRYWAIT P3, [R12+URZ+0x384e0], R159 ;  /* 0x0384e09f0c0075a7 */ /* 0x0002a6000806017f */
[----:B--2---:R-:W-:Y:S05]  /*168f0*/  @!P3 NANOSLEEP.SYNCS 0x989680 ;  /* 0x009896800000b95d */ /* 0x004fea0003900000 */
[----:B------:R-:W2:Y:S02]  /*16900*/  @!P3 SYNCS.PHASECHK.TRANS64 P3, [R12+URZ+0x384e0], R159 ;  /* 0x0384e09f0c00b5a7 */ /* 0x000ea4000806007f */
[----:B--2---:R-:W-:Y:S05]  /*16910*/  @!P3 BRA `(.L_x_104) ;  /* 0xfffffffc00ecb947 */ /* 0x004fea000383ffff */
[----:B------:R-:W-:Y:S05]  /*16920*/  BRA `(.L_x_367) ;  /* 0xffffff5400347947 */ /* 0x000fea000383ffff */
.L_x_109:
[----:B-1----:R-:W-:-:S04]  /*16930*/  IMAD.U32 R12, RZ, RZ, UR43 ;  /* 0x0000002bff0c7e24 */ /* 0x002fc8000f8e00ff */
[----:B------:R1:W2:Y:S03]  /*16940*/  SYNCS.PHASECHK.TRANS64.TRYWAIT P3, [R12+URZ+0x384e8], R159 ;  /* 0x0384e89f0c0075a7 */ /* 0x0002a6000806017f */
[----:B--2---:R-:W-:Y:S05]  /*16950*/  @!P3 NANOSLEEP.SYNCS 0x989680 ;  /* 0x009896800000b95d */ /* 0x004fea0003900000 */
[----:B------:R-:W2:Y:S02]  /*16960*/  @!P3 SYNCS.PHASECHK.TRANS64 P3, [R12+URZ+0x384e8], R159 ;  /* 0x0384e89f0c00b5a7 */ /* 0x000ea4000806007f */
[----:B--2---:R-:W-:Y:S05]  /*16970*/  @!P3 BRA `(.L_x_109) ;  /* 0xfffffffc00ecb947 */ /* 0x004fea000383ffff */
[----:B------:R-:W-:Y:S05]  /*16980*/  BRA `(.L_x_368) ;  /* 0xffffff5800dc7947 */ /* 0x000fea000383ffff */
.L_x_114:
[----:B-1----:R-:W-:-:S04]  /*16990*/  MOV R12, UR43 ;  /* 0x0000002b000c7c02 */ /* 0x002fc80008000f00 */
[----:B------:R1:W2:Y:S03]  /*169a0*/  SYNCS.PHASECHK.TRANS64.TRYWAIT P3, [R12+URZ+0x384f0], R159 ;  /* 0x0384f09f0c0075a7 */ /* 0x0002a6000806017f */
[----:B--2---:R-:W-:Y:S05]  /*169b0*/  @!P3 NANOSLEEP.SYNCS 0x989680 ;  /* 0x009896800000b95d */ /* 0x004fea0003900000 */
[----:B------:R-:W2:Y:S02]  /*169c0*/  @!P3 SYNCS.PHASECHK.TRANS64 P3, [R12+URZ+0x384f0], R159 ;  /* 0x0384f09f0c00b5a7 */ /* 0x000ea4000806007f */
[----:B--2---:R-:W-:Y:S05]  /*169d0*/  @!P3 BRA `(.L_x_114) ;  /* 0xfffffffc00ecb947 */ /* 0x004fea000383ffff */
[----:B------:R-:W-:Y:S05]  /*169e0*/  BRA `(.L_x_369) ;  /* 0xffffff6000447947 */ /* 0x000fea000383ffff */
.L_x_119:
[----:B-1----:R-:W-:-:S04]  /*169f0*/  IMAD.U32 R12, RZ, RZ, UR43 ;  /* 0x0000002bff0c7e24 */ /* 0x002fc8000f8e00ff */
[----:B------:R1:W2:Y:S03]  /*16a00*/  SYNCS.PHASECHK.TRANS64.TRYWAIT P3, [R12+URZ+0x384f8], R159 ;  /* 0x0384f89f0c0075a7 */ /* 0x0002a6000806017f */
[----:B--2---:R-:W-:Y:S05]  /*16a10*/  @!P3 NANOSLEEP.SYNCS 0x989680 ;  /* 0x009896800000b95d */ /* 0x004fea0003900000 */
[----:B------:R-:W2:Y:S02]  /*16a20*/  @!P3 SYNCS.PHASECHK.TRANS64 P3, [R12+URZ+0x384f8], R159 ;  /* 0x0384f89f0c00b5a7 */ /* 0x000ea4000806007f */
[----:B--2---:R-:W-:Y:S05]  /*16a30*/  @!P3 BRA `(.L_x_119) ;  /* 0xfffffffc00ecb947 */ /* 0x004fea000383ffff */
[----:B------:R-:W-:Y:S05]  /*16a40*/  BRA `(.L_x_370) ;  /* 0xffffff6400ec7947 */ /* 0x000fea000383ffff */
.L_x_124:
[----:B-1----:R-:W-:-:S04]  /*16a50*/  MOV R13, UR43 ;  /* 0x0000002b000d7c02 */ /* 0x002fc80008000f00 */
[----:B------:R1:W2:Y:S03]  /*16a60*/  SYNCS.PHASECHK.TRANS64.TRYWAIT P3, [R13+URZ+0x384e0], R20 ;  /* 0x0384e0140d0075a7 */ /* 0x0002a6000806017f */
[----:B--2---:R-:W-:Y:S05]  /*16a70*/  @!P3 NANOSLEEP.SYNCS 0x989680 ;  /* 0x009896800000b95d */ /* 0x004fea0003900000 */
[----:B------:R-:W2:Y:S02]  /*16a80*/  @!P3 SYNCS.PHASECHK.TRANS64 P3, [R13+URZ+0x384e0], R20 ;  /* 0x0384e0140d00b5a7 */ /* 0x000ea4000806007f */
[----:B--2---:R-:W-:Y:S05]  /*16a90*/  @!P3 BRA `(.L_x_124) ;  /* 0xfffffffc00ecb947 */ /* 0x004fea000383ffff */
[----:B------:R-:W-:Y:S05]  /*16aa0*/  BRA `(.L_x_371) ;  /* 0xffffff6c00547947 */ /* 0x000fea000383ffff */
.L_x_129:
[----:B-1----:R-:W-:-:S04]  /*16ab0*/  IMAD.U32 R13, RZ, RZ, UR43 ;  /* 0x0000002bff0d7e24 */ /* 0x002fc8000f8e00ff */
[----:B------:R1:W2:Y:S03]  /*16ac0*/  SYNCS.PHASECHK.TRANS64.TRYWAIT P3, [R13+URZ+0x384e8], R20 ;  /* 0x0384e8140d0075a7 */ /* 0x0002a6000806017f */
[----:B--2---:R-:W-:Y:S05]  /*16ad0*/  @!P3 NANOSLEEP.SYNCS 0x989680 ;  /* 0x009896800000b95d */ /* 0x004fea0003900000 */
[----:B------:R-:W2:Y:S02]  /*16ae0*/  @!P3 SYNCS.PHASECHK.TRANS64 P3, [R13+URZ+0x384e8], R20 ;  /* 0x0384e8140d00b5a7 */ /* 0x000ea4000806007f */
[----:B--2---:R-:W-:Y:S05]  /*16af0*/  @!P3 BRA `(.L_x_129) ;  /* 0xfffffffc00ecb947 */ /* 0x004fea000383ffff */
[----:B------:R-:W-:Y:S05]  /*16b00*/  BRA `(.L_x_372) ;  /* 0xffffff7000fc7947 */ /* 0x000fea000383ffff */
.L_x_134:
[----:B-1----:R-:W-:-:S04]  /*16b10*/  MOV R13, UR43 ;  /* 0x0000002b000d7c02 */ /* 0x002fc80008000f00 */
[----:B------:R1:W2:Y:S03]  /*16b20*/  SYNCS.PHASECHK.TRANS64.TRYWAIT P3, [R13+URZ+0x384f0], R20 ;  /* 0x0384f0140d0075a7 */ /* 0x0002a6000806017f */
[----:B--2---:R-:W-:Y:S05]  /*16b30*/  @!P3 NANOSLEEP.SYNCS 0x989680 ;  /* 0x009896800000b95d */ /* 0x004fea0003900000 */
[----:B------:R-:W2:Y:S02]  /*16b40*/  @!P3 SYNCS.PHASECHK.TRANS64 P3, [R13+URZ+0x384f0], R20 ;  /* 0x0384f0140d00b5a7 */ /* 0x000ea4000806007f */
[----:B--2---:R-:W-:Y:S05]  /*16b50*/  @!P3 BRA `(.L_x_134) ;  /* 0xfffffffc00ecb947 */ /* 0x004fea000383ffff */
[----:B------:R-:W-:Y:S05]  /*16b60*/  BRA `(.L_x_373) ;  /* 0xffffff7800647947 */ /* 0x000fea000383ffff */
.L_x_139:
[----:B-1----:R-:W-:-:S04]  /*16b70*/  IMAD.U32 R13, RZ, RZ, UR43 ;  /* 0x0000002bff0d7e24 */ /* 0x002fc8000f8e00ff */
[----:B------:R1:W2:Y:S03]  /*16b80*/  SYNCS.PHASECHK.TRANS64.TRYWAIT P3, [R13+URZ+0x384f8], R20 ;  /* 0x0384f8140d0075a7 */ /* 0x0002a6000806017f */
[----:B--2---:R-:W-:Y:S05]  /*16b90*/  @!P3 NANOSLEEP.SYNCS 0x989680 ;  /* 0x009896800000b95d */ /* 0x004fea0003900000 */
[----:B------:R-:W2:Y:S02]  /*16ba0*/  @!P3 SYNCS.PHASECHK.TRANS64 P3, [R13+URZ+0x384f8], R20 ;  /* 0x0384f8140d00b5a7 */ /* 0x000ea4000806007f */
[----:B--2---:R-:W-:Y:S05]  /*16bb0*/  @!P3 BRA `(.L_x_139) ;  /* 0xfffffffc00ecb947 */ /* 0x004fea000383ffff */
[----:B------:R-:W-:Y:S05]  /*16bc0*/  BRA `(.L_x_374) ;  /* 0xffffff80000c7947 */ /* 0x000fea000383ffff */
.L_x_146:
[----:B-1----:R-:W-:-:S04]  /*16bd0*/  MOV R3, UR4 ;  /* 0x0000000400037c02 */ /* 0x002fc80008000f00 */
[----:B------:R1:W2:Y:S03]  /*16be0*/  SYNCS.PHASECHK.TRANS64.TRYWAIT P0, [R3+URZ+0x38400], R0 ;  /* 0x03840000030075a7 */ /* 0x0002a6000800017f */
[----:B--2---:R-:W-:Y:S05]  /*16bf0*/  @!P0 NANOSLEEP.SYNCS 0x989680 ;  /* 0x009896800000895d */ /* 0x004fea0003900000 */
[----:B------:R-:W2:Y:S02]  /*16c00*/  @!P0 SYNCS.PHASECHK.TRANS64 P0, [R3+URZ+0x38400], R0 ;  /* 0x03840000030085a7 */ /* 0x000ea4000800007f */
[----:B--2---:R-:W-:Y:S05]  /*16c10*/  @!P0 BRA `(.L_x_146) ;  /* 0xfffffffc00ec8947 */ /* 0x004fea000383ffff */
[----:B------:R-:W-:Y:S05]  /*16c20*/  BRA `(.L_x_375) ;  /* 0xffffff84009c7947 */ /* 0x000fea000383ffff */
.L_x_164:
[----:B-1----:R-:W-:-:S04]  /*16c30*/  IMAD.U32 R3, RZ, RZ, UR35 ;  /* 0x00000023ff037e24 */ /* 0x002fc8000f8e00ff */
[----:B------:R1:W2:Y:S03]  /*16c40*/  SYNCS.PHASECHK.TRANS64.TRYWAIT P0, [R3+URZ+0x38528], R0 ;  /* 0x03852800030075a7 */ /* 0x0002a6000800017f */
[----:B--2---:R-:W-:Y:S05]  /*16c50*/  @!P0 NANOSLEEP.SYNCS 0x989680 ;  /* 0x009896800000895d */ /* 0x004fea0003900000 */
[----:B------:R-:W2:Y:S02]  /*16c60*/  @!P0 SYNCS.PHASECHK.TRANS64 P0, [R3+URZ+0x38528], R0 ;  /* 0x03852800030085a7 */ /* 0x000ea4000800007f */
[----:B--2---:R-:W-:Y:S05]  /*16c70*/  @!P0 BRA `(.L_x_164) ;  /* 0xfffffffc00ec8947 */ /* 0x004fea000383ffff */
[----:B------:R-:W-:Y:S05]  /*16c80*/  BRA `(.L_x_376) ;  /* 0xffffff94000c7947 */ /* 0x000fea000383ffff */
.L_x_166:
[----:B-1----:R-:W-:-:S04]  /*16c90*/  MOV R3, UR8 ;  /* 0x0000000800037c02 */ /* 0x002fc80008000f00 */
[----:B------:R1:W2:Y:S03]  /*16ca0*/  SYNCS.PHASECHK.TRANS64.TRYWAIT P0, [R3+URZ+0x38400], R0 ;  /* 0x03840000030075a7 */ /* 0x0002a6000800017f */
[----:B--2---:R-:W-:Y:S05]  /*16cb0*/  @!P0 NANOSLEEP.SYNCS 0x989680 ;  /* 0x009896800000895d */ /* 0x004fea0003900000 */
[----:B------:R-:W2:Y:S02]  /*16cc0*/  @!P0 SYNCS.PHASECHK.TRANS64 P0, [R3+URZ+0x38400], R0 ;  /* 0x03840000030085a7 */ /* 0x000ea4000800007f */
[----:B--2---:R-:W-:Y:S05]  /*16cd0*/  @!P0 BRA `(.L_x_166) ;  /* 0xfffffffc00ec8947 */ /* 0x004fea000383ffff */
[----:B------:R-:W-:Y:S05]  /*16ce0*/  BRA `(.L_x_377) ;  /* 0xffffff94002c7947 */ /* 0x000fea000383ffff */
.L_x_172:
[----:B-1----:R-:W-:-:S04]  /*16cf0*/  IMAD.U32 R3, RZ, RZ, UR35 ;  /* 0x00000023ff037e24 */ /* 0x002fc8000f8e00ff */
[----:B------:R1:W3:Y:S03]  /*16d00*/  SYNCS.PHASECHK.TRANS64.TRYWAIT P1, [R3+URZ+0x38500], R0 ;  /* 0x03850000030075a7 */ /* 0x0002e6000802017f */
[----:B---3--:R-:W-:Y:S05]  /*16d10*/  @!P1 NANOSLEEP.SYNCS 0x989680 ;  /* 0x009896800000995d */ /* 0x008fea0003900000 */
[----:B------:R-:W3:Y:S02]  /*16d20*/  @!P1 SYNCS.PHASECHK.TRANS64 P1, [R3+URZ+0x38500], R0 ;  /* 0x03850000030095a7 */ /* 0x000ee4000802007f */
[----:B---3--:R-:W-:Y:S05]  /*16d30*/  @!P1 BRA `(.L_x_172) ;  /* 0xfffffffc00ec9947 */ /* 0x008fea000383ffff */
[----:B------:R-:W-:Y:S05]  /*16d40*/  BRA `(.L_x_378) ;  /* 0xffffff9400dc7947 */ /* 0x000fea000383ffff */
.L_x_178:
[----:B-1----:R-:W-:-:S04]  /*16d50*/  MOV R3, UR35 ;  /* 0x0000002300037c02 */ /* 0x002fc80008000f00 */
[----:B------:R1:W4:Y:S03]  /*16d60*/  SYNCS.PHASECHK.TRANS64.TRYWAIT P1, [R3+URZ+0x38508], R0 ;  /* 0x03850800030075a7 */ /* 0x000326000802017f */
[----:B----4-:R-:W-:Y:S05]  /*16d70*/  @!P1 NANOSLEEP.SYNCS 0x989680 ;  /* 0x009896800000995d */ /* 0x010fea0003900000 */
[----:B------:R-:W4:Y:S02]  /*16d80*/  @!P1 SYNCS.PHASECHK.TRANS64 P1, [R3+URZ+0x38508], R0 ;  /* 0x03850800030095a7 */ /* 0x000f24000802007f */
[----:B----4-:R-:W-:Y:S05]  /*16d90*/  @!P1 BRA `(.L_x_178) ;  /* 0xfffffffc00ec9947 */ /* 0x010fea000383ffff */
[----:B------:R-:W-:Y:S05]  /*16da0*/  BRA `(.L_x_379) ;  /* 0xffffff98002c7947 */ /* 0x000fea000383ffff */
.L_x_184:
[----:B-1----:R-:W-:-:S04]  /*16db0*/  IMAD.U32 R3, RZ, RZ, UR35 ;  /* 0x00000023ff037e24 */ /* 0x002fc8000f8e00ff */
[----:B------:R1:W1:Y:S03]  /*16dc0*/  SYNCS.PHASECHK.TRANS64.TRYWAIT P1, [R3+URZ+0x38510], R0 ;  /* 0x03851000030075a7 */ /* 0x000266000802017f */
[----:B-1----:R-:W-:Y:S05]  /*16dd0*/  @!P1 NANOSLEEP.SYNCS 0x989680 ;  /* 0x009896800000995d */ /* 0x002fea0003900000 */
[----:B------:R-:W1:Y:S02]  /*16de0*/  @!P1 SYNCS.PHASECHK.TRANS64 P1, [R3+URZ+0x38510], R0 ;  /* 0x03851000030095a7 */ /* 0x000e64000802007f */
[----:B-1----:R-:W-:Y:S05]  /*16df0*/  @!P1 BRA `(.L_x_184) ;  /* 0xfffffffc00ec9947 */ /* 0x002fea000383ffff */
[----:B------:R-:W-:Y:S05]  /*16e00*/  BRA `(.L_x_380) ;  /* 0xffffff9800887947 */ /* 0x000fea000383ffff */
.L_x_190:
[----:B-1----:R-:W-:-:S04]  /*16e10*/  MOV R3, UR35 ;  /* 0x0000002300037c02 */ /* 0x002fc80008000f00 */
[----:B------:R1:W1:Y:S03]  /*16e20*/  SYNCS.PHASECHK.TRANS64.TRYWAIT P1, [R3+URZ+0x38518], R0 ;  /* 0x03851800030075a7 */ /* 0x000266000802017f */
[----:B-1----:R-:W-:Y:S05]  /*16e30*/  @!P1 NANOSLEEP.SYNCS 0x989680 ;  /* 0x009896800000995d */ /* 0x002fea0003900000 */
[----:B------:R-:W1:Y:S02]  /*16e40*/  @!P1 SYNCS.PHASECHK.TRANS64 P1, [R3+URZ+0x38518], R0 ;  /* 0x03851800030095a7 */ /* 0x000e64000802007f */
[----:B-1----:R-:W-:Y:S05]  /*16e50*/  @!P1 BRA `(.L_x_190) ;  /* 0xfffffffc00ec9947 */ /* 0x002fea000383ffff */
[----:B------:R-:W-:Y:S05]  /*16e60*/  BRA `(.L_x_381) ;  /* 0xffffff9800dc7947 */ /* 0x000fea000383ffff */
.L_x_196:
[----:B-1----:R-:W-:-:S04]  /*16e70*/  IMAD.U32 R3, RZ, RZ, UR35 ;  /* 0x00000023ff037e24 */ /* 0x002fc8000f8e00ff */
[----:B------:R1:W3:Y:S03]  /*16e80*/  SYNCS.PHASECHK.TRANS64.TRYWAIT P1, [R3+URZ+0x38500], R2 ;  /* 0x03850002030075a7 */ /* 0x0002e6000802017f */
[----:B---3--:R-:W-:Y:S05]  /*16e90*/  @!P1 NANOSLEEP.SYNCS 0x989680 ;  /* 0x009896800000995d */ /* 0x008fea0003900000 */
[----:B------:R-:W3:Y:S02]  /*16ea0*/  @!P1 SYNCS.PHASECHK.TRANS64 P1, [R3+URZ+0x38500], R2 ;  /* 0x03850002030095a7 */ /* 0x000ee4000802007f */
[----:B---3--:R-:W-:Y:S05]  /*16eb0*/  @!P1 BRA `(.L_x_196) ;  /* 0xfffffffc00ec9947 */ /* 0x008fea000383ffff */
[----:B------:R-:W-:Y:S05]  /*16ec0*/  BRA `(.L_x_382) ;  /* 0xffffff9c00387947 */ /* 0x000fea000383ffff */
.L_x_202:
[----:B-1-3--:R-:W-:-:S04]  /*16ed0*/  MOV R3, UR35 ;  /* 0x0000002300037c02 */ /* 0x00afc80008000f00 */
[----:B------:R1:W3:Y:S03]  /*16ee0*/  SYNCS.PHASECHK.TRANS64.TRYWAIT P1, [R3+URZ+0x38508], R2 ;  /* 0x03850802030075a7 */ /* 0x0002e6000802017f */
[----:B---3--:R-:W-:Y:S05]  /*16ef0*/  @!P1 NANOSLEEP.SYNCS 0x989680 ;  /* 0x009896800000995d */ /* 0x008fea0003900000 */
[----:B------:R-:W3:Y:S02]  /*16f00*/  @!P1 SYNCS.PHASECHK.TRANS64 P1, [R3+URZ+0x38508], R2 ;  /* 0x03850802030095a7 */ /* 0x000ee4000802007f */
[----:B---3--:R-:W-:Y:S05]  /*16f10*/  @!P1 BRA `(.L_x_202) ;  /* 0xfffffffc00ec9947 */ /* 0x008fea000383ffff */
[----:B------:R-:W-:Y:S05]  /*16f20*/  BRA `(.L_x_383) ;  /* 0xffffff9c00807947 */ /* 0x000fea000383ffff */
.L_x_208:
[----:B-1-34-:R-:W-:-:S04]  /*16f30*/  IMAD.U32 R3, RZ, RZ, UR35 ;  /* 0x00000023ff037e24 */ /* 0x01afc8000f8e00ff */
[----:B------:R1:W3:Y:S03]  /*16f40*/  SYNCS.PHASECHK.TRANS64.TRYWAIT P1, [R3+URZ+0x38510], R2 ;  /* 0x03851002030075a7 */ /* 0x0002e6000802017f */
[----:B---3--:R-:W-:Y:S05]  /*16f50*/  @!P1 NANOSLEEP.SYNCS 0x989680 ;  /* 0x009896800000995d */ /* 0x008fea0003900000 */
[----:B------:R-:W3:Y:S02]  /*16f60*/  @!P1 SYNCS.PHASECHK.TRANS64 P1, [R3+URZ+0x38510], R2 ;  /* 0x03851002030095a7 */ /* 0x000ee4000802007f */
[----:B---3--:R-:W-:Y:S05]  /*16f70*/  @!P1 BRA `(.L_x_208) ;  /* 0xfffffffc00ec9947 */ /* 0x008fea000383ffff */
[----:B------:R-:W-:Y:S05]  /*16f80*/  BRA `(.L_x_384) ;  /* 0xffffff9c00d07947 */ /* 0x000fea000383ffff */
.L_x_214:
[----:B-1-34-:R-:W-:-:S04]  /*16f90*/  MOV R3, UR35 ;  /* 0x0000002300037c02 */ /* 0x01afc80008000f00 */
[----:B------:R1:W3:Y:S03]  /*16fa0*/  SYNCS.PHASECHK.TRANS64.TRYWAIT P1, [R3+URZ+0x38518], R2 ;  /* 0x03851802030075a7 */ /* 0x0002e6000802017f */
[----:B---3--:R-:W-:Y:S05]  /*16fb0*/  @!P1 NANOSLEEP.SYNCS 0x989680 ;  /* 0x009896800000995d */ /* 0x008fea0003900000 */
[----:B------:R-:W3:Y:S02]  /*16fc0*/  @!P1 SYNCS.PHASECHK.TRANS64 P1, [R3+URZ+0x38518], R2 ;  /* 0x03851802030095a7 */ /* 0x000ee4000802007f */
[----:B---3--:R-:W-:Y:S05]  /*16fd0*/  @!P1 BRA `(.L_x_214) ;  /* 0xfffffffc00ec9947 */ /* 0x008fea000383ffff */
[----:B------:R-:W-:Y:S05]  /*16fe0*/  BRA `(.L_x_385) ;  /* 0xffffffa000187947 */ /* 0x000fea000383ffff */
.L_x_220:
[----:B-1-34-:R-:W-:-:S04]  /*16ff0*/  IMAD.U32 R3, RZ, RZ, UR35 ;  /* 0x00000023ff037e24 */ /* 0x01afc8000f8e00ff */
[----:B------:R1:W3:Y:S03]  /*17000*/  SYNCS.PHASECHK.TRANS64.TRYWAIT P1, [R3+URZ+0x38500], R0 ;  /* 0x03850000030075a7 */ /* 0x0002e6000802017f */
[----:B---3--:R-:W-:Y:S05]  /*17010*/  @!P1 NANOSLEEP.SYNCS 0x989680 ;  /* 0x009896800000995d */ /* 0x008fea0003900000 */
[----:B------:R-:W3:Y:S02]  /*17020*/  @!P1 SYNCS.PHASECHK.TRANS64 P1, [R3+URZ+0x38500], R0 ;  /* 0x03850000030095a7 */ /* 0x000ee4000802007f */
[----:B---3--:R-:W-:Y:S05]  /*17030*/  @!P1 BRA `(.L_x_220) ;  /* 0xfffffffc00ec9947 */ /* 0x008fea000383ffff */
[----:B------:R-:W-:Y:S05]  /*17040*/  BRA `(.L_x_386) ;  /* 0xffffffa000687947 */ /* 0x000fea000383ffff */
.L_x_226:
[----:B-1-34-:R-:W-:-:S04]  /*17050*/  MOV R3, UR35 ;  /* 0x0000002300037c02 */ /* 0x01afc80008000f00 */
[----:B------:R1:W3:Y:S03]  /*17060*/  SYNCS.PHASECHK.TRANS64.TRYWAIT P1, [R3+URZ+0x38508], R0 ;  /* 0x03850800030075a7 */ /* 0x0002e6000802017f */
[----:B---3--:R-:W-:Y:S05]  /*17070*/  @!P1 NANOSLEEP.SYNCS 0x989680 ;  /* 0x009896800000995d */ /* 0x008fea0003900000 */
[----:B------:R-:W3:Y:S02]  /*17080*/  @!P1 SYNCS.PHASECHK.TRANS64 P1, [R3+URZ+0x38508], R0 ;  /* 0x03850800030095a7 */ /* 0x000ee4000802007f */
[----:B---3--:R-:W-:Y:S05]  /*17090*/  @!P1 BRA `(.L_x_226) ;  /* 0xfffffffc00ec9947 */ /* 0x008fea000383ffff */
[----:B------:R-:W-:Y:S05]  /*170a0*/  BRA `(.L_x_387) ;  /* 0xffffffa000b07947 */ /* 0x000fea000383ffff */
.L_x_232:
[----:B-1-34-:R-:W-:-:S04]  /*170b0*/  IMAD.U32 R3, RZ, RZ, UR35 ;  /* 0x00000023ff037e24 */ /* 0x01afc8000f8e00ff */
[----:B------:R1:W3:Y:S03]  /*170c0*/  SYNCS.PHASECHK.TRANS64.TRYWAIT P1, [R3+URZ+0x38510], R0 ;  /* 0x03851000030075a7 */ /* 0x0002e6000802017f */
[----:B---3--:R-:W-:Y:S05]  /*170d0*/  @!P1 NANOSLEEP.SYNCS 0x989680 ;  /* 0x009896800000995d */ /* 0x008fea0003900000 */
[----:B------:R-:W3:Y:S02]  /*170e0*/  @!P1 SYNCS.PHASECHK.TRANS64 P1, [R3+URZ+0x38510], R0 ;  /* 0x03851000030095a7 */ /* 0x000ee4000802007f */
[----:B---3--:R-:W-:Y:S05]  /*170f0*/  @!P1 BRA `(.L_x_232) ;  /* 0xfffffffc00ec9947 */ /* 0x008fea000383ffff */
[----:B------:R-:W-:Y:S05]  /*17100*/  BRA `(.L_x_388) ;  /* 0xffffffa400007947 */ /* 0x000fea000383ffff */
.L_x_238:
[----:B-1-34-:R-:W-:-:S04]  /*17110*/  MOV R3, UR35 ;  /* 0x0000002300037c02 */ /* 0x01afc80008000f00 */
[----:B------:R1:W3:Y:S03]  /*17120*/  SYNCS.PHASECHK.TRANS64.TRYWAIT P1, [R3+URZ+0x38518], R0 ;  /* 0x03851800030075a7 */ /* 0x0002e6000802017f */
[----:B---3--:R-:W-:Y:S05]  /*17130*/  @!P1 NANOSLEEP.SYNCS 0x989680 ;  /* 0x009896800000995d */ /* 0x008fea0003900000 */
[----:B------:R-:W3:Y:S02]  /*17140*/  @!P1 SYNCS.PHASECHK.TRANS64 P1, [R3+URZ+0x38518], R0 ;  /* 0x03851800030095a7 */ /* 0x000ee4000802007f */
[----:B---3--:R-:W-:Y:S05]  /*17150*/  @!P1 BRA `(.L_x_238) ;  /* 0xfffffffc00ec9947 */ /* 0x008fea000383ffff */
[----:B------:R-:W-:Y:S05]  /*17160*/  BRA `(.L_x_389) ;  /* 0xffffffa400487947 */ /* 0x000fea000383ffff */
.L_x_244:
[----:B-1-34-:R-:W-:-:S04]  /*17170*/  IMAD.U32 R3, RZ, RZ, UR35 ;  /* 0x00000023ff037e24 */ /* 0x01afc8000f8e00ff */
[----:B------:R1:W3:Y:S03]  /*17180*/  SYNCS.PHASECHK.TRANS64.TRYWAIT P1, [R3+URZ+0x38500], R2 ;  /* 0x03850002030075a7 */ /* 0x0002e6000802017f */
[----:B---3--:R-:W-:Y:S05]  /*17190*/  @!P1 NANOSLEEP.SYNCS 0x989680 ;  /* 0x009896800000995d */ /* 0x008fea0003900000 */
[----:B------:R-:W3:Y:S02]  /*171a0*/  @!P1 SYNCS.PHASECHK.TRANS64 P1, [R3+URZ+0x38500], R2 ;  /* 0x03850002030095a7 */ /* 0x000ee4000802007f */
[----:B---3--:R-:W-:Y:S05]  /*171b0*/  @!P1 BRA `(.L_x_244) ;  /* 0xfffffffc00ec9947 */ /* 0x008fea000383ffff */
[----:B------:R-:W-:Y:S05]  /*171c0*/  BRA `(.L_x_390) ;  /* 0xffffffa400987947 */ /* 0x000fea000383ffff */
.L_x_250:
[----:B-1-34-:R-:W-:-:S04]  /*171d0*/  MOV R3, UR35 ;  /* 0x0000002300037c02 */ /* 0x01afc80008000f00 */
[----:B------:R1:W3:Y:S03]  /*171e0*/  SYNCS.PHASECHK.TRANS64.TRYWAIT P1, [R3+URZ+0x38508], R2 ;  /* 0x03850802030075a7 */ /* 0x0002e6000802017f */
[----:B---3--:R-:W-:Y:S05]  /*171f0*/  @!P1 NANOSLEEP.SYNCS 0x989680 ;  /* 0x009896800000995d */ /* 0x008fea0003900000 */
[----:B------:R-:W3:Y:S02]  /*17200*/  @!P1 SYNCS.PHASECHK.TRANS64 P1, [R3+URZ+0x38508], R2 ;  /* 0x03850802030095a7 */ /* 0x000ee4000802007f */
[----:B---3--:R-:W-:Y:S05]  /*17210*/  @!P1 BRA `(.L_x_250) ;  /* 0xfffffffc00ec9947 */ /* 0x008fea000383ffff */
[----:B------:R-:W-:Y:S05]  /*17220*/  BRA `(.L_x_391) ;  /* 0xffffffa400e07947 */ /* 0x000fea000383ffff */
.L_x_256:
[----:B-1-34-:R-:W-:-:S04]  /*17230*/  IMAD.U32 R3, RZ, RZ, UR35 ;  /* 0x00000023ff037e24 */ /* 0x01afc8000f8e00ff */
[----:B------:R1:W3:Y:S03]  /*17240*/  SYNCS.PHASECHK.TRANS64.TRYWAIT P1, [R3+URZ+0x38510], R2 ;  /* 0x03851002030075a7 */ /* 0x0002e6000802017f */
[----:B---3--:R-:W-:Y:S05]  /*17250*/  @!P1 NANOSLEEP.SYNCS 0x989680 ;  /* 0x009896800000995d */ /* 0x008fea0003900000 */
[----:B------:R-:W3:Y:S02]  /*17260*/  @!P1 SYNCS.PHASECHK.TRANS64 P1, [R3+URZ+0x38510], R2 ;  /* 0x03851002030095a7 */ /* 0x000ee4000802007f */
[----:B---3--:R-:W-:Y:S05]  /*17270*/  @!P1 BRA `(.L_x_256) ;  /* 0xfffffffc00ec9947 */ /* 0x008fea000383ffff */
[----:B------:R-:W-:Y:S05]  /*17280*/  BRA `(.L_x_392) ;  /* 0xffffffa8002c7947 */ /* 0x000fea000383ffff */
.L_x_262:
[----:B-1-34-:R-:W-:-:S04]  /*17290*/  MOV R3, UR35 ;  /* 0x0000002300037c02 */ /* 0x01afc80008000f00 */
[----:B------:R1:W3:Y:S03]  /*172a0*/  SYNCS.PHASECHK.TRANS64.TRYWAIT P1, [R3+URZ+0x38518], R2 ;  /* 0x03851802030075a7 */ /* 0x0002e6000802017f */
[----:B---3--:R-:W-:Y:S05]  /*172b0*/  @!P1 NANOSLEEP.SYNCS 0x989680 ;  /* 0x009896800000995d */ /* 0x008fea0003900000 */
[----:B------:R-:W3:Y:S02]  /*172c0*/  @!P1 SYNCS.PHASECHK.TRANS64 P1, [R3+URZ+0x38518], R2 ;  /* 0x03851802030095a7 */ /* 0x000ee4000802007f */
[----:B---3--:R-:W-:Y:S05]  /*172d0*/  @!P1 BRA `(.L_x_262) ;  /* 0xfffffffc00ec9947 */ /* 0x008fea000383ffff */
[----:B------:R-:W-:Y:S05]  /*172e0*/  BRA `(.L_x_393) ;  /* 0xffffffa800707947 */ /* 0x000fea000383ffff */
.L_x_277:
[----:B-1-34-:R-:W-:-:S04]  /*172f0*/  IMAD.U32 R3, RZ, RZ, UR35 ;  /* 0x00000023ff037e24 */ /* 0x01afc8000f8e00ff */
[----:B------:R1:W2:Y:S03]  /*17300*/  SYNCS.PHASECHK.TRANS64.TRYWAIT P0, [R3+URZ+0x38500], R0 ;  /* 0x03850000030075a7 */ /* 0x0002a6000800017f */
[----:B--2---:R-:W-:Y:S05]  /*17310*/  @!P0 NANOSLEEP.SYNCS 0x989680 ;  /* 0x009896800000895d */ /* 0x004fea0003900000 */
[----:B------:R-:W2:Y:S02]  /*17320*/  @!P0 SYNCS.PHASECHK.TRANS64 P0, [R3+URZ+0x38500], R0 ;  /* 0x03850000030085a7 */ /* 0x000ea4000800007f */
[----:B--2---:R-:W-:Y:S05]  /*17330*/  @!P0 BRA `(.L_x_277) ;  /* 0xfffffffc00ec8947 */ /* 0x004fea000383ffff */
[----:B------:R-:W-:Y:S05]  /*17340*/  BRA `(.L_x_394) ;  /* 0xffffffb000087947 */ /* 0x000fea000383ffff */
.L_x_279:
[----:B-1-34-:R-:W-:-:S04]  /*17350*/  MOV R3, UR35 ;  /* 0x0000002300037c02 */ /* 0x01afc80008000f00 */
[----:B------:R1:W2:Y:S03]  /*17360*/  SYNCS.PHASECHK.TRANS64.TRYWAIT P0, [R3+URZ+0x38508], R0 ;  /* 0x03850800030075a7 */ /* 0x0002a6000800017f */
[----:B--2---:R-:W-:Y:S05]  /*17370*/  @!P0 NANOSLEEP.SYNCS 0x989680 ;  /* 0x009896800000895d */ /* 0x004fea0003900000 */
[----:B------:R-:W2:Y:S02]  /*17380*/  @!P0 SYNCS.PHASECHK.TRANS64 P0, [R3+URZ+0x38508], R0 ;  /* 0x03850800030085a7 */ /* 0x000ea4000800007f */
[----:B--2---:R-:W-:Y:S05]  /*17390*/  @!P0 BRA `(.L_x_279) ;  /* 0xfffffffc00ec8947 */ /* 0x004fea000383ffff */
[----:B------:R-:W-:Y:S05]  /*173a0*/  BRA `(.L_x_395) ;  /* 0xffffffb000007947 */ /* 0x000fea000383ffff */
.L_x_281:
[----:B-1-34-:R-:W-:-:S04]  /*173b0*/  IMAD.U32 R3, RZ, RZ, UR35 ;  /* 0x00000023ff037e24 */ /* 0x01afc8000f8e00ff */
[----:B------:R1:W2:Y:S03]  /*173c0*/  SYNCS.PHASECHK.TRANS64.TRYWAIT P0, [R3+URZ+0x38510], R0 ;  /* 0x03851000030075a7 */ /* 0x0002a6000800017f */
[----:B--2---:R-:W-:Y:S05]  /*173d0*/  @!P0 NANOSLEEP.SYNCS 0x989680 ;  /* 0x009896800000895d */ /* 0x004fea0003900000 */
[----:B------:R-:W2:Y:S02]  /*173e0*/  @!P0 SYNCS.PHASECHK.TRANS64 P0, [R3+URZ+0x38510], R0 ;  /* 0x03851000030085a7 */ /* 0x000ea4000800007f */
[----:B--2---:R-:W-:Y:S05]  /*173f0*/  @!P0 BRA `(.L_x_281) ;  /* 0xfffffffc00ec8947 */ /* 0x004fea000383ffff */
[----:B------:R-:W-:Y:S05]  /*17400*/  BRA `(.L_x_396) ;  /* 0xffffffac00f87947 */ /* 0x000fea000383ffff */
.L_x_293:
[----:B------:R-:W-:Y:S01]  /*17410*/  BSSY B1, `(.L_x_397) ;  /* 0x0000006000017945 */ /* 0x000fe20003800000 */
[----:B------:R-:W-:-:S07]  /*17420*/  MOV R15, 0xffffffff ;  /* 0xffffffff000f7802 */ /* 0x000fce0000000f00 */
[----:B------:R-:W-:Y:S05]  /*17430*/  WARPSYNC.COLLECTIVE R15, `(.L_x_398) ;  /* 0x000000000f0c7348 */ /* 0x000fea0003c00000 */
[----:B------:R-:W-:Y:S02]  /*17440*/  ELECT P6, UR62, PT ;  /* 0x00000000003e782f */ /* 0x000fe400038c0000 */
[----:B------:R-:W-:Y:S01]  /*17450*/  MOV R14, UR62 ;  /* 0x0000003e000e7c02 */ /* 0x000fe20008000f00 */
[----:B------:R-:W-:Y:S10]  /*17460*/  ENDCOLLECTIVE ;  /* 0x000000000000791b */ /* 0x000ff40003800000 */
.L_x_398:
[----:B------:R-:W-:Y:S05]  /*17470*/  BSYNC B1 ;  /* 0x0000000000017941 */ /* 0x000fea0003800000 */
.L_x_397:
[----:B------:R-:W-:Y:S05]  /*17480*/  BRA `(.L_x_399) ;  /* 0xffffffbc00187947 */ /* 0x000fea000383ffff */
.L_x_296:
[----:B-1----:R1:W3:Y:S02]  /*17490*/  SYNCS.PHASECHK.TRANS64.TRYWAIT P0, [R12+URZ+0x384b0], R5 ;  /* 0x0384b0050c0075a7 */ /* 0x0022e4000800017f */
[----:B---3--:R-:W-:Y:S05]  /*174a0*/  @!P0 NANOSLEEP.SYNCS 0x989680 ;  /* 0x009896800000895d */ /* 0x008fea0003900000 */
[----:B------:R-:W3:Y:S02]  /*174b0*/  @!P0 SYNCS.PHASECHK.TRANS64 P0, [R12+URZ+0x384b0], R5 ;  /* 0x0384b0050c0085a7 */ /* 0x000ee4000800007f */
[----:B---3--:R-:W-:Y:S05]  /*174c0*/  @!P0 BRA `(.L_x_296) ;  /* 0xfffffffc00f08947 */ /* 0x008fea000383ffff */
[----:B------:R-:W-:Y:S05]  /*174d0*/  BRA `(.L_x_400) ;  /* 0xffffffbc00447947 */ /* 0x000fea000383ffff */
.L_x_301:
[----:B-1----:R1:W2:Y:S02]  /*174e0*/  SYNCS.PHASECHK.TRANS64.TRYWAIT P0, [R3+URZ+0x38400], R2 ;  /* 0x03840002030075a7 */ /* 0x0022a4000800017f */
[----:B--2---:R-:W-:Y:S05]  /*174f0*/  @!P0 NANOSLEEP.SYNCS 0x989680 ;  /* 0x009896800000895d */ /* 0x004fea0003900000 */
[----:B------:R-:W2:Y:S02]  /*17500*/  @!P0 SYNCS.PHASECHK.TRANS64 P0, [R3+URZ+0x38400], R2 ;  /* 0x03840002030085a7 */ /* 0x000ea4000800007f */
[----:B--2---:R-:W-:Y:S05]  /*17510*/  @!P0 BRA `(.L_x_301) ;  /* 0xfffffffc00f08947 */ /* 0x004fea000383ffff */
[----:B------:R-:W-:Y:S05]  /*17520*/  BRA `(.L_x_401) ;  /* 0xffffffc0000c7947 */ /* 0x000fea000383ffff */
.L_x_304:
[----:B------:R-:W-:Y:S01]  /*17530*/  BSSY B1, `(.L_x_402) ;  /* 0x0000006000017945 */ /* 0x000fe20003800000 */
[----:B------:R-:W-:-:S07]  /*17540*/  IMAD.MOV.U32 R15, RZ, RZ, -0x1 ;  /* 0xffffffffff0f7424 */ /* 0x000fce00078e00ff */
[----:B-1---5:R-:W-:Y:S05]  /*17550*/  WARPSYNC.COLLECTIVE R15, `(.L_x_403) ;  /* 0x000000000f0c7348 */ /* 0x022fea0003c00000 */
[----:B------:R-:W-:Y:S02]  /*17560*/  ELECT P6, UR62, PT ;  /* 0x00000000003e782f */ /* 0x000fe400038c0000 */
[----:B------:R-:W-:Y:S01]  /*17570*/  MOV R14, UR62 ;  /* 0x0000003e000e7c02 */ /* 0x000fe20008000f00 */
[----:B-1---5:R-:W-:Y:S10]  /*17580*/  ENDCOLLECTIVE ;  /* 0x000000000000791b */ /* 0x022ff40003800000 */
.L_x_403:
[----:B------:R-:W-:Y:S05]  /*17590*/  BSYNC B1 ;  /* 0x0000000000017941 */ /* 0x000fea0003800000 */
.L_x_402:
[----:B------:R-:W-:Y:S05]  /*175a0*/  BRA `(.L_x_404) ;  /* 0xffffffc000547947 */ /* 0x000fea000383ffff */
.L_x_307:
[----:B------:R-:W-:Y:S01]  /*175b0*/  BSSY B1, `(.L_x_405) ;  /* 0x0000005000017945 */ /* 0x000fe20003800000 */
[----:B--2---:R-:W-:-:S07]  /*175c0*/  MOV R15, 0xffffffff ;  /* 0xffffffff000f7802 */ /* 0x004fce0000000f00 */
[----:B-1---5:R-:W-:Y:S05]  /*175d0*/  WARPSYNC.COLLECTIVE R15, `(.L_x_406) ;  /* 0x000000000f087348 */ /* 0x022fea0003c00000 */
[----:B------:R-:W-:Y:S01]  /*175e0*/  NOP ;  /* 0x0000000000007918 */ /* 0x000fe20000000000 */
[----:B-1---5:R-:W-:Y:S01]  /*175f0*/  ENDCOLLECTIVE ;  /* 0x000000000000791b */ /* 0x022fe20003800000 */
.L_x_406:
[----:B------:R-:W-:Y:S05]  /*17600*/  BSYNC B1 ;  /* 0x0000000000017941 */ /* 0x000fea0003800000 */
.L_x_405:
[----:B------:R-:W-:-:S07]  /*17610*/  IMAD.MOV.U32 R15, RZ, RZ, -0x1 ;  /* 0xffffffffff0f7424 */ /* 0x000fce00078e00ff */
[----:B------:R-:W-:Y:S05]  /*17620*/  WARPSYNC.COLLECTIVE R15, `(.L_x_407) ;  /* 0x000000000f0c7348 */ /* 0x000fea0003c00000 */
[----:B------:R-:W-:Y:S02]  /*17630*/  ELECT P6, UR62, PT ;  /* 0x00000000003e782f */ /* 0x000fe400038c0000 */
[----:B------:R-:W-:Y:S01]  /*17640*/  MOV R14, UR62 ;  /* 0x0000003e000e7c02 */ /* 0x000fe20008000f00 */
[----:B------:R-:W-:Y:S10]  /*17650*/  ENDCOLLECTIVE ;  /* 0x000000000000791b */ /* 0x000ff40003800000 */
.L_x_407:
[----:B------:R-:W-:Y:S05]  /*17660*/  BRA `(.L_x_408) ;  /* 0xffffffc4005c7947 */ /* 0x000fea000383ffff */
.L_x_310:
[----:B------:R-:W-:Y:S01]  /*17670*/  BSSY B0, `(.L_x_409) ;  /* 0x0000006000007945 */ /* 0x000fe20003800000 */
[----:B------:R-:W-:-:S07]  /*17680*/  MOV R15, 0xffffffff ;  /* 0xffffffff000f7802 */ /* 0x000fce0000000f00 */
[----:B-----5:R-:W-:Y:S05]  /*17690*/  WARPSYNC.COLLECTIVE R15, `(.L_x_410) ;  /* 0x000000000f0c7348 */ /* 0x020fea0003c00000 */
[----:B-----5:R-:W-:Y:S02]  /*176a0*/  ELECT P6, UR62, PT ;  /* 0x00000000003e782f */ /* 0x020fe400038c0000 */
[----:B------:R-:W-:Y:S01]  /*176b0*/  MOV R14, UR62 ;  /* 0x0000003e000e7c02 */ /* 0x000fe20008000f00 */
[----:B------:R-:W-:Y:S10]  /*176c0*/  ENDCOLLECTIVE ;  /* 0x000000000000791b */ /* 0x000ff40003800000 */
.L_x_410:
[----:B------:R-:W-:Y:S05]  /*176d0*/  BSYNC B0 ;  /* 0x0000000000007941 */ /* 0x000fea0003800000 */
.L_x_409:
[----:B------:R-:W-:Y:S05]  /*176e0*/  BRA `(.L_x_411) ;  /* 0xffffffc400ac7947 */ /* 0x000fea000383ffff */
.L_x_314:
[----:B-1----:R1:W2:Y:S02]  /*176f0*/  SYNCS.PHASECHK.TRANS64.TRYWAIT P0, [R7+URZ], R4 ;  /* 0x00000004070075a7 */ /* 0x0022a4000800017f */
[----:B--2---:R-:W-:Y:S05]  /*17700*/  @!P0 NANOSLEEP.SYNCS 0x989680 ;  /* 0x009896800000895d */ /* 0x004fea0003900000 */
[----:B------:R-:W2:Y:S02]  /*17710*/  @!P0 SYNCS.PHASECHK.TRANS64 P0, [R7+URZ], R4 ;  /* 0x00000004070085a7 */ /* 0x000ea4000800007f */
[----:B--2---:R-:W-:Y:S05]  /*17720*/  @!P0 BRA `(.L_x_314) ;  /* 0xfffffffc00f08947 */ /* 0x004fea000383ffff */
[----:B------:R-:W-:Y:S05]  /*17730*/  BRA `(.L_x_412) ;  /* 0xffffffc400e87947 */ /* 0x000fea000383ffff */
.L_x_315:
[----:B-1----:R1:W2:Y:S02]  /*17740*/  SYNCS.PHASECHK.TRANS64.TRYWAIT P0, [R8+URZ], R5 ;  /* 0x00000005080075a7 */ /* 0x0022a4000800017f */
[----:B--2---:R-:W-:Y:S05]  /*17750*/  @!P0 NANOSLEEP.SYNCS 0x989680 ;  /* 0x009896800000895d */ /* 0x004fea0003900000 */
[----:B------:R-:W2:Y:S02]  /*17760*/  @!P0 SYNCS.PHASECHK.TRANS64 P0, [R8+URZ], R5 ;  /* 0x00000005080085a7 */ /* 0x000ea4000800007f */
[----:B--2---:R-:W-:Y:S05]  /*17770*/  @!P0 BRA `(.L_x_315) ;  /* 0xfffffffc00f08947 */ /* 0x004fea000383ffff */
[----:B------:R-:W-:Y:S05]  /*17780*/  BRA `(.L_x_413) ;  /* 0xffffffc400f87947 */ /* 0x000fea000383ffff */
.L_x_316:
[----:B-1----:R1:W2:Y:S02]  /*17790*/  SYNCS.PHASECHK.TRANS64.TRYWAIT P0, [R9+URZ], R4 ;  /* 0x00000004090075a7 */ /* 0x0022a4000800017f */
[----:B--2---:R-:W-:Y:S05]  /*177a0*/  @!P0 NANOSLEEP.SYNCS 0x989680 ;  /* 0x009896800000895d */ /* 0x004fea0003900000 */
[----:B------:R-:W2:Y:S02]  /*177b0*/  @!P0 SYNCS.PHASECHK.TRANS64 P0, [R9+URZ], R4 ;  /* 0x00000004090085a7 */ /* 0x000ea4000800007f */
[----:B--2---:R-:W-:Y:S05]  /*177c0*/  @!P0 BRA `(.L_x_316) ;  /* 0xfffffffc00f08947 */ /* 0x004fea000383ffff */
[----:B------:R-:W-:Y:S05]  /*177d0*/  BRA `(.L_x_414) ;  /* 0xffffffc800087947 */ /* 0x000fea000383ffff */
.L_x_317:
[----:B-1----:R1:W2:Y:S02]  /*177e0*/  SYNCS.PHASECHK.TRANS64.TRYWAIT P0, [R8+URZ], R5 ;  /* 0x00000005080075a7 */ /* 0x0022a4000800017f */
[----:B--2---:R-:W-:Y:S05]  /*177f0*/  @!P0 NANOSLEEP.SYNCS 0x989680 ;  /* 0x009896800000895d */ /* 0x004fea0003900000 */
[----:B------:R-:W2:Y:S02]  /*17800*/  @!P0 SYNCS.PHASECHK.TRANS64 P0, [R8+URZ], R5 ;  /* 0x00000005080085a7 */ /* 0x000ea4000800007f */
[----:B--2---:R-:W-:Y:S05]  /*17810*/  @!P0 BRA `(.L_x_317) ;  /* 0xfffffffc00f08947 */ /* 0x004fea000383ffff */
[----:B------:R-:W-:Y:S05]  /*17820*/  BRA `(.L_x_415) ;  /* 0xffffffc800187947 */ /* 0x000fea000383ffff */
.L_x_318:
[----:B--2---:R2:W3:Y:S02]  /*17830*/  SYNCS.PHASECHK.TRANS64.TRYWAIT P0, [R11+URZ], R6 ;  /* 0x000000060b0075a7 */ /* 0x0044e4000800017f */
[----:B---3--:R-:W-:Y:S05]  /*17840*/  @!P0 NANOSLEEP.SYNCS 0x989680 ;  /* 0x009896800000895d */ /* 0x008fea0003900000 */
[----:B------:R-:W3:Y:S02]  /*17850*/  @!P0 SYNCS.PHASECHK.TRANS64 P0, [R11+URZ], R6 ;  /* 0x000000060b0085a7 */ /* 0x000ee4000800007f */
[----:B---3--:R-:W-:Y:S05]  /*17860*/  @!P0 BRA `(.L_x_318) ;  /* 0xfffffffc00f08947 */ /* 0x008fea000383ffff */
[----:B------:R-:W-:Y:S05]  /*17870*/  BRA `(.L_x_416) ;  /* 0xffffffc800207947 */ /* 0x000fea000383ffff */
.L_x_336:
[----:B-1----:R1:W3:Y:S02]  /*17880*/  SYNCS.PHASECHK.TRANS64.TRYWAIT P2, [R12+URZ+0x38440], R3 ;  /* 0x038440030c0075a7 */ /* 0x0022e4000804017f */
[----:B---3--:R-:W-:Y:S05]  /*17890*/  @!P2 NANOSLEEP.SYNCS 0x989680 ;  /* 0x009896800000a95d */ /* 0x008fea0003900000 */
[----:B------:R-:W3:Y:S02]  /*178a0*/  @!P2 SYNCS.PHASECHK.TRANS64 P2, [R12+URZ+0x38440], R3 ;  /* 0x038440030c00a5a7 */ /* 0x000ee4000804007f */
[----:B---3--:R-:W-:Y:S05]  /*178b0*/  @!P2 BRA `(.L_x_336) ;  /* 0xfffffffc00f0a947 */ /* 0x008fea000383ffff */
[----:B------:R-:W-:Y:S05]  /*178c0*/  BRA `(.L_x_417) ;  /* 0xffffffe4003c7947 */ /* 0x000fea000383ffff */
.L_x_342:
[----:B-1----:R1:W2:Y:S02]  /*178d0*/  SYNCS.PHASECHK.TRANS64.TRYWAIT P0, [R3+URZ+0x38440], R0 ;  /* 0x03844000030075a7 */ /* 0x0022a4000800017f */
[----:B--2---:R-:W-:Y:S05]  /*178e0*/  @!P0 NANOSLEEP.SYNCS 0x989680 ;  /* 0x009896800000895d */ /* 0x004fea0003900000 */
[----:B------:R-:W2:Y:S02]  /*178f0*/  @!P0 SYNCS.PHASECHK.TRANS64 P0, [R3+URZ+0x38440], R0 ;  /* 0x03844000030085a7 */ /* 0x000ea4000800007f */
[----:B--2---:R-:W-:Y:S05]  /*17900*/  @!P0 BRA `(.L_x_342) ;  /* 0xfffffffc00f08947 */ /* 0x004fea000383ffff */
[----:B------:R-:W-:Y:S05]  /*17910*/  BRA `(.L_x_418) ;  /* 0xffffffe400a47947 */ /* 0x000fea000383ffff */
.L_x_344:
[----:B-1----:R1:W2:Y:S02]  /*17920*/  SYNCS.PHASECHK.TRANS64.TRYWAIT P0, [R3+URZ+0x38440], R0 ;  /* 0x03844000030075a7 */ /* 0x0022a4000800017f */
[----:B--2---:R-:W-:Y:S05]  /*17930*/  @!P0 NANOSLEEP.SYNCS 0x989680 ;  /* 0x009896800000895d */ /* 0x004fea0003900000 */
[----:B------:R-:W2:Y:S02]  /*17940*/  @!P0 SYNCS.PHASECHK.TRANS64 P0, [R3+URZ+0x38440], R0 ;  /* 0x03844000030085a7 */ /* 0x000ea4000800007f */
[----:B--2---:R-:W-:Y:S05]  /*17950*/  @!P0 BRA `(.L_x_344) ;  /* 0xfffffffc00f08947 */ /* 0x004fea000383ffff */
[----:B------:R-:W-:Y:S05]  /*17960*/  BRA `(.L_x_419) ;  /* 0xffffffe400bc7947 */ /* 0x000fea000383ffff */
.L_x_346:
[----:B-1----:R1:W2:Y:S02]  /*17970*/  SYNCS.PHASECHK.TRANS64.TRYWAIT P0, [R3+URZ+0x38440], R0 ;  /* 0x03844000030075a7 */ /* 0x0022a4000800017f */
[----:B--2---:R-:W-:Y:S05]  /*17980*/  @!P0 NANOSLEEP.SYNCS 0x989680 ;  /* 0x009896800000895d */ /* 0x004fea0003900000 */
[----:B------:R-:W2:Y:S02]  /*17990*/  @!P0 SYNCS.PHASECHK.TRANS64 P0, [R3+URZ+0x38440], R0 ;  /* 0x03844000030085a7 */ /* 0x000ea4000800007f */
[----:B--2---:R-:W-:Y:S05]  /*179a0*/  @!P0 BRA `(.L_x_346) ;  /* 0xfffffffc00f08947 */ /* 0x004fea000383ffff */
[----:B------:R-:W-:Y:S05]  /*179b0*/  BRA `(.L_x_420) ;  /* 0xffffffe400d47947 */ /* 0x000fea000383ffff */
.L_x_348:
[----:B-1----:R1:W2:Y:S02]  /*179c0*/  SYNCS.PHASECHK.TRANS64.TRYWAIT P0, [R3+URZ+0x38440], R0 ;  /* 0x03844000030075a7 */ /* 0x0022a4000800017f */
[----:B--2---:R-:W-:Y:S05]  /*179d0*/  @!P0 NANOSLEEP.SYNCS 0x989680 ;  /* 0x009896800000895d */ /* 0x004fea0003900000 */
[----:B------:R-:W2:Y:S02]  /*179e0*/  @!P0 SYNCS.PHASECHK.TRANS64 P0, [R3+URZ+0x38440], R0 ;  /* 0x03844000030085a7 */ /* 0x000ea4000800007f */
[----:B--2---:R-:W-:Y:S05]  /*179f0*/  @!P0 BRA `(.L_x_348) ;  /* 0xfffffffc00f08947 */ /* 0x004fea000383ffff */
[----:B------:R-:W-:Y:S05]  /*17a00*/  BRA `(.L_x_421) ;  /* 0xffffffe400ec7947 */ /* 0x000fea000383ffff */
.L_x_350:
[----:B-1----:R1:W2:Y:S02]  /*17a10*/  SYNCS.PHASECHK.TRANS64.TRYWAIT P0, [R3+URZ+0x38440], R0 ;  /* 0x03844000030075a7 */ /* 0x0022a4000800017f */
[----:B--2---:R-:W-:Y:S05]  /*17a20*/  @!P0 NANOSLEEP.SYNCS 0x989680 ;  /* 0x009896800000895d */ /* 0x004fea0003900000 */
[----:B------:R-:W2:Y:S02]  /*17a30*/  @!P0 SYNCS.PHASECHK.TRANS64 P0, [R3+URZ+0x38440], R0 ;  /* 0x03844000030085a7 */ /* 0x000ea4000800007f */
[----:B--2---:R-:W-:Y:S05]  /*17a40*/  @!P0 BRA `(.L_x_350) ;  /* 0xfffffffc00f08947 */ /* 0x004fea000383ffff */
[----:B------:R-:W-:Y:S05]  /*17a50*/  BRA `(.L_x_422) ;  /* 0xffffffe800047947 */ /* 0x000fea000383ffff */
.L_x_352:
[----:B-1----:R1:W2:Y:S02]  /*17a60*/  SYNCS.PHASECHK.TRANS64.TRYWAIT P0, [R3+URZ+0x38440], R0 ;  /* 0x03844000030075a7 */ /* 0x0022a4000800017f */
[----:B--2---:R-:W-:Y:S05]  /*17a70*/  @!P0 NANOSLEEP.SYNCS 0x989680 ;  /* 0x009896800000895d */ /* 0x004fea0003900000 */
[----:B------:R-:W2:Y:S02]  /*17a80*/  @!P0 SYNCS.PHASECHK.TRANS64 P0, [R3+URZ+0x38440], R0 ;  /* 0x03844000030085a7 */ /* 0x000ea4000800007f */
[----:B--2---:R-:W-:Y:S05]  /*17a90*/  @!P0 BRA `(.L_x_352) ;  /* 0xfffffffc00f08947 */ /* 0x004fea000383ffff */
[----:B------:R-:W-:Y:S05]  /*17aa0*/  BRA `(.L_x_423) ;  /* 0xffffffe8001c7947 */ /* 0x000fea000383ffff */
.L_x_354:
[----:B-1----:R1:W2:Y:S02]  /*17ab0*/  SYNCS.PHASECHK.TRANS64.TRYWAIT P0, [R3+URZ+0x38440], R0 ;  /* 0x03844000030075a7 */ /* 0x0022a4000800017f */
[----:B--2---:R-:W-:Y:S05]  /*17ac0*/  @!P0 NANOSLEEP.SYNCS 0x989680 ;  /* 0x009896800000895d */ /* 0x004fea0003900000 */
[----:B------:R-:W2:Y:S02]  /*17ad0*/  @!P0 SYNCS.PHASECHK.TRANS64 P0, [R3+URZ+0x38440], R0 ;  /* 0x03844000030085a7 */ /* 0x000ea4000800007f */
[----:B--2---:R-:W-:Y:S05]  /*17ae0*/  @!P0 BRA `(.L_x_354) ;  /* 0xfffffffc00f08947 */ /* 0x004fea000383ffff */
[----:B------:R-:W-:Y:S05]  /*17af0*/  BRA `(.L_x_424) ;  /* 0xffffffe800347947 */ /* 0x000fea000383ffff */
        .weak           $__internal_0_$__cuda_sm20_div_u64
        .type           $__internal_0_$__cuda_sm20_div_u64,@function
        .size           $__internal_0_$__cuda_sm20_div_u64,(.L_x_333 - $__internal_0_$__cuda_sm20_div_u64)
$__internal_0_$__cuda_sm20_div_u64:
[----:B------:R-:W1:Y:S08]  /*17b00*/  I2F.U64.RP R11, R24 ;  /* 0x00000018000b7312 */ /* 0x000e700000309000 */
[----:B-1----:R-:W1:Y:S02]  /*17b10*/  MUFU.RCP R11, R11 ;  /* 0x0000000b000b7308 */ /* 0x002e640000001000 */
[----:B-1----:R-:W-:-:S06]  /*17b20*/  VIADD R16, R11, 0x1ffffffe ;  /* 0x1ffffffe0b107836 */ /* 0x002fcc0000000000 */
[----:B------:R-:W1:Y:S02]  /*17b30*/  F2I.U64.TRUNC R16, R16 ;  /* 0x0000001000107311 */ /* 0x000e64000020d800 */
[----:B-1----:R-:W-:-:S04]  /*17b40*/  IMAD.WIDE.U32 R18, R16, R24, RZ ;  /* 0x0000001810127225 */ /* 0x002fc800078e00ff */
[C---:B------:R-:W-:Y:S01]  /*17b50*/  IMAD R13, R16.reuse, R25, R19 ;  /* 0x00000019100d7224 */ /* 0x040fe200078e0213 */
[----:B------:R-:W-:Y:S01]  /*17b60*/  IADD3 R27, P1, RZ, -R18, RZ ;  /* 0x80000012ff1b7210 */ /* 0x000fe20007f3e0ff */
[----:B------:R-:W-:Y:S02]  /*17b70*/  IMAD.MOV.U32 R19, RZ, RZ, R16 ;  /* 0x000000ffff137224 */ /* 0x000fe400078e0010 */
[----:B------:R-:W-:Y:S02]  /*17b80*/  IMAD R13, R17, R24, R13 ;  /* 0x00000018110d7224 */ /* 0x000fe400078e020d */
[----:B------:R-:W-:-:S03]  /*17b90*/  IMAD.HI.U32 R18, R16, R27, RZ ;  /* 0x0000001b10127227 */ /* 0x000fc600078e00ff */
[----:B------:R-:W-:-:S05]  /*17ba0*/  IADD3.X R13, RZ, ~R13, RZ, P1, !PT ;  /* 0x8000000dff0d7210 */ /* 0x000fca0000ffe4ff */
[----:B------:R-:W-:-:S04]  /*17bb0*/  IMAD.WIDE.U32 R18, P1, R16, R13, R18 ;  /* 0x0000000d10127225 */ /* 0x000fc80007820012 */
[C---:B------:R-:W-:Y:S02]  /*17bc0*/  IMAD R29, R17.reuse, R13, RZ ;  /* 0x0000000d111d7224 */ /* 0x040fe400078e02ff */
[----:B------:R-:W-:-:S04]  /*17bd0*/  IMAD.HI.U32 R18, P2, R17, R27, R18 ;  /* 0x0000001b11127227 */ /* 0x000fc80007840012 */
[----:B------:R-:W-:Y:S01]  /*17be0*/  IMAD.HI.U32 R11, R17, R13, RZ ;  /* 0x0000000d110b7227 */ /* 0x000fe200078e00ff */
[----:B------:R-:W-:-:S04]  /*17bf0*/  IADD3 R19, P3, R29, R18, RZ ;  /* 0x000000121d137210 */ /* 0x000fc80007f7e0ff */
[----:B------:R-:W-:Y:S01]  /*17c00*/  IADD3.X R11, R11, R17, RZ, P1, !PT ;  /* 0x000000110b0b7210 */ /* 0x000fe20000ffe4ff */
[----:B------:R-:W-:-:S03]  /*17c10*/  IMAD.WIDE.U32 R16, R19, R24, RZ ;  /* 0x0000001813107225 */ /* 0x000fc600078e00ff */
[----:B------:R-:W-:Y:S01]  /*17c20*/  IADD3.X R11, RZ, RZ, R11, P3, P2 ;  /* 0x000000ffff0b7210 */ /* 0x000fe20001fe440b */
[----:B------:R-:W-:Y:S01]  /*17c30*/  IMAD R14, R19, R25, R17 ;  /* 0x00000019130e7224 */ /* 0x000fe200078e0211 */
[----:B------:R-:W-:Y:S01]  /*17c40*/  IADD3 R13, P1, RZ, -R16, RZ ;  /* 0x80000010ff0d7210 */ /* 0x000fe20007f3e0ff */
[----:B------:R-:W-:Y:S02]  /*17c50*/  IMAD.MOV.U32 R17, RZ, RZ, RZ ;  /* 0x000000ffff117224 */ /* 0x000fe400078e00ff */
[----:B------:R-:W-:Y:S02]  /*17c60*/  IMAD R14, R11, R24, R14 ;  /* 0x000000180b0e7224 */ /* 0x000fe400078e020e */
[----:B------:R-:W-:-:S04]  /*17c70*/  IMAD.HI.U32 R18, R19, R13, RZ ;  /* 0x0000000d13127227 */ /* 0x000fc800078e00ff */
[----:B------:R-:W-:-:S04]  /*17c80*/  IMAD.X R14, RZ, RZ, ~R14, P1 ;  /* 0x000000ffff0e7224 */ /* 0x000fc800008e0e0e */
[----:B------:R-:W-:-:S04]  /*17c90*/  IMAD.WIDE.U32 R18, P1, R19, R14, R18 ;  /* 0x0000000e13127225 */ /* 0x000fc80007820012 */
[C---:B------:R-:W-:Y:S02]  /*17ca0*/  IMAD R16, R11.reuse, R14, RZ ;  /* 0x0000000e0b107224 */ /* 0x040fe400078e02ff */
[----:B------:R-:W-:-:S04]  /*17cb0*/  IMAD.HI.U32 R13, P2, R11, R13, R18 ;  /* 0x0000000d0b0d7227 */ /* 0x000fc80007840012 */
[----:B------:R-:W-:Y:S01]  /*17cc0*/  IMAD.HI.U32 R14, R11, R14, RZ ;  /* 0x0000000e0b0e7227 */ /* 0x000fe200078e00ff */
[----:B------:R-:W-:-:S04]  /*17cd0*/  IADD3 R13, P3, R16, R13, RZ ;  /* 0x0000000d100d7210 */ /* 0x000fc80007f7e0ff */
[----:B------:R-:W-:Y:S01]  /*17ce0*/  IADD3.X R11, R14, R11, RZ, P1, !PT ;  /* 0x0000000b0e0b7210 */ /* 0x000fe20000ffe4ff */
[----:B------:R-:W-:-:S03]  /*17cf0*/  IMAD.HI.U32 R16, R13, UR14, RZ ;  /* 0x0000000e0d107c27 */ /* 0x000fc6000f8e00ff */
[----:B------:R-:W-:Y:S01]  /*17d00*/  IADD3.X R11, RZ, RZ, R11, P3, P2 ;  /* 0x000000ffff0b7210 */ /* 0x000fe20001fe440b */
[----:B------:R-:W-:-:S04]  /*17d10*/  IMAD.WIDE.U32 R16, R13, UR22, R16 ;  /* 0x000000160d107c25 */ /* 0x000fc8000f8e0010 */
[C---:B------:R-:W-:Y:S02]  /*17d20*/  IMAD R14, R11.reuse, UR22, RZ ;  /* 0x000000160b0e7c24 */ /* 0x040fe4000f8e02ff */
[----:B------:R-:W-:-:S04]  /*17d30*/  IMAD.HI.U32 R13, P1, R11, UR14, R16 ;  /* 0x0000000e0b0d7c27 */ /* 0x000fc8000f820010 */
[----:B------:R-:W-:Y:S01]  /*17d40*/  IMAD.HI.U32 R11, R11, UR22, RZ ;  /* 0x000000160b0b7c27 */ /* 0x000fe2000f8e00ff */
[----:B------:R-:W-:-:S04]  /*17d50*/  IADD3 R13, P2, R14, R13, RZ ;  /* 0x0000000d0e0d7210 */ /* 0x000fc80007f5e0ff */
[----:B------:R-:W-:Y:S01]  /*17d60*/  IADD3.X R11, R11, RZ, RZ, P1, !PT ;  /* 0x000000ff0b0b7210 */ /* 0x000fe20000ffe4ff */
[----:B------:R-:W-:-:S04]  /*17d70*/  IMAD.WIDE.U32 R16, R13, R24, RZ ;  /* 0x000000180d107225 */ /* 0x000fc800078e00ff */
[----:B------:R-:W-:Y:S01]  /*17d80*/  IMAD.X R11, RZ, RZ, R11, P2 ;  /* 0x000000ffff0b7224 */ /* 0x000fe200010e060b */
[----:B------:R-:W-:Y:S01]  /*17d90*/  IADD3 R18, P2, -R16, UR14, RZ ;  /* 0x0000000e10127c10 */ /* 0x000fe2000ff5e1ff */
[----:B------:R-:W-:-:S03]  /*17da0*/  IMAD R14, R13, R25, R17 ;  /* 0x000000190d0e7224 */ /* 0x000fc600078e0211 */
[-C--:B------:R-:W-:Y:S01]  /*17db0*/  ISETP.GE.U32.AND P1, PT, R18, R24.reuse, PT ;  /* 0x000000181200720c */ /* 0x080fe20003f26070 */
[----:B------:R-:W-:Y:S02]  /*17dc0*/  IMAD R11, R11, R24, R14 ;  /* 0x000000180b0b7224 */ /* 0x000fe400078e020e */
[----:B------:R-:W-:-:S03]  /*17dd0*/  VIADD R14, R13, 0x1 ;  /* 0x000000010d0e7836 */ /* 0x000fc60000000000 */
[----:B------:R-:W-:Y:S02]  /*17de0*/  IADD3.X R17, ~R11, UR22, RZ, P2, !PT ;  /* 0x000000160b117c10 */ /* 0x000fe400097fe5ff */
[-C--:B------:R-:W-:Y:S02]  /*17df0*/  IADD3 R11, P2, -R24, R18.reuse, RZ ;  /* 0x00000012180b7210 */ /* 0x080fe40007f5e1ff */
[----:B------:R-:W-:Y:S02]  /*17e00*/  ISETP.GE.U32.AND.EX P1, PT, R17, R25, PT, P1 ;  /* 0x000000191100720c */ /* 0x000fe40003f26110 */
[-C--:B------:R-:W-:Y:S02]  /*17e10*/  IADD3.X R16, ~R25, R17.reuse, RZ, P2, !PT ;  /* 0x0000001119107210 */ /* 0x080fe400017fe5ff */
[----:B------:R-:W-:Y:S02]  /*17e20*/  SEL R11, R11, R18, P1 ;  /* 0x000000120b0b7207 */ /* 0x000fe40000800000 */
[----:B------:R-:W-:-:S02]  /*17e30*/  SEL R16, R16, R17, P1 ;  /* 0x0000001110107207 */ /* 0x000fc40000800000 */
[----:B------:R-:W-:Y:S01]  /*17e40*/  SEL R14, R14, R13, P1 ;  /* 0x0000000d0e0e7207 */ /* 0x000fe20000800000 */
[----:B------:R-:W-:Y:S01]  /*17e50*/  IMAD.MOV.U32 R13, RZ, RZ, 0x0 ;  /* 0x00000000ff0d7424 */ /* 0x000fe200078e00ff */
[----:B------:R-:W-:Y:S02]  /*17e60*/  ISETP.GE.U32.AND P1, PT, R11, R24, PT ;  /* 0x000000180b00720c */ /* 0x000fe40003f26070 */
[----:B------:R-:W-:Y:S02]  /*17e70*/  ISETP.NE.U32.AND P2, PT, R24, RZ, PT ;  /* 0x000000ff1800720c */ /* 0x000fe40003f45070 */
[----:B------:R-:W-:Y:S02]  /*17e80*/  IADD3 R11, R14, 0x1, RZ ;  /* 0x000000010e0b7810 */ /* 0x000fe40007ffe0ff */
[----:B------:R-:W-:Y:S02]  /*17e90*/  ISETP.GE.U32.AND.EX P1, PT, R16, R25, PT, P1 ;  /* 0x000000191000720c */ /* 0x000fe40003f26110 */
[----:B------:R-:W-:-:S02]  /*17ea0*/  ISETP.NE.AND.EX P2, PT, R25, RZ, PT, P2 ;  /* 0x000000ff1900720c */ /* 0x000fc40003f45320 */
[----:B------:R-:W-:-:S04]  /*17eb0*/  SEL R11, R11, R14, P1 ;  /* 0x0000000e0b0b7207 */ /* 0x000fc80000800000 */
[----:B------:R-:W-:Y:S01]  /*17ec0*/  SEL R11, R11, 0xffffffff, P2 ;  /* 0xffffffff0b0b7807 */ /* 0x000fe20001000000 */
[----:B------:R-:W-:Y:S06]  /*17ed0*/  RET.REL.NODEC R12 `(_ZN7cutlass13device_kernelINS_4gemm6kernel13GemmUniversalINS1_17GroupProblemShapeIN4cute5tupleIJiiiEEEEENS1_10collective13CollectiveMmaINS1_39MainloopSm90ArrayTmaGmmaWarpSpecializedILi6ENS6_IJNS5_1CILi2EEENSC_ILi1EEESE_EEENS1_55KernelPtrArrayTmaWarpSpecializedCooperativeFP8FastAccumEEENS6_IJNSC_ILi256EEESI_NSC_ILi64EEEEEENS_12float_e4m3_tEPNS6_IJlSE_NSC_ILi0EEEEEESL_SO_NS5_8TiledMMAINS5_8MMA_AtomIJNS5_4SM904GMMA31MMA_64x256x32_F32E4M3E4M3_SS_TNILNSS_7ScaleInE1ELSU_1EEEEEENS5_6LayoutISF_NS6_IJSE_SM_SM_EEEEENS6_IJNS5_10UnderscoreES10_S10_EEEEENS5_13SM90_TMA_LOADENS5_14ComposedLayoutINS5_7SwizzleILi2ELi4ELi3EEENS5_18smem_ptr_flag_bitsILi8EEENSX_INS6_IJNSC_ILi8EEESJ_EEENS6_IJSJ_SE_EEEEEEEvNS5_8identityENS5_23SM90_TMA_LOAD_MULTICASTES1D_vS1E_EENS_8epilogue10collective18CollectiveEpilogueINS1H_30Sm90PtrArrayTmaWarpSpecializedILi4ELi2ELi16ELb1ELb0ELi2EEEJSK_NS6_IJNSC_ILi128EEENSC_ILi32EEEEEENS_6half_tEPNS6_IJSE_lSM_EEES1P_S1R_NS1H_6fusion15FusionCallbacksIS1L_NS1S_17LinearCombinationIS1P_fS1P_fLNS_15FloatRoundStyleE2EEESK_S1O_JEEES13_NS14_INS15_ILi3ELi4ELi3EEENS17_ILi16EEENSX_INS6_IJSJ_S19_EEENS6_IJSE_SJ_EEEEEEENS5_17SM75_U16x8_LDSM_TENS5_14SM90_TMA_STOREES23_NS5_17SM90_U16x8_STSM_TENS5_9Copy_AtomIJNS5_17SM90_U32x4_STSM_NES1P_EEEvEEEvvEEEEvNT_6ParamsE) ;  /* 0xfffffe800c487950 */ /* 0x000fec0003c3ffff */
.L_x_333:
[----:B------:R-:W-:Y:S01]  /*17ee0*/  UMOV UR24, UR32 ;  /* 0x0000002000187c82 */ /* 0x000fe20008000000 */
[----:B------:R-:W-:Y:S02]  /*17ef0*/  UMOV UR25, UR35 ;  /* 0x0000002300197c82 */ /* 0x000fe40008000000 */
[----:B------:R-:W1:Y:S08]  /*17f00*/  I2F.U64.RP R11, UR24 ;  /* 0x00000018000b7d12 */ /* 0x000e700008309000 */
[----:B-1----:R-:W1:Y:S02]  /*17f10*/  MUFU.RCP R11, R11 ;  /* 0x0000000b000b7308 */ /* 0x002e640000001000 */
[----:B-1----:R-:W-:-:S06]  /*17f20*/  IADD3 R2, R11, 0x1ffffffe, RZ ;  /* 0x1ffffffe0b027810 */ /* 0x002fcc0007ffe0ff */
[----:B------:R-:W1:Y:S02]  /*17f30*/  F2I.U64.TRUNC R2, R2 ;  /* 0x0000000200027311 */ /* 0x000e64000020d800 */
[----:B-1----:R-:W-:Y:S01]  /*17f40*/  R2UR UR24, R2 ;  /* 0x00000000021872ca */ /* 0x002fe200000e0000 */
[----:B------:R-:W-:Y:S01]  /*17f50*/  IMAD.MOV.U32 R2, RZ, RZ, R12 ;  /* 0x000000ffff027224 */ /* 0x000fe200078e000c */
[----:B------:R-:W-:Y:S02]  /*17f60*/  R2UR UR25, R3 ;  /* 0x00000000031972ca */ /* 0x000fe400000e0000 */
[----:B------:R-:W-:-:S09]  /*17f70*/  MOV R3, 0x0 ;  /* 0x0000000000037802 */ /* 0x000fd20000000f00 */
[----:B------:R-:W-:-:S04]  /*17f80*/  UIMAD.WIDE.U32 UR26, UR24, UR32, URZ ;  /* 0x00000020181a72a5 */ /* 0x000fc8000f8e003f */
[----:B------:R-:W-:Y:S02]  /*17f90*/  UIMAD UR27, UR24, UR35, UR27 ;  /* 0x00000023181b72a4 */ /* 0x000fe4000f8e021b */
[----:B------:R-:W-:Y:S02]  /*17fa0*/  UIADD3 UR36, UP1, URZ, -UR26, URZ ;  /* 0x8000001a3f247290 */ /* 0x000fe4000ff3e03f */
[----:B------:R-:W-:Y:S02]  /*17fb0*/  UIMAD UR28, UR25, UR32, UR27 ;  /* 0x00000020191c72a4 */ /* 0x000fe4000f8e021b */
[----:B------:R-:W-:Y:S02]  /*17fc0*/  UIMAD.WIDE.U32 UR26, UR24, UR36, URZ ;  /* 0x00000024181a72a5 */ /* 0x000fe4000f8e003f */
[----:B------:R-:W-:-:S05]  /*17fd0*/  UIADD3.X UR37, URZ, ~UR28, URZ, UP1, !UPT ;  /* 0x8000001c3f257290 */ /* 0x000fca0008ffe43f */
[----:B------:R-:W-:Y:S01]  /*17fe0*/  UMOV UR26, UR27 ;  /* 0x0000001b001a7c82 */ /* 0x000fe20008000000 */
[----:B------:R-:W-:Y:S02]  /*17ff0*/  UMOV UR27, UR24 ;  /* 0x00000018001b7c82 */ /* 0x000fe40008000000 */
[----:B------:R-:W-:Y:S02]  /*18000*/  UIMAD.WIDE.U32 UR28, UP1, UR24, UR37, UR26 ;  /* 0x00000025181c72a5 */ /* 0x000fe4000f82001a */
[----:B------:R-:W-:Y:S02]  /*18010*/  UIMAD.WIDE.U32 UR26, UR25, UR37, URZ ;  /* 0x00000025191a72a5 */ /* 0x000fe4000f8e003f */
[----:B------:R-:W-:Y:S02]  /*18020*/  UIMAD.WIDE.U32 UR28, UP2, UR25, UR36, UR28 ;  /* 0x00000024191c72a5 */ /* 0x000fe4000f84001c */
[----:B------:R-:W-:Y:S02]  /*18030*/  UIMAD UR37, UR25, UR37, URZ ;  /* 0x00000025192572a4 */ /* 0x000fe4000f8e023f */
[----:B------:R-:W-:-:S02]  /*18040*/  UIADD3.X UR26, UR27, UR25, URZ, UP1, !UPT ;  /* 0x000000191b1a7290 */ /* 0x000fc40008ffe43f */
[----:B------:R-:W-:-:S04]  /*18050*/  UIADD3 UR29, UP4, UR37, UR29, URZ ;  /* 0x0000001d251d7290 */ /* 0x000fc8000ff9e03f */
[----:B------:R-:W-:Y:S02]  /*18060*/  UIMAD.WIDE.U32 UR24, UR29, UR32, URZ ;  /* 0x000000201d1872a5 */ /* 0x000fe4000f8e003f */
[----:B------:R-:W-:Y:S02]  /*18070*/  UIADD3.X UR36, URZ, URZ, UR26, UP4, UP2 ;  /* 0x0000003f3f247290 */ /* 0x000fe4000a7e441a */
[----:B------:R-:W-:Y:S02]  /*18080*/  UIMAD UR25, UR29, UR35, UR25 ;  /* 0x000000231d1972a4 */ /* 0x000fe4000f8e0219 */
[----:B------:R-:W-:Y:S02]  /*18090*/  UIADD3 UR37, UP1, URZ, -UR24, URZ ;  /* 0x800000183f257290 */ /* 0x000fe4000ff3e03f */
[----:B------:R-:W-:Y:S02]  /*180a0*/  UIMAD UR26, UR36, UR32, UR25 ;  /* 0x00000020241a72a4 */ /* 0x000fe4000f8e0219 */
[----:B------:R-:W-:-:S02]  /*180b0*/  UIMAD.WIDE.U32 UR24, UR29, UR37, URZ ;  /* 0x000000251d1872a5 */ /* 0x000fc4000f8e003f */
[----:B------:R-:W-:-:S05]  /*180c0*/  UIADD3.X UR38, URZ, ~UR26, URZ, UP1, !UPT ;  /* 0x8000001a3f267290 */ /* 0x000fca0008ffe43f */
[----:B------:R-:W-:Y:S01]  /*180d0*/  UMOV UR28, UR25 ;  /* 0x00000019001c7c82 */ /* 0x000fe20008000000 */
[----:B------:R-:W-:Y:S02]  /*180e0*/  UIMAD.WIDE.U32 UR24, UR36, UR38, URZ ;  /* 0x00000026241872a5 */ /* 0x000fe4000f8e003f */
[----:B------:R-:W-:Y:S02]  /*180f0*/  UIMAD.WIDE.U32 UR26, UP1, UR29, UR38, UR28 ;  /* 0x000000261d1a72a5 */ /* 0x000fe4000f82001c */
[----:B------:R-:W-:Y:S02]  /*18100*/  UIMAD UR28, UR36, UR38, URZ ;  /* 0x00000026241c72a4 */ /* 0x000fe4000f8e023f */
[----:B------:R-:W-:Y:S02]  /*18110*/  UIMAD.WIDE.U32 UR26, UP2, UR36, UR37, UR26 ;  /* 0x00000025241a72a5 */ /* 0x000fe4000f84001a */
[----:B------:R-:W-:Y:S02]  /*18120*/  UIADD3.X UR36, UR25, UR36, URZ, UP1, !UPT ;  /* 0x0000002419247290 */ /* 0x000fe40008ffe43f */
[----:B------:R-:W-:Y:S01]  /*18130*/  UIADD3 UR28, UP4, UR28, UR27, URZ ;  /* 0x0000001b1c1c7290 */ /* 0x000fe2000ff9e03f */
[----:B------:R-:W-:-:S03]  /*18140*/  UMOV UR25, URZ ;  /* 0x0000003f00197c82 */ /* 0x000fc60008000000 */
[----:B------:R-:W-:Y:S02]  /*18150*/  UIMAD.WIDE.U32 UR26, UR28, UR33, URZ ;  /* 0x000000211c1a72a5 */ /* 0x000fe4000f8e003f */
[----:B------:R-:W-:-:S05]  /*18160*/  UIADD3.X UR36, URZ, URZ, UR36, UP4, UP2 ;  /* 0x0000003f3f247290 */ /* 0x000fca000a7e4424 */
[----:B------:R-:W-:Y:S01]  /*18170*/  UMOV UR24, UR27 ;  /* 0x0000001b00187c82 */ /* 0x000fe20008000000 */
[----:B------:R-:W-:Y:S02]  /*18180*/  UIMAD.WIDE.U32 UR26, UR36, UR34, URZ ;  /* 0x00000022241a72a5 */ /* 0x000fe4000f8e003f */
[----:B------:R-:W-:Y:S02]  /*18190*/  UIMAD.WIDE.U32 UR24, UR28, UR34, UR24 ;  /* 0x000000221c1872a5 */ /* 0x000fe4000f8e0018 */
[----:B------:R-:W-:Y:S02]  /*181a0*/  UIMAD UR28, UR36, UR34, URZ ;  /* 0x00000022241c72a4 */ /* 0x000fe4000f8e023f */
[----:B------:R-:W-:-:S04]  /*181b0*/  UIMAD.WIDE.U32 UR24, UP1, UR36, UR33, UR24 ;  /* 0x00000021241872a5 */ /* 0x000fc8000f820018 */
[----:B------:R-:W-:Y:S02]  /*181c0*/  UIADD3 UR28, UP2, UR28, UR25, URZ ;  /* 0x000000191c1c7290 */ /* 0x000fe4000ff5e03f */
[----:B------:R-:W-:Y:S02]  /*181d0*/  UIADD3.X UR26, UR27, URZ, URZ, UP1, !UPT ;  /* 0x0000003f1b1a7290 */ /* 0x000fe40008ffe43f */
[----:B------:R-:W-:Y:S02]  /*181e0*/  UIMAD.WIDE.U32 UR24, UR28, UR32, URZ ;  /* 0x000000201c1872a5 */ /* 0x000fe4000f8e003f */
[----:B------:R-:W-:Y:S02]  /*181f0*/  UIADD3.X UR26, URZ, UR26, URZ, UP2, !UPT ;  /* 0x0000001a3f1a7290 */ /* 0x000fe400097fe43f */
[----:B------:R-:W-:Y:S02]  /*18200*/  UIMAD UR25, UR28, UR35, UR25 ;  /* 0x000000231c1972a4 */ /* 0x000fe4000f8e0219 */
[----:B------:R-:W-:-:S02]  /*18210*/  UIADD3 UR27, UP2, -UR24, UR33, URZ ;  /* 0x00000021181b7290 */ /* 0x000fc4000ff5e13f */
[----:B------:R-:W-:Y:S02]  /*18220*/  UIMAD UR25, UR26, UR32, UR25 ;  /* 0x000000201a1972a4 */ /* 0x000fe4000f8e0219 */
[----:B------:R-:W-:Y:S02]  /*18230*/  UISETP.GE.U32.AND UP1, UPT, UR27, UR32, UPT ;  /* 0x000000201b00728c */ /* 0x000fe4000bf26070 */
[----:B------:R-:W-:Y:S02]  /*18240*/  UIADD3.X UR34, ~UR25, UR34, URZ, UP2, !UPT ;  /* 0x0000002219227290 */ /* 0x000fe400097fe53f */
[----:B------:R-:W-:Y:S02]  /*18250*/  UIADD3 UR25, UP2, -UR32, UR27, URZ ;  /* 0x0000001b20197290 */ /* 0x000fe4000ff5e13f */
[----:B------:R-:W-:Y:S02]  /*18260*/  UISETP.GE.U32.AND.EX UP1, UPT, UR34, UR35, UPT, UP1 ;  /* 0x000000232200728c */ /* 0x000fe4000bf26110 */
[----:B------:R-:W-:-:S02]  /*18270*/  UIADD3 UR24, UR28, 0x1, URZ ;  /* 0x000000011c187890 */ /* 0x000fc4000fffe03f */
[----:B------:R-:W-:Y:S02]  /*18280*/  UIADD3.X UR26, ~UR35, UR34, URZ, UP2, !UPT ;  /* 0x00000022231a7290 */ /* 0x000fe400097fe53f */
[----:B------:R-:W-:Y:S02]  /*18290*/  USEL UR25, UR25, UR27, UP1 ;  /* 0x0000001b19197287 */ /* 0x000fe40008800000 */
[----:B------:R-:W-:Y:S02]  /*182a0*/  USEL UR26, UR26, UR34, UP1 ;  /* 0x000000221a1a7287 */ /* 0x000fe40008800000 */
[----:B------:R-:W-:Y:S02]  /*182b0*/  USEL UR28, UR24, UR28, UP1 ;  /* 0x0000001c181c7287 */ /* 0x000fe40008800000 */
[----:B------:R-:W-:Y:S02]  /*182c0*/  UISETP.GE.U32.AND UP1, UPT, UR25, UR32, UPT ;  /* 0x000000201900728c */ /* 0x000fe4000bf26070 */
[----:B------:R-:W-:-:S02]  /*182d0*/  UISETP.NE.U32.AND UP2, UPT, UR32, URZ, UPT ;  /* 0x0000003f2000728c */ /* 0x000fc4000bf45070 */
[----:B------:R-:W-:Y:S02]  /*182e0*/  UIADD3 UR24, UR28, 0x1, URZ ;  /* 0x000000011c187890 */ /* 0x000fe4000fffe03f */
[----:B------:R-:W-:Y:S02]  /*182f0*/  UISETP.GE.U32.AND.EX UP1, UPT, UR26, UR35, UPT, UP1 ;  /* 0x000000231a00728c */ /* 0x000fe4000bf26110 */
[----:B------:R-:W-:Y:S02]  /*18300*/  UISETP.NE.AND.EX UP2, UPT, UR35, URZ, UPT, UP2 ;  /* 0x0000003f2300728c */ /* 0x000fe4000bf45320 */
[----:B------:R-:W-:-:S04]  /*18310*/  USEL UR24, UR24, UR28, UP1 ;  /* 0x0000001c18187287 */ /* 0x000fc80008800000 */
[----:B------:R-:W-:Y:S01]  /*18320*/  USEL UR25, UR24, 0xffffffff, UP2 ;  /* 0xffffffff18197887 */ /* 0x000fe20009000000 */
[----:B------:R-:W-:Y:S11]  /*18330*/  RET.REL.NODEC R2 `(_ZN7cutlass13device_kernelINS_4gemm6kernel13GemmUniversalINS1_17GroupProblemShapeIN4cute5tupleIJiiiEEEEENS1_10collective13CollectiveMmaINS1_39MainloopSm90ArrayTmaGmmaWarpSpecializedILi6ENS6_IJNS5_1CILi2EEENSC_ILi1EEESE_EEENS1_55KernelPtrArrayTmaWarpSpecializedCooperativeFP8FastAccumEEENS6_IJNSC_ILi256EEESI_NSC_ILi64EEEEEENS_12float_e4m3_tEPNS6_IJlSE_NSC_ILi0EEEEEESL_SO_NS5_8TiledMMAINS5_8MMA_AtomIJNS5_4SM904GMMA31MMA_64x256x32_F32E4M3E4M3_SS_TNILNSS_7ScaleInE1ELSU_1EEEEEENS5_6LayoutISF_NS6_IJSE_SM_SM_EEEEENS6_IJNS5_10UnderscoreES10_S10_EEEEENS5_13SM90_TMA_LOADENS5_14ComposedLayoutINS5_7SwizzleILi2ELi4ELi3EEENS5_18smem_ptr_flag_bitsILi8EEENSX_INS6_IJNSC_ILi8EEESJ_EEENS6_IJSJ_SE_EEEEEEEvNS5_8identityENS5_23SM90_TMA_LOAD_MULTICASTES1D_vS1E_EENS_8epilogue10collective18CollectiveEpilogueINS1H_30Sm90PtrArrayTmaWarpSpecializedILi4ELi2ELi16ELb1ELb0ELi2EEEJSK_NS6_IJNSC_ILi128EEENSC_ILi32EEEEEENS_6half_tEPNS6_IJSE_lSM_EEES1P_S1R_NS1H_6fusion15FusionCallbacksIS1L_NS1S_17LinearCombinationIS1P_fS1P_fLNS_15FloatRoundStyleE2EEESK_S1O_JEEES13_NS14_INS15_ILi3ELi4ELi3EEENS17_ILi16EEENSX_INS6_IJSJ_S19_EEENS6_IJSE_SJ_EEEEEEENS5_17SM75_U16x8_LDSM_TENS5_14SM90_TMA_STOREES23_NS5_17SM90_U16x8_STSM_TENS5_9Copy_AtomIJNS5_17SM90_U32x4_STSM_NES1P_EEEvEEEvvEEEEvNT_6ParamsE) ;  /* 0xfffffe7c02307950 */ /* 0x000ff60003c3ffff */
.L_x_425:
[----:B------:R-:W-:-:S00]  /*18340*/  BRA `(.L_x_425) ;  /* 0xfffffffc00fc7947 */ /* 0x000fc0000383ffff */
[----:B------:R-:W-:-:S00]  /*18350*/  NOP ;  /* 0x0000000000007918 */ /* 0x000fc00000000000 */
        /* <DEDUP_REMOVED lines=10> */
.L_x_426:


//--------------------- .nv.global.init           --------------------------
	.section	.nv.global.init,"aw",@progbits
.nv.global.init:
	.type		$str$24,@object
	.size		$str$24,($str$25 - $str$24)
$str$24:
        /*0000*/ 	.byte	0x28, 0x61, 0x64, 0x64, 0x72, 0x65, 0x73, 0x73, 0x20, 0x26, 0x20, 0x6d, 0x61, 0x73, 0x6b, 0x29
        /*0010*/ 	.byte	0x20, 0x3d, 0x3d, 0x20, 0x30, 0x00
	.type		$str$25,@object
	.size		$str$25,(__unnamed_1 - $str$25)
$str$25:
        /*0016*/ 	.byte	0x2f, 0x74, 0x6d, 0x70, 0x2f, 0x63, 0x75, 0x74, 0x6c, 0x61, 0x73, 0x73, 0x5f, 0x73, 0x77, 0x65
        /*0026*/ 	.byte	0x65, 0x70, 0x5f, 0x73, 0x72, 0x63, 0x2f, 0x69, 0x6e, 0x63, 0x6c, 0x75, 0x64, 0x65, 0x2f, 0x63
        /*0036*/ 	.byte	0x75, 0x74, 0x65, 0x2f, 0x70, 0x6f, 0x69, 0x6e, 0x74, 0x65, 0x72, 0x5f, 0x66, 0x6c, 0x61, 0x67
        /*0046*/ 	.byte	0x67, 0x65, 0x64, 0x2e, 0x68, 0x70, 0x70, 0x00
	.type		__unnamed_1,@object
	.size		__unnamed_1,(.L_0 - __unnamed_1)
__unnamed_1:
        /* <DEDUP_REMOVED lines=28> */
        /*020e*/ 	.byte	0x30, 0x39, 0x36, 0x3e, 0x3e, 0x3e, 0x3e, 0x3e, 0x5d, 0x00
.L_0:


//--------------------- .nv.shared._ZN7cutlass13device_kernelINS_4gemm6kernel13GemmUniversalINS1_17GroupProblemShapeIN4cute5tupleIJiiiEEEEENS1_10collective13CollectiveMmaINS1_39MainloopSm90ArrayTmaGmmaWarpSpecializedILi6ENS6_IJNS5_1CILi2EEENSC_ILi1EEESE_EEENS1_55KernelPtrArrayTmaWarpSpecializedCooperativeFP8FastAccumEEENS6_IJNSC_ILi256EEESI_NSC_ILi64EEEEEENS_12float_e4m3_tEPNS6_IJlSE_NSC_ILi0EEEEEESL_SO_NS5_8TiledMMAINS5_8MMA_AtomIJNS5_4SM904GMMA31MMA_64x256x32_F32E4M3E4M3_SS_TNILNSS_7ScaleInE1ELSU_1EEEEEENS5_6LayoutISF_NS6_IJSE_SM_SM_EEEEENS6_IJNS5_10UnderscoreES10_S10_EEEEENS5_13SM90_TMA_LOADENS5_14ComposedLayoutINS5_7SwizzleILi2ELi4ELi3EEENS5_18smem_ptr_flag_bitsILi8EEENSX_INS6_IJNSC_ILi8EEESJ_EEENS6_IJSJ_SE_EEEEEEEvNS5_8identityENS5_23SM90_TMA_LOAD_MULTICASTES1D_vS1E_EENS_8epilogue10collective18CollectiveEpilogueINS1H_30Sm90PtrArrayTmaWarpSpecializedILi4ELi2ELi16ELb1ELb0ELi2EEEJSK_NS6_IJNSC_ILi128EEENSC_ILi32EEEEEENS_6half_tEPNS6_IJSE_lSM_EEES1P_S1R_NS1H_6fusion15FusionCallbacksIS1L_NS1S_17LinearCombinationIS1P_fS1P_fLNS_15FloatRoundStyleE2EEESK_S1O_JEEES13_NS14_INS15_ILi3ELi4ELi3EEENS17_ILi16EEENSX_INS6_IJSJ_S19_EEENS6_IJSE_SJ_EEEEEEENS5_17SM75_U16x8_LDSM_TENS5_14SM90_TMA_STOREES23_NS5_17SM90_U16x8_STSM_TENS5_9Copy_AtomIJNS5_17SM90_U32x4_STSM_NES1P_EEEvEEEvvEEEEvNT_6ParamsE --------------------------
	.section	.nv.shared._ZN7cutlass13device_kernelINS_4gemm6kernel13GemmUniversalINS1_17GroupProblemShapeIN4cute5tupleIJiiiEEEEENS1_10collective13CollectiveMmaINS1_39MainloopSm90ArrayTmaGmmaWarpSpecializedILi6ENS6_IJNS5_1CILi2EEENSC_ILi1EEESE_EEENS1_55KernelPtrArrayTmaWarpSpecializedCooperativeFP8FastAccumEEENS6_IJNSC_ILi256EEESI_NSC_ILi64EEEEEENS_12float_e4m3_tEPNS6_IJlSE_NSC_ILi0EEEEEESL_SO_NS5_8TiledMMAINS5_8MMA_AtomIJNS5_4SM904GMMA31MMA_64x256x32_F32E4M3E4M3_SS_TNILNSS_7ScaleInE1ELSU_1EEEEEENS5_6LayoutISF_NS6_IJSE_SM_SM_EEEEENS6_IJNS5_10UnderscoreES10_S10_EEEEENS5_13SM90_TMA_LOADENS5_14ComposedLayoutINS5_7SwizzleILi2ELi4ELi3EEENS5_18smem_ptr_flag_bitsILi8EEENSX_INS6_IJNSC_ILi8EEESJ_EEENS6_IJSJ_SE_EEEEEEEvNS5_8identityENS5_23SM90_TMA_LOAD_MULTICASTES1D_vS1E_EENS_8epilogue10collective18CollectiveEpilogueINS1H_30Sm90PtrArrayTmaWarpSpecializedILi4ELi2ELi16ELb1ELb0ELi2EEEJSK_NS6_IJNSC_ILi128EEENSC_ILi32EEEEEENS_6half_tEPNS6_IJSE_lSM_EEES1P_S1R_NS1H_6fusion15FusionCallbacksIS1L_NS1S_17LinearCombinationIS1P_fS1P_fLNS_15FloatRoundStyleE2EEESK_S1O_JEEES13_NS14_INS15_ILi3ELi4ELi3EEENS17_ILi16EEENSX_INS6_IJSJ_S19_EEENS6_IJSE_SJ_EEEEEEENS5_17SM75_U16x8_LDSM_TENS5_14SM90_TMA_STOREES23_NS5_17SM90_U16x8_STSM_TENS5_9Copy_AtomIJNS5_17SM90_U32x4_STSM_NES1P_EEEvEEEvvEEEEvNT_6ParamsE,"aw",@nobits
	.sectionflags	@""
	.align	16
	.zero		1024


//--------------------- .nv.shared.reserved.0     --------------------------
	.section	.nv.shared.reserved.0,"aw",@nobits
	.weak		__nv_reservedSMEM_offset_0_alias
	.size		__nv_reservedSMEM_offset_0_alias, 0, 0
	.other		__nv_reservedSMEM_offset_0_alias,@"STO_CUDA_RESERVED_SHARED STV_DEFAULT"
__nv_reservedSMEM_offset_0_alias:
	.zero		0


//--------------------- .nv.global                --------------------------
	.section	.nv.global,"aw",@nobits
.nv.global:
	.type		_ZN39_INTERNAL_61a6130b_4_k_cu_16630766_37314cute1_E,@object
	.size		_ZN39_INTERNAL_61a6130b_4_k_cu_16630766_37314cute1_E,(_ZN39_INTERNAL_61a6130b_4_k_cu_16630766_37314cuda3std3__45__cpo6cbeginE - _ZN39_INTERNAL_61a6130b_4_k_cu_16630766_37314cute1_E)
_ZN39_INTERNAL_61a6130b_4_k_cu_16630766_37314cute1_E:
	.zero		1
	.type		_ZN39_INTERNAL_61a6130b_4_k_cu_16630766_37314cuda3std3__45__cpo6cbeginE,@object
	.size		_ZN39_INTERNAL_61a6130b_4_k_cu_16630766_37314cuda3std3__45__cpo6cbeginE,(_ZN39_INTERNAL_61a6130b_4_k_cu_16630766_37314cuda3std3__48in_placeE - _ZN39_INTERNAL_61a6130b_4_k_cu_16630766_37314cuda3std3__45__cpo6cbeginE)
_ZN39_INTERNAL_61a6130b_4_k_cu_16630766_37314cuda3std3__45__cpo6cbeginE:
	.zero		1
	.type		_ZN39_INTERNAL_61a6130b_4_k_cu_16630766_37314cuda3std3__48in_placeE,@object
	.size		_ZN39_INTERNAL_61a6130b_4_k_cu_16630766_37314cuda3std3__48in_placeE,(_ZN39_INTERNAL_61a6130b_4_k_cu_16630766_37314cuda3std6ranges3__45__cpo9iter_moveE - _ZN39_INTERNAL_61a6130b_4_k_cu_16630766_37314cuda3std3__48in_placeE)
_ZN39_INTERNAL_61a6130b_4_k_cu_16630766_37314cuda3std3__48in_placeE:
	.zero		1
	.type		_ZN39_INTERNAL_61a6130b_4_k_cu_16630766_37314cuda3std6ranges3__45__cpo9iter_moveE,@object
	.size		_ZN39_INTERNAL_61a6130b_4_k_cu_16630766_37314cuda3std6ranges3__45__cpo9iter_moveE,(_ZN39_INTERNAL_61a6130b_4_k_cu_16630766_37314cuda3std3__45__cpo5beginE - _ZN39_INTERNAL_61a6130b_4_k_cu_16630766_37314cuda3std6ranges3__45__cpo9iter_moveE)
_ZN39_INTERNAL_61a6130b_4_k_cu_16630766_37314cuda3std6ranges3__45__cpo9iter_moveE:
	.zero		1
	.type		_ZN39_INTERNAL_61a6130b_4_k_cu_16630766_37314cuda3std3__45__cpo5beginE,@object
	.size		_ZN39_INTERNAL_61a6130b_4_k_cu_16630766_37314cuda3std3__45__cpo5beginE,(_ZN39_INTERNAL_61a6130b_4_k_cu_16630766_37314cuda3std3__441_GLOBAL__N__61a6130b_4_k_cu_16630766_37316ignoreE - _ZN39_INTERNAL_61a6130b_4_k_cu_16630766_37314cuda3std3__45__cpo5beginE)
_ZN39_INTERNAL_61a6130b_4_k_cu_16630766_37314cuda3std3__45__cpo5beginE:
	.zero		1
	.type		_ZN39_INTERNAL_61a6130b_4_k_cu_16630766_37314cuda3std3__441_GLOBAL__N__61a6130b_4_k_cu_16630766_37316ignoreE,@object
	.size		_ZN39_INTERNAL_61a6130b_4_k_cu_16630766_37314cuda3std3__441_GLOBAL__N__61a6130b_4_k_cu_16630766_37316ignoreE,(_ZN39_INTERNAL_61a6130b_4_k_cu_16630766_37314cute7productE - _ZN39_INTERNAL_61a6130b_4_k_cu_16630766_37314cuda3std3__441_GLOBAL__N__61a6130b_4_k_cu_16630766_37316ignoreE)
_ZN39_INTERNAL_61a6130b_4_k_cu_16630766_37314cuda3std3__441_GLOBAL__N__61a6130b_4_k_cu_16630766_37316ignoreE:
	.zero		1
	.type		_ZN39_INTERNAL_61a6130b_4_k_cu_16630766_37314cute7productE,@object
	.size		_ZN39_INTERNAL_61a6130b_4_k_cu_16630766_37314cute7productE,(_ZN39_INTERNAL_61a6130b_4_k_cu_16630766_37314cuda3std3__45__cpo3endE - _ZN39_INTERNAL_61a6130b_4_k_cu_16630766_37314cute7productE)
_ZN39_INTERNAL_61a6130b_4_k_cu_16630766_37314cute7productE:
	.zero		1
	.type		_ZN39_INTERNAL_61a6130b_4_k_cu_16630766_37314cuda3std3__45__cpo3endE,@object
	.size		_ZN39_INTERNAL_61a6130b_4_k_cu_16630766_37314cuda3std3__45__cpo3endE,(_ZN39_INTERNAL_61a6130b_4_k_cu_16630766_37314cuda3std3__419piecewise_constructE - _ZN39_INTERNAL_61a6130b_4_k_cu_16630766_37314cuda3std3__45__cpo3endE)
_ZN39_INTERNAL_61a6130b_4_k_cu_16630766_37314cuda3std3__45__cpo3endE:
	.zero		1
	.type		_ZN39_INTERNAL_61a6130b_4_k_cu_16630766_37314cuda3std3__419piecewise_constructE,@object
	.size		_ZN39_INTERNAL_61a6130b_4_k_cu_16630766_37314cuda3std3__419piecewise_constructE,(_ZN39_INTERNAL_61a6130b_4_k_cu_16630766_37314cuda3std3__45__cpo4cendE - _ZN39_INTERNAL_61a6130b_4_k_cu_16630766_37314cuda3std3__419piecewise_constructE)
_ZN39_INTERNAL_61a6130b_4_k_cu_16630766_37314cuda3std3__419piecewise_constructE:
	.zero		1
	.type		_ZN39_INTERNAL_61a6130b_4_k_cu_16630766_37314cuda3std3__45__cpo4cendE,@object
	.size		_ZN39_INTERNAL_61a6130b_4_k_cu_16630766_37314cuda3std3__45__cpo4cendE,(_ZN39_INTERNAL_61a6130b_4_k_cu_16630766_37314cuda3std6ranges3__45__cpo4swapE - _ZN39_INTERNAL_61a6130b_4_k_cu_16630766_37314cuda3std3__45__cpo4cendE)
_ZN39_INTERNAL_61a6130b_4_k_cu_16630766_37314cuda3std3__45__cpo4cendE:
	.zero		1
	.type		_ZN39_INTERNAL_61a6130b_4_k_cu_16630766_37314cuda3std6ranges3__45__cpo4swapE,@object
	.size		_ZN39_INTERNAL_61a6130b_4_k_cu_16630766_37314cuda3std6ranges3__45__cpo4swapE,(.L_8 - _ZN39_INTERNAL_61a6130b_4_k_cu_16630766_37314cuda3std6ranges3__45__cpo4swapE)
_ZN39_INTERNAL_61a6130b_4_k_cu_16630766_37314cuda3std6ranges3__45__cpo4swapE:
	.zero		1
.L_8:


//--------------------- .nv.constant0._ZN7cutlass13device_kernelINS_4gemm6kernel13GemmUniversalINS1_17GroupProblemShapeIN4cute5tupleIJiiiEEEEENS1_10collective13CollectiveMmaINS1_39MainloopSm90ArrayTmaGmmaWarpSpecializedILi6ENS6_IJNS5_1CILi2EEENSC_ILi1EEESE_EEENS1_55KernelPtrArrayTmaWarpSpecializedCooperativeFP8FastAccumEEENS6_IJNSC_ILi256EEESI_NSC_ILi64EEEEEENS_12float_e4m3_tEPNS6_IJlSE_NSC_ILi0EEEEEESL_SO_NS5_8TiledMMAINS5_8MMA_AtomIJNS5_4SM904GMMA31MMA_64x256x32_F32E4M3E4M3_SS_TNILNSS_7ScaleInE1ELSU_1EEEEEENS5_6LayoutISF_NS6_IJSE_SM_SM_EEEEENS6_IJNS5_10UnderscoreES10_S10_EEEEENS5_13SM90_TMA_LOADENS5_14ComposedLayoutINS5_7SwizzleILi2ELi4ELi3EEENS5_18smem_ptr_flag_bitsILi8EEENSX_INS6_IJNSC_ILi8EEESJ_EEENS6_IJSJ_SE_EEEEEEEvNS5_8identityENS5_23SM90_TMA_LOAD_MULTICASTES1D_vS1E_EENS_8epilogue10collective18CollectiveEpilogueINS1H_30Sm90PtrArrayTmaWarpSpecializedILi4ELi2ELi16ELb1ELb0ELi2EEEJSK_NS6_IJNSC_ILi128EEENSC_ILi32EEEEEENS_6half_tEPNS6_IJSE_lSM_EEES1P_S1R_NS1H_6fusion15FusionCallbacksIS1L_NS1S_17LinearCombinationIS1P_fS1P_fLNS_15FloatRoundStyleE2EEESK_S1O_JEEES13_NS14_INS15_ILi3ELi4ELi3EEENS17_ILi16EEENSX_INS6_IJSJ_S19_EEENS6_IJSE_SJ_EEEEEEENS5_17SM75_U16x8_LDSM_TENS5_14SM90_TMA_STOREES23_NS5_17SM90_U16x8_STSM_TENS5_9Copy_AtomIJNS5_17SM90_U32x4_STSM_NES1P_EEEvEEEvvEEEEvNT_6ParamsE --------------------------
	.section	.nv.constant0._ZN7cutlass13device_kernelINS_4gemm6kernel13GemmUniversalINS1_17GroupProblemShapeIN4cute5tupleIJiiiEEEEENS1_10collective13CollectiveMmaINS1_39MainloopSm90ArrayTmaGmmaWarpSpecializedILi6ENS6_IJNS5_1CILi2EEENSC_ILi1EEESE_EEENS1_55KernelPtrArrayTmaWarpSpecializedCooperativeFP8FastAccumEEENS6_IJNSC_ILi256EEESI_NSC_ILi64EEEEEENS_12float_e4m3_tEPNS6_IJlSE_NSC_ILi0EEEEEESL_SO_NS5_8TiledMMAINS5_8MMA_AtomIJNS5_4SM904GMMA31MMA_64x256x32_F32E4M3E4M3_SS_TNILNSS_7ScaleInE1ELSU_1EEEEEENS5_6LayoutISF_NS6_IJSE_SM_SM_EEEEENS6_IJNS5_10UnderscoreES10_S10_EEEEENS5_13SM90_TMA_LOADENS5_14ComposedLayoutINS5_7SwizzleILi2ELi4ELi3EEENS5_18smem_ptr_flag_bitsILi8EEENSX_INS6_IJNSC_ILi8EEESJ_EEENS6_IJSJ_SE_EEEEEEEvNS5_8identityENS5_23SM90_TMA_LOAD_MULTICASTES1D_vS1E_EENS_8epilogue10collective18CollectiveEpilogueINS1H_30Sm90PtrArrayTmaWarpSpecializedILi4ELi2ELi16ELb1ELb0ELi2EEEJSK_NS6_IJNSC_ILi128EEENSC_ILi32EEEEEENS_6half_tEPNS6_IJSE_lSM_EEES1P_S1R_NS1H_6fusion15FusionCallbacksIS1L_NS1S_17LinearCombinationIS1P_fS1P_fLNS_15FloatRoundStyleE2EEESK_S1O_JEEES13_NS14_INS15_ILi3ELi4ELi3EEENS17_ILi16EEENSX_INS6_IJSJ_S19_EEENS6_IJSE_SJ_EEEEEEENS5_17SM75_U16x8_LDSM_TENS5_14SM90_TMA_STOREES23_NS5_17SM90_U16x8_STSM_TENS5_9Copy_AtomIJNS5_17SM90_U32x4_STSM_NES1P_EEEvEEEvvEEEEvNT_6ParamsE,"a",@progbits
	.sectionflags	@""
	.align	4
.nv.constant0._ZN7cutlass13device_kernelINS_4gemm6kernel13GemmUniversalINS1_17GroupProblemShapeIN4cute5tupleIJiiiEEEEENS1_10collective13CollectiveMmaINS1_39MainloopSm90ArrayTmaGmmaWarpSpecializedILi6ENS6_IJNS5_1CILi2EEENSC_ILi1EEESE_EEENS1_55KernelPtrArrayTmaWarpSpecializedCooperativeFP8FastAccumEEENS6_IJNSC_ILi256EEESI_NSC_ILi64EEEEEENS_12float_e4m3_tEPNS6_IJlSE_NSC_ILi0EEEEEESL_SO_NS5_8TiledMMAINS5_8MMA_AtomIJNS5_4SM904GMMA31MMA_64x256x32_F32E4M3E4M3_SS_TNILNSS_7ScaleInE1ELSU_1EEEEEENS5_6LayoutISF_NS6_IJSE_SM_SM_EEEEENS6_IJNS5_10UnderscoreES10_S10_EEEEENS5_13SM90_TMA_LOADENS5_14ComposedLayoutINS5_7SwizzleILi2ELi4ELi3EEENS5_18smem_ptr_flag_bitsILi8EEENSX_INS6_IJNSC_ILi8EEESJ_EEENS6_IJSJ_SE_EEEEEEEvNS5_8identityENS5_23SM90_TMA_LOAD_MULTICASTES1D_vS1E_EENS_8epilogue10collective18CollectiveEpilogueINS1H_30Sm90PtrArrayTmaWarpSpecializedILi4ELi2ELi16ELb1ELb0ELi2EEEJSK_NS6_IJNSC_ILi128EEENSC_ILi32EEEEEENS_6half_tEPNS6_IJSE_lSM_EEES1P_S1R_NS1H_6fusion15FusionCallbacksIS1L_NS1S_17LinearCombinationIS1P_fS1P_fLNS_15FloatRoundStyleE2EEESK_S1O_JEEES13_NS14_INS15_ILi3ELi4ELi3EEENS17_ILi16EEENSX_INS6_IJSJ_S19_EEENS6_IJSE_SJ_EEEEEEENS5_17SM75_U16x8_LDSM_TENS5_14SM90_TMA_STOREES23_NS5_17SM90_U16x8_STSM_TENS5_9Copy_AtomIJNS5_17SM90_U32x4_STSM_NES1P_EEEvEEEvvEEEEvNT_6ParamsE:
	.zero		2432


//--------------------- SYMBOLS --------------------------

	.type		.nv.reservedSmem.offset0,@object
	.size		.nv.reservedSmem.offset0,0x4
	.type		__assertfail,@function
